// auto-generated by cutlass_sweep.gemm — config: {"arch": "sm_90", "cluster_m": 1, "cluster_n": 1, "dtype": "e4m3", "dtype_b": "e4m3", "layout": "nt", "stages": 0, "tile_k": 64, "tile_m": 384, "tile_n": 96}
#include "cutlass/cutlass.h"
#include "cutlass/gemm/collective/collective_builder.hpp"
#include "cutlass/gemm/device/gemm_universal_adapter.h"
#include "cutlass/gemm/kernel/gemm_universal.hpp"
#include "cutlass/epilogue/collective/collective_builder.hpp"

using ElemA = cutlass::float_e4m3_t;
using ElemB = cutlass::float_e4m3_t;
using ElemCD = cutlass::float_e4m3_t;
using Acc  = float;
using TileShape    = cute::Shape<cute::_384, cute::_96, cute::_64>;
using ClusterShape = cute::Shape<cute::_1, cute::_1, cute::_1>;

using CollectiveEpilogue = typename cutlass::epilogue::collective::CollectiveBuilder<
    cutlass::arch::Sm90, cutlass::arch::OpClassTensorOp,
    TileShape, ClusterShape,
    cutlass::epilogue::collective::EpilogueTileAuto,
    Acc, Acc,
    ElemCD, cutlass::layout::RowMajor, 128 / cutlass::sizeof_bits<ElemCD>::value,
    ElemCD, cutlass::layout::RowMajor, 128 / cutlass::sizeof_bits<ElemCD>::value,
    cutlass::epilogue::collective::EpilogueScheduleAuto
  >::CollectiveOp;

using CollectiveMainloop = typename cutlass::gemm::collective::CollectiveBuilder<
    cutlass::arch::Sm90, cutlass::arch::OpClassTensorOp,
    ElemA, cutlass::layout::RowMajor, 128 / cutlass::sizeof_bits<ElemA>::value,
    ElemB, cutlass::layout::ColumnMajor, 128 / cutlass::sizeof_bits<ElemB>::value,
    Acc,
    TileShape, ClusterShape,
    cutlass::gemm::collective::StageCountAutoCarveout<static_cast<int>(sizeof(typename CollectiveEpilogue::SharedStorage))>,
    cutlass::gemm::collective::KernelScheduleAuto
  >::CollectiveOp;

using GemmKernel = cutlass::gemm::kernel::GemmUniversal<
    cute::Shape<int,int,int,int>,
    CollectiveMainloop,
    CollectiveEpilogue
>;
using Gemm = cutlass::gemm::device::GemmUniversalAdapter<GemmKernel>;

// Force the device kernel symbol into the cubin without needing a host main.
auto* _anchor = &cutlass::device_kernel<GemmKernel>;


// ===== COMPILED SASS (sm_90a) =====

	.target	sm_90a

	.elftype	@"ET_EXEC"


//--------------------- .note.nv.tkinfo           --------------------------
	.section	.note.nv.tkinfo,"",@"SHT_NOTE"
	.sectionflags	@"SHF_NOTE_NV_TKINFO"
	.tkinfo
        /*0018*/ 	.word	0x00000002
        /*0030*/ 	.string	""
        /*0030*/ 	.string	"ptxas"
        /*0030*/ 	.string	"Cuda compilation tools, release 13.0, V13.0.88"
        /*0030*/ 	.string	"Build cuda_13.0.r13.0/compiler.36424714_0"
        /*0030*/ 	.string	"-arch sm_90a -m 64 "



//--------------------- .note.nv.cuinfo           --------------------------
	.section	.note.nv.cuinfo,"",@"SHT_NOTE"
	.sectionflags	@"SHF_NOTE_NV_CUINFO"
        /*0018*/ 	.short	0x0002
        /*001a*/ 	.short	0x005a
        /*001c*/ 	.short	0x0082
	.zero		2


//--------------------- .nv.info                  --------------------------
	.section	.nv.info,"",@"SHT_CUDA_INFO"
	.align	4


	//----- nvinfo : EIATTR_REGCOUNT
	.align		4
        /*0000*/ 	.byte	0x04, 0x2f
        /*0002*/ 	.short	(.L_12 - .L_11)
	.align		4
.L_11:
        /*0004*/ 	.word	index@(_ZN7cutlass13device_kernelINS_4gemm6kernel13GemmUniversalIN4cute5tupleIJiiiiEEENS1_10collective13CollectiveMmaINS1_37MainloopSm90TmaGmmaWarpSpecializedFP8ILi7ENS5_IJNS4_1CILi1EEESB_SB_EEENS1_35KernelTmaWarpSpecializedCooperativeEEENS5_IJNSA_ILi384EEENSA_ILi96EEENSA_ILi64EEEEEENS_12float_e4m3_tENS5_IJlSB_lEEESJ_SK_NS4_8TiledMMAINS4_8MMA_AtomIJNS4_4SM904GMMA30MMA_64x96x32_F32E4M3E4M3_SS_TNILNSO_7ScaleInE1ELSQ_1EEEEEENS4_6LayoutINS5_IJNSA_ILi2EEESB_SB_EEENS5_IJSB_NSA_ILi0EEESW_EEEEENS5_IJNS4_10UnderscoreESZ_SZ_EEEEENS4_13SM90_TMA_LOADENS4_14ComposedLayoutINS4_7SwizzleILi2ELi4ELi3EEENS4_18smem_ptr_flag_bitsILi8EEENST_INS5_IJNSA_ILi8EEESH_EEENS5_IJSH_SB_EEEEEEEvNS4_8identityES12_S1C_vS1D_EENS_8epilogue10collective6detail29Sm90TmaWarpSpecializedAdapterINS1G_15DefaultEpilogueISJ_SK_SK_NS1F_6thread17LinearCombinationISJ_Li1EffLNS1K_9ScaleType4KindE0ELNS_15FloatRoundStyleE2ESJ_EENS1_15EpilogueDefaultEEEEEvvEEEEvNT_6ParamsE)
        /*0008*/ 	.word	0x000000a8


	//----- nvinfo : EIATTR_FRAME_SIZE
	.align		4
.L_12:
        /*000c*/ 	.byte	0x04, 0x11
        /*000e*/ 	.short	(.L_14 - .L_13)
	.align		4
.L_13:
        /*0010*/ 	.word	index@(_ZN7cutlass13device_kernelINS_4gemm6kernel13GemmUniversalIN4cute5tupleIJiiiiEEENS1_10collective13CollectiveMmaINS1_37MainloopSm90TmaGmmaWarpSpecializedFP8ILi7ENS5_IJNS4_1CILi1EEESB_SB_EEENS1_35KernelTmaWarpSpecializedCooperativeEEENS5_IJNSA_ILi384EEENSA_ILi96EEENSA_ILi64EEEEEENS_12float_e4m3_tENS5_IJlSB_lEEESJ_SK_NS4_8TiledMMAINS4_8MMA_AtomIJNS4_4SM904GMMA30MMA_64x96x32_F32E4M3E4M3_SS_TNILNSO_7ScaleInE1ELSQ_1EEEEEENS4_6LayoutINS5_IJNSA_ILi2EEESB_SB_EEENS5_IJSB_NSA_ILi0EEESW_EEEEENS5_IJNS4_10UnderscoreESZ_SZ_EEEEENS4_13SM90_TMA_LOADENS4_14ComposedLayoutINS4_7SwizzleILi2ELi4ELi3EEENS4_18smem_ptr_flag_bitsILi8EEENST_INS5_IJNSA_ILi8EEESH_EEENS5_IJSH_SB_EEEEEEEvNS4_8identityES12_S1C_vS1D_EENS_8epilogue10collective6detail29Sm90TmaWarpSpecializedAdapterINS1G_15DefaultEpilogueISJ_SK_SK_NS1F_6thread17LinearCombinationISJ_Li1EffLNS1K_9ScaleType4KindE0ELNS_15FloatRoundStyleE2ESJ_EENS1_15EpilogueDefaultEEEEEvvEEEEvNT_6ParamsE)
        /*0014*/ 	.word	0x000001a0


	//----- nvinfo : EIATTR_MIN_STACK_SIZE
	.align		4
.L_14:
        /*0018*/ 	.byte	0x04, 0x12
        /*001a*/ 	.short	(.L_16 - .L_15)
	.align		4
.L_15:
        /*001c*/ 	.word	index@(_ZN7cutlass13device_kernelINS_4gemm6kernel13GemmUniversalIN4cute5tupleIJiiiiEEENS1_10collective13CollectiveMmaINS1_37MainloopSm90TmaGmmaWarpSpecializedFP8ILi7ENS5_IJNS4_1CILi1EEESB_SB_EEENS1_35KernelTmaWarpSpecializedCooperativeEEENS5_IJNSA_ILi384EEENSA_ILi96EEENSA_ILi64EEEEEENS_12float_e4m3_tENS5_IJlSB_lEEESJ_SK_NS4_8TiledMMAINS4_8MMA_AtomIJNS4_4SM904GMMA30MMA_64x96x32_F32E4M3E4M3_SS_TNILNSO_7ScaleInE1ELSQ_1EEEEEENS4_6LayoutINS5_IJNSA_ILi2EEESB_SB_EEENS5_IJSB_NSA_ILi0EEESW_EEEEENS5_IJNS4_10UnderscoreESZ_SZ_EEEEENS4_13SM90_TMA_LOADENS4_14ComposedLayoutINS4_7SwizzleILi2ELi4ELi3EEENS4_18smem_ptr_flag_bitsILi8EEENST_INS5_IJNSA_ILi8EEESH_EEENS5_IJSH_SB_EEEEEEEvNS4_8identityES12_S1C_vS1D_EENS_8epilogue10collective6detail29Sm90TmaWarpSpecializedAdapterINS1G_15DefaultEpilogueISJ_SK_SK_NS1F_6thread17LinearCombinationISJ_Li1EffLNS1K_9ScaleType4KindE0ELNS_15FloatRoundStyleE2ESJ_EENS1_15EpilogueDefaultEEEEEvvEEEEvNT_6ParamsE)
        /*0020*/ 	.word	0x000001a0
.L_16:


//--------------------- .nv.compat                --------------------------
	.section	.nv.compat,"",@"SHT_CUDA_COMPAT_INFO"
	.align	4
        /*0000*/ 	.byte	0x02, 0x09, 0x01, 0x00, 0x02, 0x02, 0x04, 0x00, 0x02, 0x05, 0x05, 0x00, 0x03, 0x07, 0x01, 0x01
        /*0010*/ 	.byte	0x02, 0x03, 0x01, 0x00, 0x02, 0x06, 0x01, 0x00, 0x04, 0x0b, 0x08, 0x00, 0x00, 0x00, 0x00, 0x00
        /*0020*/ 	.byte	0x00, 0x00, 0x00, 0x00


//--------------------- .nv.info._ZN7cutlass13device_kernelINS_4gemm6kernel13GemmUniversalIN4cute5tupleIJiiiiEEENS1_10collective13CollectiveMmaINS1_37MainloopSm90TmaGmmaWarpSpecializedFP8ILi7ENS5_IJNS4_1CILi1EEESB_SB_EEENS1_35KernelTmaWarpSpecializedCooperativeEEENS5_IJNSA_ILi384EEENSA_ILi96EEENSA_ILi64EEEEEENS_12float_e4m3_tENS5_IJlSB_lEEESJ_SK_NS4_8TiledMMAINS4_8MMA_AtomIJNS4_4SM904GMMA30MMA_64x96x32_F32E4M3E4M3_SS_TNILNSO_7ScaleInE1ELSQ_1EEEEEENS4_6LayoutINS5_IJNSA_ILi2EEESB_SB_EEENS5_IJSB_NSA_ILi0EEESW_EEEEENS5_IJNS4_10UnderscoreESZ_SZ_EEEEENS4_13SM90_TMA_LOADENS4_14ComposedLayoutINS4_7SwizzleILi2ELi4ELi3EEENS4_18smem_ptr_flag_bitsILi8EEENST_INS5_IJNSA_ILi8EEESH_EEENS5_IJSH_SB_EEEEEEEvNS4_8identityES12_S1C_vS1D_EENS_8epilogue10collective6detail29Sm90TmaWarpSpecializedAdapterINS1G_15DefaultEpilogueISJ_SK_SK_NS1F_6thread17LinearCombinationISJ_Li1EffLNS1K_9ScaleType4KindE0ELNS_15FloatRoundStyleE2ESJ_EENS1_15EpilogueDefaultEEEEEvvEEEEvNT_6ParamsE --------------------------
	.section	.nv.info._ZN7cutlass13device_kernelINS_4gemm6kernel13GemmUniversalIN4cute5tupleIJiiiiEEENS1_10collective13CollectiveMmaINS1_37MainloopSm90TmaGmmaWarpSpecializedFP8ILi7ENS5_IJNS4_1CILi1EEESB_SB_EEENS1_35KernelTmaWarpSpecializedCooperativeEEENS5_IJNSA_ILi384EEENSA_ILi96EEENSA_ILi64EEEEEENS_12float_e4m3_tENS5_IJlSB_lEEESJ_SK_NS4_8TiledMMAINS4_8MMA_AtomIJNS4_4SM904GMMA30MMA_64x96x32_F32E4M3E4M3_SS_TNILNSO_7ScaleInE1ELSQ_1EEEEEENS4_6LayoutINS5_IJNSA_ILi2EEESB_SB_EEENS5_IJSB_NSA_ILi0EEESW_EEEEENS5_IJNS4_10UnderscoreESZ_SZ_EEEEENS4_13SM90_TMA_LOADENS4_14ComposedLayoutINS4_7SwizzleILi2ELi4ELi3EEENS4_18smem_ptr_flag_bitsILi8EEENST_INS5_IJNSA_ILi8EEESH_EEENS5_IJSH_SB_EEEEEEEvNS4_8identityES12_S1C_vS1D_EENS_8epilogue10collective6detail29Sm90TmaWarpSpecializedAdapterINS1G_15DefaultEpilogueISJ_SK_SK_NS1F_6thread17LinearCombinationISJ_Li1EffLNS1K_9ScaleType4KindE0ELNS_15FloatRoundStyleE2ESJ_EENS1_15EpilogueDefaultEEEEEvvEEEEvNT_6ParamsE,"",@"SHT_CUDA_INFO"
	.sectionflags	@""
	.align	4


	//----- nvinfo : EIATTR_CUDA_API_VERSION
	.align		4
        /*0000*/ 	.byte	0x04, 0x37
        /*0002*/ 	.short	(.L_18 - .L_17)
.L_17:
        /*0004*/ 	.word	0x00000082


	//----- nvinfo : EIATTR_KPARAM_INFO
	.align		4
.L_18:
        /*0008*/ 	.byte	0x04, 0x17
        /*000a*/ 	.short	(.L_20 - .L_19)
.L_19:
        /*000c*/ 	.word	0x00000000
        /*0010*/ 	.short	0x0000
        /*0012*/ 	.short	0x0070
        /*0014*/ 	.byte	0x00, 0xf0, 0x01, 0x10


	//----- nvinfo : EIATTR_SPARSE_MMA_MASK
	.align		4
.L_20:
        /*0018*/ 	.byte	0x03, 0x50
        /*001a*/ 	.short	0x0000


	//----- nvinfo : EIATTR_MAXREG_COUNT
	.align		4
        /*001c*/ 	.byte	0x03, 0x1b
        /*001e*/ 	.short	0x00a8


	//----- nvinfo : EIATTR_NUM_BARRIERS
	.align		4
        /*0020*/ 	.byte	0x02, 0x4c
        /*0022*/ 	.byte	0x01
	.zero		1


	//----- nvinfo : EIATTR_ANNOTATIONS
	.align		4
        /*0024*/ 	.byte	0x04, 0x55
        /*0026*/ 	.short	(.L_22 - .L_21)


	//   ....[0]....
.L_21:
        /*0028*/ 	.word	0x00000001
        /*002c*/ 	.byte	0x10, 0x06, 0x00, 0x00, 0x01, 0x00, 0x00, 0x00, 0x30, 0x06, 0x00, 0x00, 0x01, 0x00, 0x00, 0x00
        /* <DEDUP_REMOVED lines=369> */
        /*174c*/ 	.byte	0xf0, 0x6b, 0x01, 0x00, 0x01, 0x00, 0x00, 0x00, 0x40, 0x6c, 0x01, 0x00


	//----- nvinfo : EIATTR_MERCURY_ISA_VERSION
	.align		4
.L_22:
        /*1758*/ 	.byte	0x03, 0x5f
        /*175a*/ 	.short	0x0101


	//----- nvinfo : EIATTR_INT_WARP_WIDE_INSTR_OFFSETS
	.align		4
        /*175c*/ 	.byte	0x04, 0x31
        /*175e*/ 	.short	(.L_24 - .L_23)


	//   ....[0]....
.L_23:
        /*1760*/ 	.word	0x000004f0


	//   ....[1]....
        /*1764*/ 	.word	0x00000510


	//   ....[2]....
        /*1768*/ 	.word	0x00000620


	//----- nvinfo : EIATTR_COOP_GROUP_MASK_REGIDS
	.align		4
.L_24:
        /*176c*/ 	.byte	0x04, 0x29
        /*176e*/ 	.short	(.L_26 - .L_25)


	//   ....[0]....
.L_25:
        /*1770*/ 	.word	0xffffffff


	//   ....[1]....
        /*1774*/ 	.word	0xffffffff


	//   ....[2]....
        /*1778*/ 	.word	0xffffffff


	//   ....[3]....
        /*177c*/ 	.word	0xffffffff


	//   ....[4]....
        /*1780*/ 	.word	0xffffffff


	//----- nvinfo : EIATTR_COOP_GROUP_INSTR_OFFSETS
	.align		4
.L_26:
        /*1784*/ 	.byte	0x04, 0x28
        /*1786*/ 	.short	(.L_28 - .L_27)


	//   ....[0]....
.L_27:
        /*1788*/ 	.word	0x00000070


	//   ....[1]....
        /*178c*/ 	.word	0x00000080


	//   ....[2]....
        /*1790*/ 	.word	0x000001a0


	//   ....[3]....
        /*1794*/ 	.word	0x00000420


	//   ....[4]....
        /*1798*/ 	.word	0x00001760


	//----- nvinfo : EIATTR_REG_RECONFIG
	.align		4
.L_28:
        /*179c*/ 	.byte	0x01, 0x54
	.zero		2


	//----- nvinfo : EIATTR_MBARRIER_INSTR_OFFSETS
	.align		4
        /*17a0*/ 	.byte	0x04, 0x39
        /*17a2*/ 	.short	(.L_30 - .L_29)


	//   ....[0]....
.L_29:
        /*17a4*/ 	.word	0x00000320
        /*17a8*/ 	.word	0x000000ff
        /*17ac*/ 	.word	0x00000000
        /*17b0*/ 	.short	0x0100
        /*17b2*/ 	.byte	0x09
	.zero		1


	//   ....[1]....
        /*17b4*/ 	.word	0x00000330
        /*17b8*/ 	.word	0x000000ff
        /*17bc*/ 	.word	0x00000038
        /*17c0*/ 	.short	0x0100
        /*17c2*/ 	.byte	0x09
	.zero		1


	//   ....[2]....
        /*17c4*/ 	.word	0x00000340
        /*17c8*/ 	.word	0x000000ff
        /*17cc*/ 	.word	0x00000008
        /*17d0*/ 	.short	0x0100
        /*17d2*/ 	.byte	0x09
	.zero		1


	//   ....[3]....
        /*17d4*/ 	.word	0x00000350
        /*17d8*/ 	.word	0x000000ff
        /*17dc*/ 	.word	0x00000040
        /*17e0*/ 	.short	0x0100
        /*17e2*/ 	.byte	0x09
	.zero		1


	//   ....[4]....
        /*17e4*/ 	.word	0x00000360
        /*17e8*/ 	.word	0x000000ff
        /*17ec*/ 	.word	0x00000010
        /*17f0*/ 	.short	0x0100
        /*17f2*/ 	.byte	0x09
	.zero		1


	//   ....[5]....
        /*17f4*/ 	.word	0x00000370
        /*17f8*/ 	.word	0x000000ff
        /*17fc*/ 	.word	0x00000048
        /*1800*/ 	.short	0x0100
        /*1802*/ 	.byte	0x09
	.zero		1


	//   ....[6]....
        /*1804*/ 	.word	0x00000380
        /*1808*/ 	.word	0x000000ff
        /*180c*/ 	.word	0x00000018
        /*1810*/ 	.short	0x0100
        /*1812*/ 	.byte	0x09
	.zero		1


	//   ....[7]....
        /*1814*/ 	.word	0x00000390
        /*1818*/ 	.word	0x000000ff
        /*181c*/ 	.word	0x00000050
        /*1820*/ 	.short	0x0100
        /*1822*/ 	.byte	0x09
	.zero		1


	//   ....[8]....
        /*1824*/ 	.word	0x000003a0
        /*1828*/ 	.word	0x000000ff
        /*182c*/ 	.word	0x00000020
        /*1830*/ 	.short	0x0100
        /*1832*/ 	.byte	0x09
	.zero		1


	//   ....[9]....
        /*1834*/ 	.word	0x000003b0
        /*1838*/ 	.word	0x000000ff
        /*183c*/ 	.word	0x00000058
        /*1840*/ 	.short	0x0100
        /*1842*/ 	.byte	0x09
	.zero		1


	//   ....[10]....
        /*1844*/ 	.word	0x000003c0
        /*1848*/ 	.word	0x000000ff
        /*184c*/ 	.word	0x00000028
        /*1850*/ 	.short	0x0100
        /*1852*/ 	.byte	0x09
	.zero		1


	//   ....[11]....
        /*1854*/ 	.word	0x000003d0
        /*1858*/ 	.word	0x000000ff
        /*185c*/ 	.word	0x00000060
        /*1860*/ 	.short	0x0100
        /*1862*/ 	.byte	0x09
	.zero		1


	//   ....[12]....
        /*1864*/ 	.word	0x000003e0
        /*1868*/ 	.word	0x000000ff
        /*186c*/ 	.word	0x00000030
        /*1870*/ 	.short	0x0100
        /*1872*/ 	.byte	0x09
	.zero		1


	//   ....[13]....
        /*1874*/ 	.word	0x000003f0
        /*1878*/ 	.word	0x000000ff
        /*187c*/ 	.word	0x00000068
        /*1880*/ 	.short	0x0100
        /*1882*/ 	.byte	0x09
	.zero		1


	//   ....[14]....
        /*1884*/ 	.word	0x00000650
        /*1888*/ 	.word	0x000000ff
        /*188c*/ 	.word	0x00000080
        /*1890*/ 	.short	0x0100
        /*1892*/ 	.byte	0x06
	.zero		1


	//   ....[15]....
        /*1894*/ 	.word	0x00000660
        /*1898*/ 	.word	0x000000ff
        /*189c*/ 	.word	0x00000088
        /*18a0*/ 	.short	0x0100
        /*18a2*/ 	.byte	0x06
	.zero		1


	//   ....[16]....
        /*18a4*/ 	.word	0x00001e30
        /*18a8*/ 	.word	0x000000ff
        /*18ac*/ 	.word	0x00000000
        /*18b0*/ 	.short	0x010a
        /*18b2*/ 	.byte	0x06
	.zero		1


	//   ....[17]....
        /*18b4*/ 	.word	0x00001e70
        /*18b8*/ 	.word	0x000000ff
        /*18bc*/ 	.word	0x00000000
        /*18c0*/ 	.short	0x010a
        /*18c2*/ 	.byte	0x06
	.zero		1


	//   ....[18]....
        /*18c4*/ 	.word	0x00003680
        /*18c8*/ 	.word	0x000000ff
        /*18cc*/ 	.word	0x00000000
        /*18d0*/ 	.short	0x010a
        /*18d2*/ 	.byte	0x10
	.zero		1


	//   ....[19]....
        /*18d4*/ 	.word	0x000036c0
        /*18d8*/ 	.word	0x000000ff
        /*18dc*/ 	.word	0x00000000
        /*18e0*/ 	.short	0x010a
        /*18e2*/ 	.byte	0x10
	.zero		1


	//   ....[20]....
        /*18e4*/ 	.word	0x00004da0
        /*18e8*/ 	.word	0x000000ff
        /*18ec*/ 	.word	0x00000000
        /*18f0*/ 	.short	0x0101
        /*18f2*/ 	.byte	0x08
	.zero		1


	//   ....[21]....
        /*18f4*/ 	.word	0x000065a0
        /*18f8*/ 	.word	0x000000ff
        /*18fc*/ 	.word	0x00000000
        /*1900*/ 	.short	0x0101
        /*1902*/ 	.byte	0x06
	.zero		1


	//   ....[22]....
        /*1904*/ 	.word	0x00015c80
        /*1908*/ 	.word	0x0000000e
        /*190c*/ 	.word	0x00000038
        /*1910*/ 	.short	0x010a
        /*1912*/ 	.byte	0x3f
	.zero		1


	//   ....[23]....
        /*1914*/ 	.word	0x00016080
        /*1918*/ 	.word	0x00000004
        /*191c*/ 	.word	0x00000088
        /*1920*/ 	.short	0x0101
        /*1922*/ 	.byte	0x3f
	.zero		1


	//   ....[24]....
        /*1924*/ 	.word	0x000167e0
        /*1928*/ 	.word	0x00000007
        /*192c*/ 	.word	0x00000000
        /*1930*/ 	.short	0x010a
        /*1932*/ 	.byte	0x3f
	.zero		1


	//   ....[25]....
        /*1934*/ 	.word	0x00016860
        /*1938*/ 	.word	0x00000009
        /*193c*/ 	.word	0x00000000
        /*1940*/ 	.short	0x010a
        /*1942*/ 	.byte	0x3f
	.zero		1


	//   ....[26]....
        /*1944*/ 	.word	0x000168f0
        /*1948*/ 	.word	0x00000006
        /*194c*/ 	.word	0x00000000
        /*1950*/ 	.short	0x010a
        /*1952*/ 	.byte	0x3f
	.zero		1


	//   ....[27]....
        /*1954*/ 	.word	0x00016980
        /*1958*/ 	.word	0x00000009
        /*195c*/ 	.word	0x00000000
        /*1960*/ 	.short	0x010a
        /*1962*/ 	.byte	0x3f
	.zero		1


	//   ....[28]....
        /*1964*/ 	.word	0x00016a10
        /*1968*/ 	.word	0x00000006
        /*196c*/ 	.word	0x00000000
        /*1970*/ 	.short	0x010a
        /*1972*/ 	.byte	0x3f
	.zero		1


	//   ....[29]....
        /*1974*/ 	.word	0x00016aa0
        /*1978*/ 	.word	0x00000009
        /*197c*/ 	.word	0x00000000
        /*1980*/ 	.short	0x010a
        /*1982*/ 	.byte	0x3f
	.zero		1


	//   ....[30]....
        /*1984*/ 	.word	0x00016b30
        /*1988*/ 	.word	0x00000003
        /*198c*/ 	.word	0x00000000
        /*1990*/ 	.short	0x010a
        /*1992*/ 	.byte	0x3f
	.zero		1


	//   ....[31]....
        /*1994*/ 	.word	0x00016ba0
        /*1998*/ 	.word	0x00000009
        /*199c*/ 	.word	0x00000000
        /*19a0*/ 	.short	0x010a
        /*19a2*/ 	.byte	0x3f
	.zero		1


	//   ....[32]....
        /*19a4*/ 	.word	0x00016c10
        /*19a8*/ 	.word	0x00000000
        /*19ac*/ 	.word	0x00000000
        /*19b0*/ 	.short	0x010a
        /*19b2*/ 	.byte	0x3f
	.zero		1


	//   ....[33]....
        /*19b4*/ 	.word	0x00016cf0
        /*19b8*/ 	.word	0x0000000e
        /*19bc*/ 	.word	0x00000038
        /*19c0*/ 	.short	0x010a
        /*19c2*/ 	.byte	0x3f
	.zero		1


	//   ....[34]....
        /*19c4*/ 	.word	0x00016dd0
        /*19c8*/ 	.word	0x00000007
        /*19cc*/ 	.word	0x00000000
        /*19d0*/ 	.short	0x010a
        /*19d2*/ 	.byte	0x3f
	.zero		1


	//   ....[35]....
        /*19d4*/ 	.word	0x00016e20
        /*19d8*/ 	.word	0x00000009
        /*19dc*/ 	.word	0x00000000
        /*19e0*/ 	.short	0x010a
        /*19e2*/ 	.byte	0x3f
	.zero		1


	//   ....[36]....
        /*19e4*/ 	.word	0x00016e70
        /*19e8*/ 	.word	0x00000006
        /*19ec*/ 	.word	0x00000000
        /*19f0*/ 	.short	0x010a
        /*19f2*/ 	.byte	0x3f
	.zero		1


	//   ....[37]....
        /*19f4*/ 	.word	0x00016ec0
        /*19f8*/ 	.word	0x00000009
        /*19fc*/ 	.word	0x00000000
        /*1a00*/ 	.short	0x010a
        /*1a02*/ 	.byte	0x3f
	.zero		1


	//   ....[38]....
        /*1a04*/ 	.word	0x00016f10
        /*1a08*/ 	.word	0x00000006
        /*1a0c*/ 	.word	0x00000000
        /*1a10*/ 	.short	0x010a
        /*1a12*/ 	.byte	0x3f
	.zero		1


	//   ....[39]....
        /*1a14*/ 	.word	0x00016f60
        /*1a18*/ 	.word	0x00000009
        /*1a1c*/ 	.word	0x00000000
        /*1a20*/ 	.short	0x010a
        /*1a22*/ 	.byte	0x3f
	.zero		1


	//----- nvinfo : EIATTR_NUM_MBARRIERS
	.align		4
.L_30:
        /*1a24*/ 	.byte	0x03, 0x38
        /*1a26*/ 	.short	0x0010


	//----- nvinfo : EIATTR_EXIT_INSTR_OFFSETS
	.align		4
        /*1a28*/ 	.byte	0x04, 0x1c
        /*1a2a*/ 	.short	(.L_32 - .L_31)


	//   ....[0]....
.L_31:
        /*1a2c*/ 	.word	0x000006c0


	//   ....[1]....
        /*1a30*/ 	.word	0x00001020


	//   ....[2]....
        /*1a34*/ 	.word	0x00015280


	//   ....[3]....
        /*1a38*/ 	.word	0x00015910


	//   ....[4]....
        /*1a3c*/ 	.word	0x00016b80


	//----- nvinfo : EIATTR_MAX_THREADS
	.align		4
.L_32:
        /*1a40*/ 	.byte	0x04, 0x05
        /*1a42*/ 	.short	(.L_34 - .L_33)
.L_33:
        /*1a44*/ 	.word	0x00000180
        /*1a48*/ 	.word	0x00000001
        /*1a4c*/ 	.word	0x00000001


	//----- nvinfo : EIATTR_CRS_STACK_SIZE
	.align		4
.L_34:
        /*1a50*/ 	.byte	0x04, 0x1e
        /*1a52*/ 	.short	(.L_36 - .L_35)
.L_35:
        /*1a54*/ 	.word	0x00000000


	//----- nvinfo : EIATTR_CBANK_PARAM_SIZE
	.align		4
.L_36:
        /*1a58*/ 	.byte	0x03, 0x19
        /*1a5a*/ 	.short	0x0470


	//----- nvinfo : EIATTR_PARAM_CBANK
	.align		4
        /*1a5c*/ 	.byte	0x04, 0x0a
        /*1a5e*/ 	.short	(.L_38 - .L_37)
	.align		4
.L_37:
        /*1a60*/ 	.word	index@(.nv.constant0._ZN7cutlass13device_kernelINS_4gemm6kernel13GemmUniversalIN4cute5tupleIJiiiiEEENS1_10collective13CollectiveMmaINS1_37MainloopSm90TmaGmmaWarpSpecializedFP8ILi7ENS5_IJNS4_1CILi1EEESB_SB_EEENS1_35KernelTmaWarpSpecializedCooperativeEEENS5_IJNSA_ILi384EEENSA_ILi96EEENSA_ILi64EEEEEENS_12float_e4m3_tENS5_IJlSB_lEEESJ_SK_NS4_8TiledMMAINS4_8MMA_AtomIJNS4_4SM904GMMA30MMA_64x96x32_F32E4M3E4M3_SS_TNILNSO_7ScaleInE1ELSQ_1EEEEEENS4_6LayoutINS5_IJNSA_ILi2EEESB_SB_EEENS5_IJSB_NSA_ILi0EEESW_EEEEENS5_IJNS4_10UnderscoreESZ_SZ_EEEEENS4_13SM90_TMA_LOADENS4_14ComposedLayoutINS4_7SwizzleILi2ELi4ELi3EEENS4_18smem_ptr_flag_bitsILi8EEENST_INS5_IJNSA_ILi8EEESH_EEENS5_IJSH_SB_EEEEEEEvNS4_8identityES12_S1C_vS1D_EENS_8epilogue10collective6detail29Sm90TmaWarpSpecializedAdapterINS1G_15DefaultEpilogueISJ_SK_SK_NS1F_6thread17LinearCombinationISJ_Li1EffLNS1K_9ScaleType4KindE0ELNS_15FloatRoundStyleE2ESJ_EENS1_15EpilogueDefaultEEEEEvvEEEEvNT_6ParamsE)
        /*1a64*/ 	.short	0x0210
        /*1a66*/ 	.short	0x0470


	//----- nvinfo : EIATTR_SW_WAR
	.align		4
.L_38:
        /*1a68*/ 	.byte	0x04, 0x36
        /*1a6a*/ 	.short	(.L_40 - .L_39)
.L_39:
        /*1a6c*/ 	.word	0x00000008
.L_40:


//--------------------- .nv.callgraph             --------------------------
	.section	.nv.callgraph,"",@"SHT_CUDA_CALLGRAPH"
	.align	4
	.sectionentsize	8
	.align		4
        /*0000*/ 	.word	0x00000000
	.align		4
        /*0004*/ 	.word	0xffffffff
	.align		4
        /*0008*/ 	.word	0x00000000
	.align		4
        /*000c*/ 	.word	0xfffffffe
	.align		4
        /*0010*/ 	.word	0x00000000
	.align		4
        /*0014*/ 	.word	0xfffffffd
	.align		4
        /*0018*/ 	.word	0x00000000
	.align		4
        /*001c*/ 	.word	0xfffffffc


//--------------------- .nv.constant4             --------------------------
	.section	.nv.constant4,"a",@progbits
	.align	8
	.align		8
.nv.constant4:
        /*0000*/ 	.dword	_ZN40_INTERNAL_c12ef41d_4_k_cu_eb9d6698_122954cuda3std3__45__cpo5beginE
	.align		8
        /*0008*/ 	.dword	_ZN40_INTERNAL_c12ef41d_4_k_cu_eb9d6698_122954cuda3std3__45__cpo3endE
	.align		8
        /*0010*/ 	.dword	_ZN40_INTERNAL_c12ef41d_4_k_cu_eb9d6698_122954cuda3std3__45__cpo6cbeginE
	.align		8
        /*0018*/ 	.dword	_ZN40_INTERNAL_c12ef41d_4_k_cu_eb9d6698_122954cuda3std3__45__cpo4cendE
	.align		8
        /*0020*/ 	.dword	_ZN40_INTERNAL_c12ef41d_4_k_cu_eb9d6698_122954cuda3std3__442_GLOBAL__N__c12ef41d_4_k_cu_eb9d6698_122956ignoreE
	.align		8
        /*0028*/ 	.dword	_ZN40_INTERNAL_c12ef41d_4_k_cu_eb9d6698_122954cuda3std3__419piecewise_constructE
	.align		8
        /*0030*/ 	.dword	_ZN40_INTERNAL_c12ef41d_4_k_cu_eb9d6698_122954cuda3std3__48in_placeE
	.align		8
        /*0038*/ 	.dword	_ZN40_INTERNAL_c12ef41d_4_k_cu_eb9d6698_122954cuda3std6ranges3__45__cpo4swapE
	.align		8
        /*0040*/ 	.dword	_ZN40_INTERNAL_c12ef41d_4_k_cu_eb9d6698_122954cuda3std6ranges3__45__cpo9iter_moveE
	.align		8
        /*0048*/ 	.dword	_ZN40_INTERNAL_c12ef41d_4_k_cu_eb9d6698_122954cute7productE
	.align		8
        /*0050*/ 	.dword	_ZN40_INTERNAL_c12ef41d_4_k_cu_eb9d6698_122954cute1_E


//--------------------- .text._ZN7cutlass13device_kernelINS_4gemm6kernel13GemmUniversalIN4cute5tupleIJiiiiEEENS1_10collective13CollectiveMmaINS1_37MainloopSm90TmaGmmaWarpSpecializedFP8ILi7ENS5_IJNS4_1CILi1EEESB_SB_EEENS1_35KernelTmaWarpSpecializedCooperativeEEENS5_IJNSA_ILi384EEENSA_ILi96EEENSA_ILi64EEEEEENS_12float_e4m3_tENS5_IJlSB_lEEESJ_SK_NS4_8TiledMMAINS4_8MMA_AtomIJNS4_4SM904GMMA30MMA_64x96x32_F32E4M3E4M3_SS_TNILNSO_7ScaleInE1ELSQ_1EEEEEENS4_6LayoutINS5_IJNSA_ILi2EEESB_SB_EEENS5_IJSB_NSA_ILi0EEESW_EEEEENS5_IJNS4_10UnderscoreESZ_SZ_EEEEENS4_13SM90_TMA_LOADENS4_14ComposedLayoutINS4_7SwizzleILi2ELi4ELi3EEENS4_18smem_ptr_flag_bitsILi8EEENST_INS5_IJNSA_ILi8EEESH_EEENS5_IJSH_SB_EEEEEEEvNS4_8identityES12_S1C_vS1D_EENS_8epilogue10collective6detail29Sm90TmaWarpSpecializedAdapterINS1G_15DefaultEpilogueISJ_SK_SK_NS1F_6thread17LinearCombinationISJ_Li1EffLNS1K_9ScaleType4KindE0ELNS_15FloatRoundStyleE2ESJ_EENS1_15EpilogueDefaultEEEEEvvEEEEvNT_6ParamsE --------------------------
	.section	.text._ZN7cutlass13device_kernelINS_4gemm6kernel13GemmUniversalIN4cute5tupleIJiiiiEEENS1_10collective13CollectiveMmaINS1_37MainloopSm90TmaGmmaWarpSpecializedFP8ILi7ENS5_IJNS4_1CILi1EEESB_SB_EEENS1_35KernelTmaWarpSpecializedCooperativeEEENS5_IJNSA_ILi384EEENSA_ILi96EEENSA_ILi64EEEEEENS_12float_e4m3_tENS5_IJlSB_lEEESJ_SK_NS4_8TiledMMAINS4_8MMA_AtomIJNS4_4SM904GMMA30MMA_64x96x32_F32E4M3E4M3_SS_TNILNSO_7ScaleInE1ELSQ_1EEEEEENS4_6LayoutINS5_IJNSA_ILi2EEESB_SB_EEENS5_IJSB_NSA_ILi0EEESW_EEEEENS5_IJNS4_10UnderscoreESZ_SZ_EEEEENS4_13SM90_TMA_LOADENS4_14ComposedLayoutINS4_7SwizzleILi2ELi4ELi3EEENS4_18smem_ptr_flag_bitsILi8EEENST_INS5_IJNSA_ILi8EEESH_EEENS5_IJSH_SB_EEEEEEEvNS4_8identityES12_S1C_vS1D_EENS_8epilogue10collective6detail29Sm90TmaWarpSpecializedAdapterINS1G_15DefaultEpilogueISJ_SK_SK_NS1F_6thread17LinearCombinationISJ_Li1EffLNS1K_9ScaleType4KindE0ELNS_15FloatRoundStyleE2ESJ_EENS1_15EpilogueDefaultEEEEEvvEEEEvNT_6ParamsE,"ax",@progbits
	.align	128
.text._ZN7cutlass13device_kernelINS_4gemm6kernel13GemmUniversalIN4cute5tupleIJiiiiEEENS1_10collective13CollectiveMmaINS1_37MainloopSm90TmaGmmaWarpSpecializedFP8ILi7ENS5_IJNS4_1CILi1EEESB_SB_EEENS1_35KernelTmaWarpSpecializedCooperativeEEENS5_IJNSA_ILi384EEENSA_ILi96EEENSA_ILi64EEEEEENS_12float_e4m3_tENS5_IJlSB_lEEESJ_SK_NS4_8TiledMMAINS4_8MMA_AtomIJNS4_4SM904GMMA30MMA_64x96x32_F32E4M3E4M3_SS_TNILNSO_7ScaleInE1ELSQ_1EEEEEENS4_6LayoutINS5_IJNSA_ILi2EEESB_SB_EEENS5_IJSB_NSA_ILi0EEESW_EEEEENS5_IJNS4_10UnderscoreESZ_SZ_EEEEENS4_13SM90_TMA_LOADENS4_14ComposedLayoutINS4_7SwizzleILi2ELi4ELi3EEENS4_18smem_ptr_flag_bitsILi8EEENST_INS5_IJNSA_ILi8EEESH_EEENS5_IJSH_SB_EEEEEEEvNS4_8identityES12_S1C_vS1D_EENS_8epilogue10collective6detail29Sm90TmaWarpSpecializedAdapterINS1G_15DefaultEpilogueISJ_SK_SK_NS1F_6thread17LinearCombinationISJ_Li1EffLNS1K_9ScaleType4KindE0ELNS_15FloatRoundStyleE2ESJ_EENS1_15EpilogueDefaultEEEEEvvEEEEvNT_6ParamsE:
        .type           _ZN7cutlass13device_kernelINS_4gemm6kernel13GemmUniversalIN4cute5tupleIJiiiiEEENS1_10collective13CollectiveMmaINS1_37MainloopSm90TmaGmmaWarpSpecializedFP8ILi7ENS5_IJNS4_1CILi1EEESB_SB_EEENS1_35KernelTmaWarpSpecializedCooperativeEEENS5_IJNSA_ILi384EEENSA_ILi96EEENSA_ILi64EEEEEENS_12float_e4m3_tENS5_IJlSB_lEEESJ_SK_NS4_8TiledMMAINS4_8MMA_AtomIJNS4_4SM904GMMA30MMA_64x96x32_F32E4M3E4M3_SS_TNILNSO_7ScaleInE1ELSQ_1EEEEEENS4_6LayoutINS5_IJNSA_ILi2EEESB_SB_EEENS5_IJSB_NSA_ILi0EEESW_EEEEENS5_IJNS4_10UnderscoreESZ_SZ_EEEEENS4_13SM90_TMA_LOADENS4_14ComposedLayoutINS4_7SwizzleILi2ELi4ELi3EEENS4_18smem_ptr_flag_bitsILi8EEENST_INS5_IJNSA_ILi8EEESH_EEENS5_IJSH_SB_EEEEEEEvNS4_8identityES12_S1C_vS1D_EENS_8epilogue10collective6detail29Sm90TmaWarpSpecializedAdapterINS1G_15DefaultEpilogueISJ_SK_SK_NS1F_6thread17LinearCombinationISJ_Li1EffLNS1K_9ScaleType4KindE0ELNS_15FloatRoundStyleE2ESJ_EENS1_15EpilogueDefaultEEEEEvvEEEEvNT_6ParamsE,@function
        .size           _ZN7cutlass13device_kernelINS_4gemm6kernel13GemmUniversalIN4cute5tupleIJiiiiEEENS1_10collective13CollectiveMmaINS1_37MainloopSm90TmaGmmaWarpSpecializedFP8ILi7ENS5_IJNS4_1CILi1EEESB_SB_EEENS1_35KernelTmaWarpSpecializedCooperativeEEENS5_IJNSA_ILi384EEENSA_ILi96EEENSA_ILi64EEEEEENS_12float_e4m3_tENS5_IJlSB_lEEESJ_SK_NS4_8TiledMMAINS4_8MMA_AtomIJNS4_4SM904GMMA30MMA_64x96x32_F32E4M3E4M3_SS_TNILNSO_7ScaleInE1ELSQ_1EEEEEENS4_6LayoutINS5_IJNSA_ILi2EEESB_SB_EEENS5_IJSB_NSA_ILi0EEESW_EEEEENS5_IJNS4_10UnderscoreESZ_SZ_EEEEENS4_13SM90_TMA_LOADENS4_14ComposedLayoutINS4_7SwizzleILi2ELi4ELi3EEENS4_18smem_ptr_flag_bitsILi8EEENST_INS5_IJNSA_ILi8EEESH_EEENS5_IJSH_SB_EEEEEEEvNS4_8identityES12_S1C_vS1D_EENS_8epilogue10collective6detail29Sm90TmaWarpSpecializedAdapterINS1G_15DefaultEpilogueISJ_SK_SK_NS1F_6thread17LinearCombinationISJ_Li1EffLNS1K_9ScaleType4KindE0ELNS_15FloatRoundStyleE2ESJ_EENS1_15EpilogueDefaultEEEEEvvEEEEvNT_6ParamsE,(.L_x_81 - _ZN7cutlass13device_kernelINS_4gemm6kernel13GemmUniversalIN4cute5tupleIJiiiiEEENS1_10collective13CollectiveMmaINS1_37MainloopSm90TmaGmmaWarpSpecializedFP8ILi7ENS5_IJNS4_1CILi1EEESB_SB_EEENS1_35KernelTmaWarpSpecializedCooperativeEEENS5_IJNSA_ILi384EEENSA_ILi96EEENSA_ILi64EEEEEENS_12float_e4m3_tENS5_IJlSB_lEEESJ_SK_NS4_8TiledMMAINS4_8MMA_AtomIJNS4_4SM904GMMA30MMA_64x96x32_F32E4M3E4M3_SS_TNILNSO_7ScaleInE1ELSQ_1EEEEEENS4_6LayoutINS5_IJNSA_ILi2EEESB_SB_EEENS5_IJSB_NSA_ILi0EEESW_EEEEENS5_IJNS4_10UnderscoreESZ_SZ_EEEEENS4_13SM90_TMA_LOADENS4_14ComposedLayoutINS4_7SwizzleILi2ELi4ELi3EEENS4_18smem_ptr_flag_bitsILi8EEENST_INS5_IJNSA_ILi8EEESH_EEENS5_IJSH_SB_EEEEEEEvNS4_8identityES12_S1C_vS1D_EENS_8epilogue10collective6detail29Sm90TmaWarpSpecializedAdapterINS1G_15DefaultEpilogueISJ_SK_SK_NS1F_6thread17LinearCombinationISJ_Li1EffLNS1K_9ScaleType4KindE0ELNS_15FloatRoundStyleE2ESJ_EENS1_15EpilogueDefaultEEEEEvvEEEEvNT_6ParamsE)
        .other          _ZN7cutlass13device_kernelINS_4gemm6kernel13GemmUniversalIN4cute5tupleIJiiiiEEENS1_10collective13CollectiveMmaINS1_37MainloopSm90TmaGmmaWarpSpecializedFP8ILi7ENS5_IJNS4_1CILi1EEESB_SB_EEENS1_35KernelTmaWarpSpecializedCooperativeEEENS5_IJNSA_ILi384EEENSA_ILi96EEENSA_ILi64EEEEEENS_12float_e4m3_tENS5_IJlSB_lEEESJ_SK_NS4_8TiledMMAINS4_8MMA_AtomIJNS4_4SM904GMMA30MMA_64x96x32_F32E4M3E4M3_SS_TNILNSO_7ScaleInE1ELSQ_1EEEEEENS4_6LayoutINS5_IJNSA_ILi2EEESB_SB_EEENS5_IJSB_NSA_ILi0EEESW_EEEEENS5_IJNS4_10UnderscoreESZ_SZ_EEEEENS4_13SM90_TMA_LOADENS4_14ComposedLayoutINS4_7SwizzleILi2ELi4ELi3EEENS4_18smem_ptr_flag_bitsILi8EEENST_INS5_IJNSA_ILi8EEESH_EEENS5_IJSH_SB_EEEEEEEvNS4_8identityES12_S1C_vS1D_EENS_8epilogue10collective6detail29Sm90TmaWarpSpecializedAdapterINS1G_15DefaultEpilogueISJ_SK_SK_NS1F_6thread17LinearCombinationISJ_Li1EffLNS1K_9ScaleType4KindE0ELNS_15FloatRoundStyleE2ESJ_EENS1_15EpilogueDefaultEEEEEvvEEEEvNT_6ParamsE,@"STO_CUDA_ENTRY STV_DEFAULT"
_ZN7cutlass13device_kernelINS_4gemm6kernel13GemmUniversalIN4cute5tupleIJiiiiEEENS1_10collective13CollectiveMmaINS1_37MainloopSm90TmaGmmaWarpSpecializedFP8ILi7ENS5_IJNS4_1CILi1EEESB_SB_EEENS1_35KernelTmaWarpSpecializedCooperativeEEENS5_IJNSA_ILi384EEENSA_ILi96EEENSA_ILi64EEEEEENS_12float_e4m3_tENS5_IJlSB_lEEESJ_SK_NS4_8TiledMMAINS4_8MMA_AtomIJNS4_4SM904GMMA30MMA_64x96x32_F32E4M3E4M3_SS_TNILNSO_7ScaleInE1ELSQ_1EEEEEENS4_6LayoutINS5_IJNSA_ILi2EEESB_SB_EEENS5_IJSB_NSA_ILi0EEESW_EEEEENS5_IJNS4_10UnderscoreESZ_SZ_EEEEENS4_13SM90_TMA_LOADENS4_14ComposedLayoutINS4_7SwizzleILi2ELi4ELi3EEENS4_18smem_ptr_flag_bitsILi8EEENST_INS5_IJNSA_ILi8EEESH_EEENS5_IJSH_SB_EEEEEEEvNS4_8identityES12_S1C_vS1D_EENS_8epilogue10collective6detail29Sm90TmaWarpSpecializedAdapterINS1G_15DefaultEpilogueISJ_SK_SK_NS1F_6thread17LinearCombinationISJ_Li1EffLNS1K_9ScaleType4KindE0ELNS_15FloatRoundStyleE2ESJ_EENS1_15EpilogueDefaultEEEEEvvEEEEvNT_6ParamsE:
[----:B------:R-:W0:Y:S02]  /*0000*/  LDC R1, c[0x0][0x28] ;  /* 0x00000a00ff017b82 */ /* 0x000e240000000800 */
[----:B0-----:R-:W-:Y:S01]  /*0010*/  VIADD R1, R1, 0xfffffe60 ;  /* 0xfffffe6001017836 */ /* 0x001fe20000000000 */
[----:B------:R-:W0:Y:S01]  /*0020*/  S2R R2, SR_TID.X ;  /* 0x0000000000027919 */ /* 0x000e220000002100 */
[----:B------:R-:W-:Y:S01]  /*0030*/  ELECT P0, URZ, PT ;  /* 0x00000000003f782f */ /* 0x000fe20003800000 */
[----:B------:R-:W-:Y:S01]  /*0040*/  BSSY B0, `(.L_x_0) ;  /* 0x0000015000007945 */ /* 0x000fe20003800000 */
[--C-:B0-----:R-:W-:Y:S02]  /*0050*/  SHF.R.U32.HI R0, RZ, 0x5, R2.reuse ;  /* 0x00000005ff007819 */ /* 0x101fe40000011602 */
[----:B------:R-:W-:-:S03]  /*0060*/  SHF.R.U32.HI R2, RZ, 0x7, R2 ;  /* 0x00000007ff027819 */ /* 0x000fc60000011602 */
[----:B------:R-:W0:Y:S04]  /*0070*/  SHFL.IDX PT, R3, R0, RZ, 0x1f ;  /* 0x00001fff00037589 */ /* 0x000e2800000e0000 */
[----:B------:R-:W1:Y:S01]  /*0080*/  SHFL.IDX PT, R2, R2, RZ, 0x1f ;  /* 0x00001fff02027589 */ /* 0x000e6200000e0000 */
[----:B0-----:R-:W-:Y:S02]  /*0090*/  R2UR UR4, R3 ;  /* 0x00000000030472ca */ /* 0x001fe400000e0000 */
[----:B-1----:R-:W-:-:S11]  /*00a0*/  R2UR UR6, R2 ;  /* 0x00000000020672ca */ /* 0x002fd600000e0000 */
[----:B------:R-:W-:Y:S02]  /*00b0*/  USHF.R.S32.HI UR5, URZ, 0x1f, UR4 ;  /* 0x0000001f3f057899 */ /* 0x000fe40008011404 */
[----:B------:R-:W-:Y:S02]  /*00c0*/  ISETP.NE.OR P0, PT, RZ, UR4, !P0 ;  /* 0x00000004ff007c0c */ /* 0x000fe4000c705670 */
[----:B------:R-:W-:-:S04]  /*00d0*/  ULEA.HI UR5, UR5, UR4, URZ, 0x2 ;  /* 0x0000000405057291 */ /* 0x000fc8000f8f103f */
[----:B------:R-:W-:-:S04]  /*00e0*/  ULOP3.LUT UR5, UR5, 0xfffffffc, URZ, 0xc0, !UPT ;  /* 0xfffffffc05057892 */ /* 0x000fc8000f8ec03f */
[----:B------:R-:W-:-:S03]  /*00f0*/  UIADD3 UR8, UR4, -UR5, URZ ;  /* 0x8000000504087290 */ /* 0x000fc6000fffe03f */
[----:B------:R-:W-:Y:S09]  /*0100*/  @P0 BRA `(.L_x_1) ;  /* 0x0000000000200947 */ /* 0x000ff20003800000 */
[----:B------:R-:W-:Y:S02]  /*0110*/  ULDC.64 UR4, c[0x0][0x198] ;  /* 0x0000660000047ab9 */ /* 0x000fe40000000a00 */
[----:B------:R-:W-:Y:S02]  /*0120*/  UIADD3 UR10, UP0, UR4, 0xf0, URZ ;  /* 0x000000f0040a7890 */ /* 0x000fe4000ff1e03f */
[----:B------:R-:W-:Y:S02]  /*0130*/  UIADD3 UR4, UP1, UR4, 0x1f0, URZ ;  /* 0x000001f004047890 */ /* 0x000fe4000ff3e03f */
[----:B------:R-:W-:Y:S02]  /*0140*/  UIADD3.X UR11, URZ, UR5, URZ, UP0, !UPT ;  /* 0x000000053f0b7290 */ /* 0x000fe400087fe43f */
[----:B------:R-:W-:-:S07]  /*0150*/  UIADD3.X UR5, URZ, UR5, URZ, UP1, !UPT ;  /* 0x000000053f057290 */ /* 0x000fce0008ffe43f */
[----:B------:R0:W-:Y:S02]  /*0160*/  UTMACCTL.PF [UR10] ;  /* 0x000000000a0079b9 */ /* 0x0001e40008040000 */
[----:B------:R0:W-:Y:S02]  /*0170*/  UTMACCTL.PF [UR4] ;  /* 0x00000000040079b9 */ /* 0x0001e40008040000 */
[----:B0-----:R-:W-:Y:S01]  /*0180*/  NOP ;  /* 0x0000000000007918 */ /* 0x001fe20000000000 */
.L_x_1:
[----:B------:R-:W-:Y:S05]  /*0190*/  BSYNC B0 ;  /* 0x0000000000007941 */ /* 0x000fea0003800000 */
.L_x_0:
[----:B------:R-:W0:Y:S01]  /*01a0*/  SHFL.IDX PT, R2, R0, RZ, 0x1f ;  /* 0x00001fff00027589 */ /* 0x000e2200000e0000 */
[----:B------:R-:W-:Y:S01]  /*01b0*/  UISETP.NE.AND UP0, UPT, UR8, 0x3, UPT ;  /* 0x000000030800788c */ /* 0x000fe2000bf05270 */
[----:B------:R-:W-:Y:S01]  /*01c0*/  ISETP.NE.AND P1, PT, RZ, UR6, PT ;  /* 0x00000006ff007c0c */ /* 0x000fe2000bf25270 */
[----:B------:R-:W-:Y:S02]  /*01d0*/  UIADD3 UR10, UR6, -0x1, URZ ;  /* 0xffffffff060a7890 */ /* 0x000fe4000fffe03f */
[----:B------:R-:W-:Y:S02]  /*01e0*/  UISETP.EQ.OR UP0, UPT, UR8, URZ, !UP0 ;  /* 0x0000003f0800728c */ /* 0x000fe4000c702670 */
[----:B------:R-:W-:Y:S02]  /*01f0*/  UISETP.GE.U32.AND UP1, UPT, UR10, 0x2, UPT ;  /* 0x000000020a00788c */ /* 0x000fe4000bf26070 */
[----:B------:R-:W-:-:S04]  /*0200*/  UISETP.EQ.AND UP0, UPT, UR6, URZ, UP0 ;  /* 0x0000003f0600728c */ /* 0x000fc80008702270 */
[----:B------:R-:W-:-:S04]  /*0210*/  USEL UR13, URZ, 0x1, !UP0 ;  /* 0x000000013f0d7887 */ /* 0x000fc8000c000000 */
[----:B------:R-:W-:Y:S01]  /*0220*/  USEL UR13, UR13, 0x2, UP1 ;  /* 0x000000020d0d7887 */ /* 0x000fe20008800000 */
[----:B0-----:R-:W-:-:S13]  /*0230*/  ISETP.NE.AND P0, PT, R2, RZ, PT ;  /* 0x000000ff0200720c */ /* 0x001fda0003f05270 */
[----:B------:R-:W-:Y:S05]  /*0240*/  @P0 BRA `(.L_x_2) ;  /* 0x0000000000700947 */ /* 0x000fea0003800000 */
[----:B------:R-:W0:Y:S01]  /*0250*/  S2UR UR9, SR_CgaCtaId ;  /* 0x00000000000979c3 */ /* 0x000e220000008800 */
[----:B------:R-:W-:Y:S01]  /*0260*/  UMOV UR4, 0x400 ;  /* 0x0000040000047882 */ /* 0x000fe20000000000 */
[----:B------:R-:W-:Y:S01]  /*0270*/  UMOV UR5, 0x1 ;  /* 0x0000000100057882 */ /* 0x000fe20000000000 */
[----:B------:R-:W-:Y:S01]  /*0280*/  UMOV UR6, 0x100 ;  /* 0x0000010000067882 */ /* 0x000fe20000000000 */
[----:B------:R-:W-:Y:S01]  /*0290*/  ELECT P0, URZ, PT ;  /* 0x00000000003f782f */ /* 0x000fe20003800000 */
[----:B------:R-:W-:-:S04]  /*02a0*/  UIADD3 UR6, -UR6, 0x100000, URZ ;  /* 0x0010000006067890 */ /* 0x000fc8000fffe13f */
[----:B------:R-:W-:Y:S02]  /*02b0*/  USHF.L.U32 UR7, UR6, 0xb, URZ ;  /* 0x0000000b06077899 */ /* 0x000fe4000800063f */
[----:B------:R-:W-:Y:S02]  /*02c0*/  USHF.L.U32 UR6, UR6, 0x1, URZ ;  /* 0x0000000106067899 */ /* 0x000fe4000800063f */
[----:B0-----:R-:W-:Y:S02]  /*02d0*/  ULEA UR9, UR9, UR4, 0x18 ;  /* 0x0000000409097291 */ /* 0x001fe4000f8ec03f */
[----:B------:R-:W-:-:S04]  /*02e0*/  UIADD3 UR4, -UR5, 0x100000, URZ ;  /* 0x0010000005047890 */ /* 0x000fc8000fffe13f */
[----:B------:R-:W-:Y:S02]  /*02f0*/  USHF.L.U32 UR5, UR4, 0xb, URZ ;  /* 0x0000000b04057899 */ /* 0x000fe4000800063f */
[----:B------:R-:W-:Y:S01]  /*0300*/  USHF.L.U32 UR4, UR4, 0x1, URZ ;  /* 0x0000000104047899 */ /* 0x000fe2000800063f */
[----:B------:R-:W0:Y:S11]  /*0310*/  FENCE.VIEW.ASYNC.S ;  /* 0x00000000000073c6 */ /* 0x000e360000000000 */
[----:B0-----:R0:W1:Y:S01]  /*0320*/  SYNCS.EXCH.64 URZ, [UR9], UR4 ;  /* 0x00000004093f75b2 */ /* 0x0010620008000100 */
[----:B------:R0:W2:Y:S01]  /*0330*/  SYNCS.EXCH.64 URZ, [UR9+0x38], UR6 ;  /* 0x00003806093f75b2 */ /* 0x0000a20008000100 */
[----:B------:R0:W3:Y:S01]  /*0340*/  SYNCS.EXCH.64 URZ, [UR9+0x8], UR4 ;  /* 0x00000804093f75b2 */ /* 0x0000e20008000100 */
[----:B------:R0:W4:Y:S01]  /*0350*/  SYNCS.EXCH.64 URZ, [UR9+0x40], UR6 ;  /* 0x00004006093f75b2 */ /* 0x0001220008000100 */
[----:B------:R0:W0:Y:S01]  /*0360*/  SYNCS.EXCH.64 URZ, [UR9+0x10], UR4 ;  /* 0x00001004093f75b2 */ /* 0x0000220008000100 */
        /* <DEDUP_REMOVED lines=9> */
[----:B------:R-:W-:Y:S01]  /*0400*/  NOP ;  /* 0x0000000000007918 */ /* 0x000fe20000000000 */
.L_x_2:
[----:B------:R-:W5:Y:S01]  /*0410*/  LDC R5, c[0x0][0x65c] ;  /* 0x00019700ff057b82 */ /* 0x000f620000000800 */
[----:B------:R1:W2:Y:S01]  /*0420*/  SHFL.IDX PT, R2, R0, RZ, 0x1f ;  /* 0x00001fff00027589 */ /* 0x0002a200000e0000 */
[----:B------:R-:W-:Y:S01]  /*0430*/  ELECT P0, URZ, PT ;  /* 0x00000000003f782f */ /* 0x000fe20003800000 */
[----:B------:R-:W-:Y:S01]  /*0440*/  IMAD.MOV.U32 R3, RZ, RZ, RZ ;  /* 0x000000ffff037224 */ /* 0x000fe200078e00ff */
[----:B0-----:R-:W-:Y:S01]  /*0450*/  UMOV UR4, 0x20 ;  /* 0x0000002000047882 */ /* 0x001fe20000000000 */
[----:B------:R-:W0:Y:S01]  /*0460*/  S2R R4, SR_CTAID.Y ;  /* 0x0000000000047919 */ /* 0x000e220000002600 */
[----:B------:R-:W-:Y:S01]  /*0470*/  NOP ;  /* 0x0000000000007918 */ /* 0x000fe20000000000 */
[----:B------:R-:W-:Y:S01]  /*0480*/  NOP ;  /* 0x0000000000007918 */ /* 0x000fe20000000000 */
[----:B-1----:R-:W-:Y:S02]  /*0490*/  LOP3.LUT R0, R0, 0xffffefff, RZ, 0xc0, !PT ;  /* 0xffffefff00007812 */ /* 0x002fe400078ec0ff */
[----:B-----5:R-:W-:-:S02]  /*04a0*/  ISETP.NE.AND P2, PT, R5, 0x1, PT ;  /* 0x000000010500780c */ /* 0x020fc40003f45270 */
[----:B--2---:R-:W-:Y:S02]  /*04b0*/  ISETP.NE.OR P0, PT, R2, RZ, !P0 ;  /* 0x000000ff0200720c */ /* 0x004fe40004705670 */
[----:B------:R-:W1:Y:S09]  /*04c0*/  S2R R2, SR_CTAID.X ;  /* 0x0000000000027919 */ /* 0x000e720000002500 */
[----:B------:R-:W1:Y:S01]  /*04d0*/  @P2 LDC R9, c[0x0][0x10] ;  /* 0x00000400ff092b82 */ /* 0x000e620000000800 */
[----:B0-----:R-:W-:Y:S01]  /*04e0*/  @P2 IMAD.MOV.U32 R6, RZ, RZ, R4 ;  /* 0x000000ffff062224 */ /* 0x001fe200078e0004 */
[----:B------:R-:W-:Y:S01]  /*04f0*/  VOTEU.ALL UP0, P0 ;  /* 0x00000000003f7886 */ /* 0x000fe20000000000 */
[----:B------:R-:W-:Y:S01]  /*0500*/  @P2 IMAD.MOV.U32 R7, RZ, RZ, RZ ;  /* 0x000000ffff072224 */ /* 0x000fe200078e00ff */
[----:B------:R-:W-:Y:S01]  /*0510*/  VOTEU.ALL UP1, P0 ;  /* 0x00000000003f7886 */ /* 0x000fe20000020000 */
[----:B------:R-:W-:Y:S01]  /*0520*/  @P2 IMAD.MOV.U32 R11, RZ, RZ, RZ ;  /* 0x000000ffff0b2224 */ /* 0x000fe200078e00ff */
[----:B------:R-:W-:Y:S01]  /*0530*/  @P2 LOP3.LUT R0, R0, 0x1000, RZ, 0xfc, !PT ;  /* 0x0000100000002812 */ /* 0x000fe200078efcff */
[----:B------:R-:W-:Y:S01]  /*0540*/  @!UP0 UMOV UR6, 0x400 ;  /* 0x0000040000068882 */ /* 0x000fe20000000000 */
[----:B------:R-:W0:Y:S01]  /*0550*/  @!P2 LDC R5, c[0x0][0xc] ;  /* 0x00000300ff05ab82 */ /* 0x000e220000000800 */
[----:B------:R-:W-:-:S04]  /*0560*/  @!UP0 UIADD3 UR4, -UR4, 0x100000, URZ ;  /* 0x0010000004048890 */ /* 0x000fc8000fffe13f */
[----:B------:R-:W-:Y:S02]  /*0570*/  @!UP0 USHF.L.U32 UR5, UR4, 0xb, URZ ;  /* 0x0000000b04058899 */ /* 0x000fe4000800063f */
[----:B------:R-:W-:Y:S01]  /*0580*/  @!UP0 USHF.L.U32 UR4, UR4, 0x1, URZ ;  /* 0x0000000104048899 */ /* 0x000fe2000800063f */
[----:B------:R-:W2:Y:S01]  /*0590*/  @!UP0 S2UR UR7, SR_CgaCtaId ;  /* 0x00000000000789c3 */ /* 0x000ea20000008800 */
[----:B-1----:R-:W-:-:S04]  /*05a0*/  @P2 IMAD.WIDE.U32 R8, R2, R9, R6 ;  /* 0x0000000902082225 */ /* 0x002fc800078e0006 */
[----:B------:R-:W-:Y:S02]  /*05b0*/  @P2 IMAD.MOV.U32 R14, RZ, RZ, R8 ;  /* 0x000000ffff0e2224 */ /* 0x000fe400078e0008 */
[----:B------:R-:W-:Y:S02]  /*05c0*/  @P2 IMAD.IADD R15, R9, 0x1, R11 ;  /* 0x00000001090f2824 */ /* 0x000fe400078e020b */
[----:B0-----:R-:W-:-:S04]  /*05d0*/  @!P2 IMAD.WIDE.U32 R6, R5, R4, R2 ;  /* 0x000000040506a225 */ /* 0x001fc800078e0002 */
[----:B------:R-:W-:Y:S02]  /*05e0*/  @!P2 IMAD.MOV.U32 R14, RZ, RZ, R6 ;  /* 0x000000ffff0ea224 */ /* 0x000fe400078e0006 */
[----:B------:R-:W-:Y:S01]  /*05f0*/  @!P2 IMAD.MOV.U32 R15, RZ, RZ, R7 ;  /* 0x000000ffff0fa224 */ /* 0x000fe200078e0007 */
[----:B--2---:R-:W-:Y:S02]  /*0600*/  @!UP0 ULEA UR6, UR7, UR6, 0x18 ;  /* 0x0000000607068291 */ /* 0x004fe4000f8ec03f */
[----:B------:R0:W-:Y:S01]  /*0610*/  STL [R1+0x118], R14 ;  /* 0x0001180e01007387 */ /* 0x0001e20000100800 */
[----:B------:R-:W-:-:S03]  /*0620*/  VOTEU.ALL UP0, P0 ;  /* 0x00000000003f7886 */ /* 0x000fc60000000000 */
[----:B------:R0:W-:Y:S04]  /*0630*/  STL [R1+0x114], R15 ;  /* 0x0001140f01007387 */ /* 0x0001e80000100800 */
[----:B------:R-:W1:Y:S02]  /*0640*/  FENCE.VIEW.ASYNC.S ;  /* 0x00000000000073c6 */ /* 0x000e640000000000 */
[----:B-1----:R0:W3:Y:S01]  /*0650*/  @!UP0 SYNCS.EXCH.64 URZ, [UR6+0x80], UR4 ;  /* 0x00008004063f85b2 */ /* 0x0020e20008000100 */
[----:B------:R0:W3:Y:S01]  /*0660*/  @!UP1 SYNCS.EXCH.64 URZ, [UR6+0x88], UR4 ;  /* 0x00008804063f95b2 */ /* 0x0000e20008000100 */
[----:B------:R-:W-:Y:S01]  /*0670*/  NOP ;  /* 0x0000000000007918 */ /* 0x000fe20000000000 */
[----:B---34-:R-:W-:Y:S06]  /*0680*/  BAR.SYNC.DEFER_BLOCKING 0x0 ;  /* 0x0000000000007b1d */ /* 0x018fec0000010000 */
[----:B0-----:R-:W-:Y:S05]  /*0690*/  @!P1 BRA `(.L_x_3) ;  /* 0x0000014800fc9947 */ /* 0x001fea0003800000 */
[----:B------:R-:W-:-:S06]  /*06a0*/  UISETP.GT.U32.AND UP0, UPT, UR10, 0x1, UPT ;  /* 0x000000010a00788c */ /* 0x000fcc000bf04070 */
[----:B------:R-:W-:-:S13]  /*06b0*/  PLOP3.LUT P0, PT, PT, PT, UP0, 0x80, 0x0 ;  /* 0x000000000000781c */ /* 0x000fda0003f0f008 */
[----:B------:R-:W-:Y:S05]  /*06c0*/  @P0 EXIT ;  /* 0x000000000000094d */ /* 0x000fea0003800000 */
[----:B------:R-:W-:Y:S01]  /*06d0*/  IMAD.MOV.U32 R7, RZ, RZ, -0x1 ;  /* 0xffffffffff077424 */ /* 0x000fe200078e00ff */
[----:B------:R-:W-:Y:S01]  /*06e0*/  ULDC.64 UR4, c[0x0][0x650] ;  /* 0x0001940000047ab9 */ /* 0x000fe20000000a00 */
[----:B------:R-:W-:Y:S01]  /*06f0*/  IMAD.MOV.U32 R6, RZ, RZ, -0x1 ;  /* 0xffffffffff067424 */ /* 0x000fe200078e00ff */
[----:B------:R-:W-:Y:S01]  /*0700*/  ISETP.GE.U32.AND P0, PT, R14, UR4, PT ;  /* 0x000000040e007c0c */ /* 0x000fe2000bf06070 */
[----:B------:R-:W-:Y:S01]  /*0710*/  UMOV UR9, 0xffffffff ;  /* 0xffffffff00097882 */ /* 0x000fe20000000000 */
[----:B------:R0:W-:Y:S01]  /*0720*/  STL [R1+0x120], R7 ;  /* 0x0001200701007387 */ /* 0x0001e20000100800 */
[----:B------:R-:W-:Y:S02]  /*0730*/  PRMT R5, RZ, 0x7610, R5 ;  /* 0x00007610ff057816 */ /* 0x000fe40000000005 */
[----:B------:R-:W-:Y:S01]  /*0740*/  ISETP.GE.U32.AND.EX P0, PT, R15, UR5, PT, P0 ;  /* 0x000000050f007c0c */ /* 0x000fe2000bf06100 */
[----:B------:R0:W-:-:S12]  /*0750*/  STL [R1+0x11c], R6 ;  /* 0x00011c0601007387 */ /* 0x0001d80000100800 */
[----:B0-----:R-:W-:Y:S05]  /*0760*/  @P0 BRA `(.L_x_4) ;  /* 0x00000004006c0947 */ /* 0x001fea0003800000 */
[----:B------:R-:W-:Y:S01]  /*0770*/  ULDC.64 UR14, c[0x0][0x628] ;  /* 0x00018a00000e7ab9 */ /* 0x000fe20000000a00 */
[----:B------:R-:W0:Y:S01]  /*0780*/  LDC.64 R12, c[0x0][0x620] ;  /* 0x00018800ff0c7b82 */ /* 0x000e220000000a00 */
[----:B------:R-:W-:Y:S01]  /*0790*/  ISETP.NE.U32.AND P0, PT, RZ, UR14, PT ;  /* 0x0000000eff007c0c */ /* 0x000fe2000bf05070 */
[----:B------:R-:W-:Y:S01]  /*07a0*/  ULDC UR11, c[0x0][0x630] ;  /* 0x00018c00000b7ab9 */ /* 0x000fe20000000800 */
[----:B------:R-:W-:Y:S02]  /*07b0*/  R2UR UR4, R14 ;  /* 0x000000000e0472ca */ /* 0x000fe400000e0000 */
[----:B------:R-:W-:Y:S02]  /*07c0*/  ISETP.NE.AND.EX P0, PT, RZ, UR15, PT, P0 ;  /* 0x0000000fff007c0c */ /* 0x000fe4000bf05300 */
[----:B------:R-:W-:-:S11]  /*07d0*/  R2UR UR5, R15 ;  /* 0x000000000f0572ca */ /* 0x000fd600000e0000 */
[----:B------:R-:W-:Y:S05]  /*07e0*/  @!P0 BRA `(.L_x_5) ;  /* 0x0000000000308947 */ /* 0x000fea0003800000 */
[----:B------:R-:W-:Y:S01]  /*07f0*/  R2UR UR4, R14 ;  /* 0x000000000e0472ca */ /* 0x000fe200000e0000 */
[----:B------:R-:W-:Y:S01]  /*0800*/  ULDC UR8, c[0x0][0x634] ;  /* 0x00018d0000087ab9 */ /* 0x000fe20000000800 */
[----:B------:R-:W-:-:S11]  /*0810*/  R2UR UR10, R15 ;  /* 0x000000000f0a72ca */ /* 0x000fd600000e0000 */
[----:B------:R-:W-:-:S04]  /*0820*/  UIADD3 UR8, UP0, UR4, UR8, URZ ;  /* 0x0000000804087290 */ /* 0x000fc8000ff1e03f */
[----:B------:R-:W-:-:S04]  /*0830*/  UIADD3.X UR10, URZ, UR10, URZ, UP0, !UPT ;  /* 0x0000000a3f0a7290 */ /* 0x000fc800087fe43f */
[----:B------:R-:W-:-:S04]  /*0840*/  UIMAD.WIDE.U32 UR4, UR10, UR14, URZ ;  /* 0x0000000e0a0472a5 */ /* 0x000fc8000f8e003f */
[----:B------:R-:W-:Y:S02]  /*0850*/  UIMAD.WIDE.U32 UR6, UP0, UR8, UR15, UR4 ;  /* 0x0000000f080672a5 */ /* 0x000fe4000f800004 */
[----:B------:R-:W-:Y:S02]  /*0860*/  UIMAD.WIDE.U32 UR4, UR8, UR14, URZ ;  /* 0x0000000e080472a5 */ /* 0x000fe4000f8e003f */
[----:B------:R-:W-:Y:S02]  /*0870*/  UIADD3.X UR9, URZ, URZ, URZ, UP0, !UPT ;  /* 0x0000003f3f097290 */ /* 0x000fe400087fe43f */
[----:B------:R-:W-:Y:S01]  /*0880*/  UIADD3 URZ, UP0, UR5, UR6, URZ ;  /* 0x00000006053f7290 */ /* 0x000fe2000ff1e03f */
[----:B------:R-:W-:-:S03]  /*0890*/  UMOV UR8, UR7 ;  /* 0x0000000700087c82 */ /* 0x000fc60008000000 */
[----:B------:R-:W-:-:S12]  /*08a0*/  UIMAD.WIDE.U32.X UR4, UR10, UR15, UR8, UP0 ;  /* 0x0000000f0a0472a5 */ /* 0x000fd800080e0408 */
.L_x_5:
[----:B------:R-:W-:Y:S01]  /*08b0*/  USHF.R.U64 UR9, UR4, UR11, UR5 ;  /* 0x0000000b04097299 */ /* 0x000fe20008001205 */
[----:B------:R-:W1:Y:S01]  /*08c0*/  LDC R10, c[0x0][0x618] ;  /* 0x00018600ff0a7b82 */ /* 0x000e620000000800 */
[----:B------:R-:W-:Y:S01]  /*08d0*/  USHF.R.U32.HI UR4, URZ, UR11, UR5 ;  /* 0x0000000b3f047299 */ /* 0x000fe20008011605 */
[----:B------:R-:W-:Y:S01]  /*08e0*/  I2FP.F32.U32 R3, R2 ;  /* 0x0000000200037245 */ /* 0x000fe20000201000 */
[----:B------:R-:W-:Y:S01]  /*08f0*/  IMAD.MOV.U32 R6, RZ, RZ, R14 ;  /* 0x000000ffff067224 */ /* 0x000fe200078e000e */
[----:B------:R-:W-:Y:S01]  /*0900*/  ULDC UR5, c[0x0][0x150] ;  /* 0x0000540000057ab9 */ /* 0x000fe20000000800 */
[----:B------:R-:W-:Y:S01]  /*0910*/  IADD3 R9, P0, RZ, -UR9, RZ ;  /* 0x80000009ff097c10 */ /* 0x000fe2000ff1e0ff */
[----:B------:R-:W-:Y:S02]  /*0920*/  IMAD.MOV.U32 R7, RZ, RZ, R15 ;  /* 0x000000ffff077224 */ /* 0x000fe400078e000f */
[----:B------:R-:W-:Y:S01]  /*0930*/  FMUL R3, R3, UR5 ;  /* 0x0000000503037c20 */ /* 0x000fe20008400000 */
[----:B------:R-:W2:Y:S01]  /*0940*/  LDC.64 R20, c[0x0][0x640] ;  /* 0x00019000ff147b82 */ /* 0x000ea20000000a00 */
[----:B------:R-:W-:Y:S01]  /*0950*/  IMAD.X R11, RZ, RZ, ~UR4, P0 ;  /* 0x80000004ff0b7e24 */ /* 0x000fe200080e06ff */
[----:B------:R-:W-:Y:S01]  /*0960*/  ULDC UR4, c[0x0][0x154] ;  /* 0x0000550000047ab9 */ /* 0x000fe20000000800 */
[----:B0-----:R-:W-:-:S02]  /*0970*/  IMAD.WIDE.U32 R6, R9, R12, R6 ;  /* 0x0000000c09067225 */ /* 0x001fc400078e0006 */
[----:B------:R-:W0:Y:S02]  /*0980*/  F2I.U32.TRUNC.NTZ R3, R3 ;  /* 0x0000000300037305 */ /* 0x000e24000020f000 */
[----:B------:R-:W-:Y:S01]  /*0990*/  IMAD R8, R11, R12, RZ ;  /* 0x0000000c0b087224 */ /* 0x000fe200078e02ff */
[----:B------:R-:W3:Y:S03]  /*09a0*/  LDC R5, c[0x0][0x144] ;  /* 0x00005100ff057b82 */ /* 0x000ee60000000800 */
[----:B------:R-:W-:-:S04]  /*09b0*/  IMAD R9, R9, R13, R8 ;  /* 0x0000000d09097224 */ /* 0x000fc800078e0208 */
[----:B------:R-:W-:Y:S01]  /*09c0*/  IMAD.IADD R7, R7, 0x1, R9 ;  /* 0x0000000107077824 */ /* 0x000fe200078e0209 */
[----:B------:R-:W4:Y:S01]  /*09d0*/  LDC R12, c[0x0][0x608] ;  /* 0x00018200ff0c7b82 */ /* 0x000f220000000800 */
[----:B------:R-:W-:Y:S02]  /*09e0*/  IMAD.MOV.U32 R9, RZ, RZ, -0x1 ;  /* 0xffffffffff097424 */ /* 0x000fe400078e00ff */
[----:B0-----:R-:W-:Y:S01]  /*09f0*/  IMAD.MOV R8, RZ, RZ, -R3 ;  /* 0x000000ffff087224 */ /* 0x001fe200078e0a03 */
[----:B-1----:R-:W-:Y:S02]  /*0a00*/  SHF.R.U64 R14, R6, R10, R7 ;  /* 0x0000000a060e7219 */ /* 0x002fe40000001207 */
[----:B------:R-:W-:Y:S02]  /*0a10*/  I2FP.F32.U32 R6, R4 ;  /* 0x0000000400067245 */ /* 0x000fe40000201000 */
[----:B------:R-:W0:Y:S01]  /*0a20*/  LDC R18, c[0x0][0x658] ;  /* 0x00019600ff127b82 */ /* 0x000e220000000800 */
[----:B--2---:R-:W-:-:S02]  /*0a30*/  ISETP.NE.U32.AND P0, PT, R20, RZ, PT ;  /* 0x000000ff1400720c */ /* 0x004fc40003f05070 */
[----:B------:R-:W-:Y:S01]  /*0a40*/  SHF.R.U32.HI R3, RZ, R10, R7 ;  /* 0x0000000aff037219 */ /* 0x000fe20000011607 */
[----:B------:R-:W-:Y:S01]  /*0a50*/  FMUL R6, R6, UR4 ;  /* 0x0000000406067c20 */ /* 0x000fe20008400000 */
[----:B------:R-:W-:Y:S01]  /*0a60*/  ISETP.NE.AND.EX P0, PT, R21, RZ, PT, P0 ;  /* 0x000000ff1500720c */ /* 0x000fe20003f05300 */
[----:B------:R-:W-:Y:S02]  /*0a70*/  IMAD.MOV.U32 R7, RZ, RZ, 0x1 ;  /* 0x00000001ff077424 */ /* 0x000fe400078e00ff */
[----:B------:R-:W1:Y:S01]  /*0a80*/  LDC R13, c[0x0][0x148] ;  /* 0x00005200ff0d7b82 */ /* 0x000e620000000800 */
[----:B---3--:R-:W-:-:S07]  /*0a90*/  IMAD R5, R5, R8, R2 ;  /* 0x0000000805057224 */ /* 0x008fce00078e0202 */
[----:B------:R-:W2:Y:S01]  /*0aa0*/  LDC R16, c[0x0][0x600] ;  /* 0x00018000ff107b82 */ /* 0x000ea20000000800 */
[-CC-:B----4-:R-:W-:Y:S02]  /*0ab0*/  SHF.R.U64 R24, R14, R12.reuse, R3.reuse ;  /* 0x0000000c0e187219 */ /* 0x190fe40000001203 */
[----:B------:R-:W-:Y:S02]  /*0ac0*/  SHF.R.U32.HI R3, RZ, R12, R3 ;  /* 0x0000000cff037219 */ /* 0x000fe40000011603 */
[----:B------:R3:W4:Y:S03]  /*0ad0*/  F2I.U32.TRUNC.NTZ R12, R6 ;  /* 0x00000006000c7305 */ /* 0x000726000020f000 */
[----:B------:R-:W1:Y:S01]  /*0ae0*/  LDC R17, c[0x0][0x648] ;  /* 0x00019200ff117b82 */ /* 0x000e620000000800 */
[-C--:B0-----:R-:W-:Y:S02]  /*0af0*/  SHF.L.U32 R2, R9, R18.reuse, RZ ;  /* 0x0000001209027219 */ /* 0x081fe400000006ff */
[----:B------:R-:W-:-:S02]  /*0b00*/  SHF.R.U64 R26, R24, R18, R3 ;  /* 0x00000012181a7219 */ /* 0x000fc40000001203 */
[----:B------:R-:W-:Y:S02]  /*0b10*/  LOP3.LUT R11, RZ, R2, RZ, 0x33, !PT ;  /* 0x00000002ff0b7212 */ /* 0x000fe400078e33ff */
[-C--:B------:R-:W-:Y:S01]  /*0b20*/  SHF.R.U32.HI R3, RZ, R18.reuse, R3 ;  /* 0x00000012ff037219 */ /* 0x080fe20000011603 */
[----:B------:R-:W0:Y:S01]  /*0b30*/  LDC R19, c[0x0][0x638] ;  /* 0x00018e00ff137b82 */ /* 0x000e220000000800 */
[----:B------:R-:W-:Y:S01]  /*0b40*/  SHF.L.U32 R10, R7, R18, RZ ;  /* 0x00000012070a7219 */ /* 0x000fe200000006ff */
[----:B------:R-:W-:-:S06]  /*0b50*/  IMAD.MOV.U32 R2, RZ, RZ, R26 ;  /* 0x000000ffff027224 */ /* 0x000fcc00078e001a */
[----:B------:R-:W0:Y:S01]  /*0b60*/  LDC R22, c[0x0][0x610] ;  /* 0x00018400ff167b82 */ /* 0x000e220000000800 */
[----:B---34-:R-:W-:Y:S05]  /*0b70*/  @!P0 BRA `(.L_x_6) ;  /* 0x0000000000288947 */ /* 0x018fea0003800000 */
[----:B------:R-:W3:Y:S02]  /*0b80*/  LDC R9, c[0x0][0x64c] ;  /* 0x00019300ff097b82 */ /* 0x000ee40000000800 */
[----:B---3--:R-:W-:-:S05]  /*0b90*/  IADD3 R9, P0, R26, R9, RZ ;  /* 0x000000091a097210 */ /* 0x008fca0007f1e0ff */
[----:B------:R-:W-:-:S04]  /*0ba0*/  IMAD.X R15, RZ, RZ, R3, P0 ;  /* 0x000000ffff0f7224 */ /* 0x000fc800000e0603 */
[----:B------:R-:W-:-:S04]  /*0bb0*/  IMAD.WIDE.U32 R2, R15, R20, RZ ;  /* 0x000000140f027225 */ /* 0x000fc800078e00ff */
[----:B------:R-:W-:-:S04]  /*0bc0*/  IMAD.WIDE.U32 R6, P0, R9, R21, R2 ;  /* 0x0000001509067225 */ /* 0x000fc80007800002 */
[----:B------:R-:W-:-:S04]  /*0bd0*/  IMAD.WIDE.U32 R2, R9, R20, RZ ;  /* 0x0000001409027225 */ /* 0x000fc800078e00ff */
[----:B------:R-:W-:Y:S01]  /*0be0*/  IMAD.X R9, RZ, RZ, RZ, P0 ;  /* 0x000000ffff097224 */ /* 0x000fe200000e06ff */
[----:B------:R-:W-:Y:S01]  /*0bf0*/  IADD3 RZ, P0, R3, R6, RZ ;  /* 0x0000000603ff7210 */ /* 0x000fe20007f1e0ff */
[----:B------:R-:W-:-:S04]  /*0c00*/  IMAD.MOV.U32 R8, RZ, RZ, R7 ;  /* 0x000000ffff087224 */ /* 0x000fc800078e0007 */
[----:B------:R-:W-:-:S08]  /*0c10*/  IMAD.WIDE.U32.X R2, R15, R21, R8, P0 ;  /* 0x000000150f027225 */ /* 0x000fd000000e0408 */
.L_x_6:
[----:B-1----:R-:W-:Y:S01]  /*0c20*/  SHF.R.U64 R2, R2, R17, R3 ;  /* 0x0000001102027219 */ /* 0x002fe20000001203 */
[----:B--2---:R-:W-:Y:S01]  /*0c30*/  VIADD R3, R16, 0xffffffff ;  /* 0xffffffff10037836 */ /* 0x004fe20000000000 */
[----:B------:R-:W-:Y:S01]  /*0c40*/  LOP3.LUT R11, R24, R11, RZ, 0xc0, !PT ;  /* 0x0000000b180b7212 */ /* 0x000fe200078ec0ff */
[----:B------:R-:W-:Y:S02]  /*0c50*/  IMAD.MOV R12, RZ, RZ, -R12 ;  /* 0x000000ffff0c7224 */ /* 0x000fe400078e0a0c */
[----:B------:R-:W-:Y:S01]  /*0c60*/  IMAD.MOV R6, RZ, RZ, -R2 ;  /* 0x000000ffff067224 */ /* 0x000fe200078e0a02 */
[----:B------:R-:W-:Y:S01]  /*0c70*/  LOP3.LUT R14, R14, R3, RZ, 0xc0, !PT ;  /* 0x000000030e0e7212 */ /* 0x000fe200078ec0ff */
[----:B------:R-:W-:Y:S02]  /*0c80*/  @P2 IMAD R5, R13, R12, R4 ;  /* 0x0000000c0d052224 */ /* 0x000fe400078e0204 */
[----:B------:R-:W-:Y:S02]  /*0c90*/  IMAD R2, R10, R2, R11 ;  /* 0x000000020a027224 */ /* 0x000fe400078e020b */
[----:B0-----:R-:W-:-:S02]  /*0ca0*/  IMAD R3, R6, R19, R26 ;  /* 0x0000001306037224 */ /* 0x001fc400078e021a */
[----:B------:R-:W-:Y:S02]  /*0cb0*/  IMAD R2, R2, R22, R5 ;  /* 0x0000001602027224 */ /* 0x000fe400078e0205 */
[----:B------:R-:W-:Y:S02]  /*0cc0*/  IMAD R3, R3, R16, R14 ;  /* 0x0000001003037224 */ /* 0x000fe400078e020e */
[----:B------:R-:W-:-:S03]  /*0cd0*/  IMAD.MOV.U32 R5, RZ, RZ, 0x1 ;  /* 0x00000001ff057424 */ /* 0x000fc600078e00ff */
[----:B------:R-:W-:Y:S02]  /*0ce0*/  SEL R4, R3, R2, !P2 ;  /* 0x0000000203047207 */ /* 0x000fe40005000000 */
[----:B------:R-:W-:-:S03]  /*0cf0*/  SEL R2, R2, R3, !P2 ;  /* 0x0000000302027207 */ /* 0x000fc60005000000 */
[----:B------:R0:W-:Y:S04]  /*0d00*/  STL [R1+0x11c], R4 ;  /* 0x00011c0401007387 */ /* 0x0001e80000100800 */
[----:B------:R0:W-:Y:S02]  /*0d10*/  STL [R1+0x120], R2 ;  /* 0x0001200201007387 */ /* 0x0001e40000100800 */
.L_x_4:
[----:B------:R-:W-:-:S08]  /*0d20*/  NOP ;  /* 0x0000000000007918 */ /* 0x000fd00000000000 */
[----:B------:R-:W1:Y:S02]  /*0d30*/  USETMAXREG.TRY_ALLOC.CTAPOOL UP0, 0xe8 ;  /* 0x000000e8000079c8 */ /* 0x000e640008000600 */
[----:B-1----:R-:W-:-:S13]  /*0d40*/  PLOP3.LUT P0, PT, PT, PT, UP0, 0x80, 0x0 ;  /* 0x000000000000781c */ /* 0x002fda0003f0f008 */
[----:B------:R-:W-:Y:S05]  /*0d50*/  @!P0 BRA `(.L_x_4) ;  /* 0xfffffffc00f08947 */ /* 0x000fea000383ffff */
[----:B------:R-:W-:Y:S01]  /*0d60*/  ULDC.64 UR4, c[0x0][0x598] ;  /* 0x0001660000047ab9 */ /* 0x000fe20000000a00 */
[----:B------:R-:W-:Y:S01]  /*0d70*/  ULDC.64 UR14, c[0x0][0x208] ;  /* 0x00008200000e7ab9 */ /* 0x000fe20000000a00 */
[----:B------:R-:W-:-:S04]  /*0d80*/  ISETP.NE.U32.AND P0, PT, RZ, UR4, PT ;  /* 0x00000004ff007c0c */ /* 0x000fc8000bf05070 */
[----:B------:R-:W-:-:S13]  /*0d90*/  ISETP.NE.AND.EX P0, PT, RZ, UR5, PT, P0 ;  /* 0x00000005ff007c0c */ /* 0x000fda000bf05300 */
[----:B------:R-:W-:Y:S05]  /*0da0*/  @!P0 BRA `(.L_x_7) ;  /* 0x0000000000208947 */ /* 0x000fea0003800000 */
[----:B0-----:R-:W0:Y:S02]  /*0db0*/  LDC.64 R2, c[0x0][0x598] ;  /* 0x00016600ff027b82 */ /* 0x001e240000000a00 */
[----:B0-----:R-:W2:Y:S02]  /*0dc0*/  LDG.E.64 R2, desc[UR14][R2.64] ;  /* 0x0000000e02027981 */ /* 0x001ea4000c1e1b00 */
[----:B--2---:R-:W-:-:S04]  /*0dd0*/  ISETP.NE.U32.AND P0, PT, R2, RZ, PT ;  /* 0x000000ff0200720c */ /* 0x004fc80003f05070 */
[----:B------:R-:W-:-:S13]  /*0de0*/  ISETP.NE.AND.EX P0, PT, R3, RZ, PT, P0 ;  /* 0x000000ff0300720c */ /* 0x000fda0003f05300 */
[----:B------:R-:W-:Y:S05]  /*0df0*/  @!P0 BRA `(.L_x_7) ;  /* 0x00000000000c8947 */ /* 0x000fea0003800000 */
[----:B------:R-:W2:Y:S02]  /*0e00*/  LD.E R2, desc[UR14][R2.64] ;  /* 0x0000000e02027980 */ /* 0x000ea4000c101900 */
[----:B--2---:R-:W-:Y:S01]  /*0e10*/  R2UR UR20, R2 ;  /* 0x00000000021472ca */ /* 0x004fe200000e0000 */
[----:B------:R-:W-:-:S14]  /*0e20*/  BRA `(.L_x_8) ;  /* 0x0000000000247947 */ /* 0x000fdc0003800000 */
.L_x_7:
[----:B------:R-:W-:Y:S02]  /*0e30*/  ULDC.64 UR4, c[0x0][0x588] ;  /* 0x0001620000047ab9 */ /* 0x000fe40000000a00 */
[----:B------:R-:W-:-:S04]  /*0e40*/  ISETP.NE.U32.AND P0, PT, RZ, UR4, PT ;  /* 0x00000004ff007c0c */ /* 0x000fc8000bf05070 */
[----:B------:R-:W-:-:S13]  /*0e50*/  ISETP.NE.AND.EX P0, PT, RZ, UR5, PT, P0 ;  /* 0x00000005ff007c0c */ /* 0x000fda000bf05300 */
[----:B------:R-:W-:Y:S05]  /*0e60*/  @!P0 BRA `(.L_x_9) ;  /* 0x0000000000108947 */ /* 0x000fea0003800000 */
[----:B0-----:R-:W0:Y:S02]  /*0e70*/  LDC.64 R2, c[0x0][0x588] ;  /* 0x00016200ff027b82 */ /* 0x001e240000000a00 */
[----:B0-----:R-:W2:Y:S02]  /*0e80*/  LDG.E R2, desc[UR14][R2.64] ;  /* 0x0000000e02027981 */ /* 0x001ea4000c1e1900 */
[----:B--2---:R-:W-:Y:S01]  /*0e90*/  R2UR UR20, R2 ;  /* 0x00000000021472ca */ /* 0x004fe200000e0000 */
[----:B------:R-:W-:-:S14]  /*0ea0*/  BRA `(.L_x_8) ;  /* 0x0000000000047947 */ /* 0x000fdc0003800000 */
.L_x_9:
[----:B------:R-:W-:-:S05]  /*0eb0*/  ULDC UR20, c[0x0][0x580] ;  /* 0x0001600000147ab9 */ /* 0x000fca0000000800 */
.L_x_8:
[----:B------:R-:W-:Y:S02]  /*0ec0*/  ULDC.64 UR4, c[0x0][0x5a0] ;  /* 0x0001680000047ab9 */ /* 0x000fe40000000a00 */
        /* <DEDUP_REMOVED lines=11> */
.L_x_10:
        /* <DEDUP_REMOVED lines=8> */
.L_x_12:
[----:B------:R-:W-:-:S05]  /*1000*/  ULDC UR21, c[0x0][0x584] ;  /* 0x0001610000157ab9 */ /* 0x000fca0000000800 */
.L_x_11:
[----:B------:R-:W-:-:S13]  /*1010*/  LOP3.LUT P0, RZ, R5, 0xff, RZ, 0xc0, !PT ;  /* 0x000000ff05ff7812 */ /* 0x000fda000780c0ff */
[----:B------:R-:W-:Y:S05]  /*1020*/  @!P0 EXIT ;  /* 0x000000000000894d */ /* 0x000fea0003800000 */
[----:B0-----:R-:W0:Y:S01]  /*1030*/  LDC.64 R2, c[0x0][0x5c8] ;  /* 0x00017200ff027b82 */ /* 0x001e220000000a00 */
[----:B------:R-:W-:Y:S01]  /*1040*/  ULDC UR4, c[0x0][0x28c] ;  /* 0x0000a30000047ab9 */ /* 0x000fe20000000800 */
[----:B------:R-:W-:Y:S02]  /*1050*/  ULOP3.LUT UR22, UR13, 0x1, URZ, 0xfc, !UPT ;  /* 0x000000010d167892 */ /* 0x000fe4000f8efc3f */
[----:B------:R-:W-:-:S04]  /*1060*/  UIADD3 UR4, UR4, 0x3f, URZ ;  /* 0x0000003f04047890 */ /* 0x000fc8000fffe03f */
[----:B------:R-:W-:-:S04]  /*1070*/  USHF.R.S32.HI UR5, URZ, 0x1f, UR4 ;  /* 0x0000001f3f057899 */ /* 0x000fc80008011404 */
[----:B------:R-:W-:-:S03]  /*1080*/  ULEA.HI UR5, UR5, UR4, URZ, 0x6 ;  /* 0x0000000405057291 */ /* 0x000fc6000f8f303f */
[----:B------:R-:W-:Y:S01]  /*1090*/  UMOV UR4, URZ ;  /* 0x0000003f00047c82 */ /* 0x000fe20008000000 */
[----:B------:R-:W-:-:S03]  /*10a0*/  USHF.R.S32.HI UR10, URZ, 0x6, UR5 ;  /* 0x000000063f0a7899 */ /* 0x000fc60008011405 */
[----:B------:R-:W-:Y:S01]  /*10b0*/  UMOV UR5, URZ ;  /* 0x0000003f00057c82 */ /* 0x000fe20008000000 */
[C-C-:B0-----:R-:W-:Y:S01]  /*10c0*/  SHF.L.U64.HI R7, R2.reuse, 0x7, R3.reuse ;  /* 0x0000000702077819 */ /* 0x141fe20000010203 */
[C---:B------:R-:W-:Y:S01]  /*10d0*/  IMAD.SHL.U32 R4, R2.reuse, 0x80, RZ ;  /* 0x0000008002047824 */ /* 0x040fe200078e00ff */
[C-C-:B------:R-:W-:Y:S02]  /*10e0*/  SHF.L.U64.HI R6, R2.reuse, 0x3, R3.reuse ;  /* 0x0000000302067819 */ /* 0x140fe40000010203 */
[C---:B------:R-:W-:Y:S01]  /*10f0*/  SHF.L.U64.HI R5, R2.reuse, 0x8, R3 ;  /* 0x0000000802057819 */ /* 0x040fe20000010203 */
[C---:B------:R-:W-:Y:S02]  /*1100*/  IMAD.SHL.U32 R3, R2.reuse, 0x8, RZ ;  /* 0x0000000802037824 */ /* 0x040fe400078e00ff */
[----:B------:R-:W-:-:S07]  /*1110*/  IMAD.SHL.U32 R2, R2, 0x100, RZ ;  /* 0x0000010002027824 */ /* 0x000fce00078e00ff */
.L_x_39:
[----:B0-----:R-:W0:Y:S01]  /*1120*/  S2R R8, SR_TID.X ;  /* 0x0000000000087919 */ /* 0x001e220000002100 */
[----:B-1----:R-:W1:Y:S01]  /*1130*/  S2UR UR18, SR_CgaCtaId ;  /* 0x00000000001279c3 */ /* 0x002e620000008800 */
[----:B------:R-:W-:Y:S01]  /*1140*/  UMOV UR17, 0x400 ;  /* 0x0000040000117882 */ /* 0x000fe20000000000 */
[----:B------:R-:W-:Y:S01]  /*1150*/  UMOV UR6, URZ ;  /* 0x0000003f00067c82 */ /* 0x000fe20008000000 */
[----:B------:R-:W-:Y:S01]  /*1160*/  STL [R1+0x110], RZ ;  /* 0x000110ff01007387 */ /* 0x000fe20000100800 */
[----:B------:R-:W-:Y:S01]  /*1170*/  UMOV UR7, URZ ;  /* 0x0000003f00077c82 */ /* 0x000fe20008000000 */
[----:B------:R-:W-:Y:S01]  /*1180*/  UMOV UR8, URZ ;  /* 0x0000003f00087c82 */ /* 0x000fe20008000000 */
[----:B------:R-:W-:Y:S01]  /*1190*/  UMOV UR23, UR5 ;  /* 0x0000000500177c82 */ /* 0x000fe20008000000 */
[----:B------:R-:W-:Y:S01]  /*11a0*/  STL [R1+0x10c], RZ ;  /* 0x00010cff01007387 */ /* 0x000fe20000100800 */
[----:B------:R-:W2:Y:S01]  /*11b0*/  LDC R9, c[0x0][0x28c] ;  /* 0x0000a300ff097b82 */ /* 0x000ea20000000800 */
[----:B------:R-:W-:-:S02]  /*11c0*/  CS2R R10, SRZ ;  /* 0x00000000000a7805 */ /* 0x000fc4000001ff00 */
[----:B-----5:R-:W-:Y:S01]  /*11d0*/  CS2R R12, SRZ ;  /* 0x00000000000c7805 */ /* 0x020fe2000001ff00 */
[----:B------:R-:W-:Y:S01]  /*11e0*/  STL [R1+0x108], RZ ;  /* 0x000108ff01007387 */ /* 0x000fe20000100800 */
[----:B------:R-:W-:Y:S02]  /*11f0*/  CS2R R14, SRZ ;  /* 0x00000000000e7805 */ /* 0x000fe4000001ff00 */
[----:B------:R-:W-:Y:S02]  /*1200*/  CS2R R16, SRZ ;  /* 0x0000000000107805 */ /* 0x000fe4000001ff00 */
[----:B------:R-:W-:Y:S01]  /*1210*/  CS2R R18, SRZ ;  /* 0x0000000000127805 */ /* 0x000fe2000001ff00 */
[----:B------:R-:W-:Y:S01]  /*1220*/  STL [R1+0x104], RZ ;  /* 0x000104ff01007387 */ /* 0x000fe20000100800 */
[----:B------:R-:W-:Y:S02]  /*1230*/  CS2R R20, SRZ ;  /* 0x0000000000147805 */ /* 0x000fe4000001ff00 */
[----:B------:R-:W-:-:S02]  /*1240*/  CS2R R22, SRZ ;  /* 0x0000000000167805 */ /* 0x000fc4000001ff00 */
[----:B------:R-:W-:Y:S01]  /*1250*/  CS2R R168, SRZ ;  /* 0x0000000000a87805 */ /* 0x000fe2000001ff00 */
        /* <DEDUP_REMOVED lines=13> */
[----:B0-----:R-:W-:Y:S02]  /*1330*/  LOP3.LUT R8, R8, 0x80, RZ, 0xc0, !PT ;  /* 0x0000008008087812 */ /* 0x001fe400078ec0ff */
[----:B------:R-:W-:-:S02]  /*1340*/  CS2R R188, SRZ ;  /* 0x0000000000bc7805 */ /* 0x000fc4000001ff00 */
[----:B--2---:R-:W-:Y:S01]  /*1350*/  ISETP.GE.AND P0, PT, R9, 0x1, PT ;  /* 0x000000010900780c */ /* 0x004fe20003f06270 */
[----:B------:R-:W-:Y:S01]  /*1360*/  STL [R1+0xf0], RZ ;  /* 0x0000f0ff01007387 */ /* 0x000fe20000100800 */
[----:B------:R-:W-:Y:S02]  /*1370*/  SHF.R.U32.HI R8, RZ, 0x7, R8 ;  /* 0x00000007ff087819 */ /* 0x000fe40000011608 */
        /* <DEDUP_REMOVED lines=23> */
[----:B------:R-:W-:Y:S01]  /*14f0*/  CS2R R224, SRZ ;  /* 0x0000000000e07805 */ /* 0x000fe2000001ff00 */
[----:B------:R-:W-:Y:S01]  /*1500*/  IMAD.MOV.U32 R226, RZ, RZ, RZ ;  /* 0x000000ffffe27224 */ /* 0x000fe200078e00ff */
[----:B------:R-:W-:Y:S01]  /*1510*/  CS2R R120, SRZ ;  /* 0x0000000000787805 */ /* 0x000fe2000001ff00 */
[----:B------:R-:W-:Y:S01]  /*1520*/  STL [R1+0xd4], RZ ;  /* 0x0000d4ff01007387 */ /* 0x000fe20000100800 */
[----:B------:R-:W-:Y:S01]  /*1530*/  IMAD.U32 R227, RZ, RZ, UR4 ;  /* 0x00000004ffe37e24 */ /* 0x000fe2000f8e00ff */
[----:B------:R-:W-:Y:S02]  /*1540*/  CS2R R122, SRZ ;  /* 0x00000000007a7805 */ /* 0x000fe4000001ff00 */
[----:B------:R-:W-:Y:S01]  /*1550*/  CS2R R124, SRZ ;  /* 0x00000000007c7805 */ /* 0x000fe2000001ff00 */
[----:B------:R-:W-:Y:S01]  /*1560*/  STL [R1+0xd0], RZ ;  /* 0x0000d0ff01007387 */ /* 0x000fe20000100800 */
[----:B------:R-:W-:-:S02]  /*1570*/  CS2R R126, SRZ ;  /* 0x00000000007e7805 */ /* 0x000fc4000001ff00 */
[----:B------:R-:W-:Y:S02]  /*1580*/  CS2R R128, SRZ ;  /* 0x0000000000807805 */ /* 0x000fe4000001ff00 */
[----:B------:R-:W-:Y:S01]  /*1590*/  CS2R R130, SRZ ;  /* 0x0000000000827805 */ /* 0x000fe2000001ff00 */
[----:B------:R-:W-:Y:S01]  /*15a0*/  STL [R1+0xcc], RZ ;  /* 0x0000ccff01007387 */ /* 0x000fe20000100800 */
[----:B------:R-:W-:Y:S02]  /*15b0*/  CS2R R132, SRZ ;  /* 0x0000000000847805 */ /* 0x000fe4000001ff00 */
        /* <DEDUP_REMOVED lines=26> */
[----:B------:R-:W0:Y:S01]  /*1760*/  SHFL.IDX PT, R8, R8, RZ, 0x1f ;  /* 0x00001fff08087589 */ /* 0x000e2200000e0000 */
[----:B------:R-:W-:-:S02]  /*1770*/  CS2R R78, SRZ ;  /* 0x00000000004e7805 */ /* 0x000fc4000001ff00 */
[----:B------:R-:W-:Y:S02]  /*1780*/  CS2R R80, SRZ ;  /* 0x0000000000507805 */ /* 0x000fe4000001ff00 */
[----:B------:R-:W-:Y:S01]  /*1790*/  CS2R R82, SRZ ;  /* 0x0000000000527805 */ /* 0x000fe2000001ff00 */
[----:B------:R2:W-:Y:S01]  /*17a0*/  STL [R1+0xb0], RZ ;  /* 0x0000b0ff01007387 */ /* 0x0005e20000100800 */
[----:B------:R-:W-:Y:S02]  /*17b0*/  CS2R R84, SRZ ;  /* 0x0000000000547805 */ /* 0x000fe4000001ff00 */
[----:B------:R-:W-:Y:S02]  /*17c0*/  CS2R R86, SRZ ;  /* 0x0000000000567805 */ /* 0x000fe4000001ff00 */
[----:B------:R-:W-:Y:S01]  /*17d0*/  CS2R R88, SRZ ;  /* 0x0000000000587805 */ /* 0x000fe2000001ff00 */
[----:B------:R2:W-:Y:S01]  /*17e0*/  STL [R1+0xac], RZ ;  /* 0x0000acff01007387 */ /* 0x0005e20000100800 */
        /* <DEDUP_REMOVED lines=16> */
[----:B0-----:R-:W-:-:S02]  /*18f0*/  R2UR UR11, R8 ;  /* 0x00000000080b72ca */ /* 0x001fc400000e0000 */
        /* <DEDUP_REMOVED lines=11> */
[----:B------:R-:W-:Y:S01]  /*19b0*/  CS2R R32, SRZ ;  /* 0x0000000000207805 */ /* 0x000fe2000001ff00 */
[----:B------:R-:W-:Y:S01]  /*19c0*/  ULEA.HI UR12, UR11, UR11, URZ, 0x1 ;  /* 0x0000000b0b0c7291 */ /* 0x000fe2000f8f083f */
[----:B------:R-:W-:Y:S01]  /*19d0*/  CS2R R34, SRZ ;  /* 0x0000000000227805 */ /* 0x000fe2000001ff00 */
[----:B------:R2:W-:Y:S01]  /*19e0*/  STL [R1+0x8c], RZ ;  /* 0x00008cff01007387 */ /* 0x0005e20000100800 */
[----:B------:R-:W-:Y:S01]  /*19f0*/  CS2R R36, SRZ ;  /* 0x0000000000247805 */ /* 0x000fe2000001ff00 */
[----:B------:R-:W-:Y:S01]  /*1a00*/  ULOP3.LUT UR16, UR12, 0xffffe, URZ, 0xc0, !UPT ;  /* 0x000ffffe0c107892 */ /* 0x000fe2000f8ec03f */
[----:B------:R-:W-:Y:S01]  /*1a10*/  CS2R R38, SRZ ;  /* 0x0000000000267805 */ /* 0x000fe2000001ff00 */
[----:B------:R2:W-:Y:S01]  /*1a20*/  STL [R1+0x88], RZ ;  /* 0x000088ff01007387 */ /* 0x0005e20000100800 */
[----:B-1----:R-:W-:Y:S01]  /*1a30*/  ULEA UR12, UR18, UR17, 0x18 ;  /* 0x00000011120c7291 */ /* 0x002fe2000f8ec03f */
[----:B------:R-:W-:Y:S01]  /*1a40*/  CS2R R40, SRZ ;  /* 0x0000000000287805 */ /* 0x000fe2000001ff00 */
[----:B------:R-:W-:Y:S01]  /*1a50*/  UIADD3 UR16, UR11, -UR16, URZ ;  /* 0x800000100b107290 */ /* 0x000fe2000fffe03f */
[----:B------:R2:W-:Y:S01]  /*1a60*/  STL [R1+0x84], RZ ;  /* 0x000084ff01007387 */ /* 0x0005e20000100800 */
[----:B------:R-:W-:-:S02]  /*1a70*/  CS2R R42, SRZ ;  /* 0x00000000002a7805 */ /* 0x000fc4000001ff00 */
[----:B------:R-:W-:Y:S01]  /*1a80*/  CS2R R44, SRZ ;  /* 0x00000000002c7805 */ /* 0x000fe2000001ff00 */
[----:B------:R-:W-:Y:S01]  /*1a90*/  ULEA UR16, UR16, UR12, 0xc ;  /* 0x0000000c10107291 */ /* 0x000fe2000f8e603f */
[----:B------:R2:W-:Y:S01]  /*1aa0*/  STL [R1+0x80], RZ ;  /* 0x000080ff01007387 */ /* 0x0005e20000100800 */
[----:B------:R-:W-:Y:S02]  /*1ab0*/  CS2R R46, SRZ ;  /* 0x00000000002e7805 */ /* 0x000fe4000001ff00 */
[----:B------:R-:W-:Y:S01]  /*1ac0*/  CS2R R48, SRZ ;  /* 0x0000000000307805 */ /* 0x000fe2000001ff00 */
[----:B------:R-:W-:Y:S01]  /*1ad0*/  UIADD3 UR16, UR16, 0x180, URZ ;  /* 0x0000018010107890 */ /* 0x000fe2000fffe03f */
[----:B------:R2:W-:Y:S01]  /*1ae0*/  STL [R1+0x7c], RZ ;  /* 0x00007cff01007387 */ /* 0x0005e20000100800 */
[----:B------:R-:W-:Y:S02]  /*1af0*/  CS2R R50, SRZ ;  /* 0x0000000000327805 */ /* 0x000fe4000001ff00 */
[----:B------:R-:W-:Y:S01]  /*1b00*/  CS2R R52, SRZ ;  /* 0x0000000000347805 */ /* 0x000fe2000001ff00 */
[----:B------:R-:W-:Y:S01]  /*1b10*/  USHF.R.U32.HI UR11, URZ, 0x4, UR16 ;  /* 0x000000043f0b7899 */ /* 0x000fe20008011610 */
[----:B------:R2:W-:Y:S01]  /*1b20*/  STL [R1+0x78], RZ ;  /* 0x000078ff01007387 */ /* 0x0005e20000100800 */
[----:B------:R-:W-:-:S02]  /*1b30*/  CS2R R54, SRZ ;  /* 0x0000000000367805 */ /* 0x000fc4000001ff00 */
[----:B------:R-:W-:Y:S01]  /*1b40*/  CS2R R56, SRZ ;  /* 0x0000000000387805 */ /* 0x000fe2000001ff00 */
[----:B------:R-:W-:Y:S01]  /*1b50*/  ULOP3.LUT UR11, UR11, 0x3fff, URZ, 0xc0, !UPT ;  /* 0x00003fff0b0b7892 */ /* 0x000fe2000f8ec03f */
[----:B------:R2:W-:Y:S01]  /*1b60*/  STL [R1+0x74], RZ ;  /* 0x000074ff01007387 */ /* 0x0005e20000100800 */
[----:B------:R-:W-:Y:S02]  /*1b70*/  CS2R R58, SRZ ;  /* 0x00000000003a7805 */ /* 0x000fe4000001ff00 */
[----:B------:R-:W-:Y:S02]  /*1b80*/  CS2R R60, SRZ ;  /* 0x00000000003c7805 */ /* 0x000fe4000001ff00 */
[----:B------:R-:W-:Y:S01]  /*1b90*/  CS2R R62, SRZ ;  /* 0x00000000003e7805 */ /* 0x000fe2000001ff00 */
[----:B------:R2:W-:Y:S01]  /*1ba0*/  STL [R1+0x70], RZ ;  /* 0x000070ff01007387 */ /* 0x0005e20000100800 */
[----:B------:R-:W-:Y:S02]  /*1bb0*/  CS2R R64, SRZ ;  /* 0x0000000000407805 */ /* 0x000fe4000001ff00 */
[----:B------:R-:W-:-:S02]  /*1bc0*/  CS2R R66, SRZ ;  /* 0x0000000000427805 */ /* 0x000fc4000001ff00 */
[----:B------:R-:W-:Y:S01]  /*1bd0*/  CS2R R68, SRZ ;  /* 0x0000000000447805 */ /* 0x000fe2000001ff00 */
[----:B------:R2:W-:Y:S01]  /*1be0*/  STL [R1+0x6c], RZ ;  /* 0x00006cff01007387 */ /* 0x0005e20000100800 */
[----:B------:R-:W-:-:S03]  /*1bf0*/  CS2R R70, SRZ ;  /* 0x0000000000467805 */ /* 0x000fc6000001ff00 */
[----:B------:R2:W-:Y:S04]  /*1c00*/  STL [R1+0x68], RZ ;  /* 0x000068ff01007387 */ /* 0x0005e80000100800 */
        /* <DEDUP_REMOVED lines=25> */
[----:B------:R2:W-:Y:S01]  /*1da0*/  STL [R1], RZ ;  /* 0x000000ff01007387 */ /* 0x0005e20000100800 */
[----:B------:R-:W-:Y:S05]  /*1db0*/  @!P0 BRA `(.L_x_13) ;  /* 0x0000001400e88947 */ /* 0x000fea0003800000 */
[----:B------:R-:W-:-:S06]  /*1dc0*/  UISETP.NE.AND UP0, UPT, UR22, 0x3, UPT ;  /* 0x000000031600788c */ /* 0x000fcc000bf05270 */
[----:B------:R-:W-:-:S13]  /*1dd0*/  PLOP3.LUT P1, PT, PT, PT, UP0, 0x80, 0x0 ;  /* 0x000000000000781c */ /* 0x000fda0003f2f008 */
[----:B------:R-:W-:Y:S05]  /*1de0*/  @!P1 BRA `(.L_x_14) ;  /* 0x0000000000049947 */ /* 0x000fea0003800000 */
[----:B------:R-:W-:Y:S01]  /*1df0*/  BPT.TRAP 0x1 ;  /* 0x000000040000795c */ /* 0x000fe20000300000 */
.L_x_14:
[----:B------:R-:W-:Y:S01]  /*1e00*/  ULEA UR6, UR5, UR12, 0x3 ;  /* 0x0000000c05067291 */ /* 0x000fe2000f8e183f */
[----:B------:R-:W-:-:S05]  /*1e10*/  IMAD.U32 R8, RZ, RZ, UR4 ;  /* 0x00000004ff087e24 */ /* 0x000fca000f8e00ff */
[----:B------:R-:W-:-:S04]  /*1e20*/  SHF.L.U32 R8, R8, 0x1f, RZ ;  /* 0x0000001f08087819 */ /* 0x000fc800000006ff */
[----:B------:R0:W1:Y:S01]  /*1e30*/  SYNCS.PHASECHK.TRANS64.TRYWAIT P0, [UR6], R8 ;  /* 0x00000008ff0075a7 */ /* 0x0000620008000146 */
[----:B------:R-:W-:Y:S05]  /*1e40*/  @!P1 BRA `(.L_x_15) ;  /* 0x0000000000049947 */ /* 0x000fea0003800000 */
[----:B------:R-:W-:Y:S01]  /*1e50*/  BPT.TRAP 0x1 ;  /* 0x000000040000795c */ /* 0x000fe20000300000 */
.L_x_15:
[----:B-1----:R-:W-:Y:S05]  /*1e60*/  @P0 BRA `(.L_x_16) ;  /* 0x0000000000080947 */ /* 0x002fea0003800000 */
[----:B------:R-:W1:Y:S02]  /*1e70*/  SYNCS.PHASECHK.TRANS64.TRYWAIT P0, [UR6], R8 ;  /* 0x00000008ff0075a7 */ /* 0x000e640008000146 */
[----:B-1----:R-:W-:Y:S05]  /*1e80*/  @!P0 BRA `(.L_x_17) ;  /* 0x0000014c00408947 */ /* 0x002fea0003800000 */
.L_x_16:
[----:B------:R-:W-:Y:S01]  /*1e90*/  UIADD3 UR6, UR12, 0x2a180, URZ ;  /* 0x0002a1800c067890 */ /* 0x000fe2000fffe03f */
[----:B------:R-:W-:Y:S01]  /*1ea0*/  WARPGROUP.ARRIVE ;  /* 0x00000000000079c5 */ /* 0x000fe20000000000 */
[----:B------:R-:W-:Y:S01]  /*1eb0*/  ULOP3.LUT UR7, UR11, 0x10000, URZ, 0xfc, !UPT ;  /* 0x000100000b077892 */ /* 0x000fe2000f8efc3f */
[----:B------:R3:W-:Y:S01]  /*1ec0*/  STL [R1+0x110], RZ ;  /* 0x000110ff01007387 */ /* 0x0007e20000100800 */
[----:B------:R-:W-:Y:S01]  /*1ed0*/  USHF.R.U32.HI UR6, URZ, 0x4, UR6 ;  /* 0x000000043f067899 */ /* 0x000fe20008011606 */
[----:B01----:R-:W-:Y:S01]  /*1ee0*/  CS2R R8, SRZ ;  /* 0x0000000000087805 */ /* 0x003fe2000001ff00 */
[----:B------:R-:W-:Y:S01]  /*1ef0*/  UIMAD UR7, UR5, 0x600, UR7 ;  /* 0x00000600050778a4 */ /* 0x000fe2000f8e0207 */
[----:B------:R3:W-:Y:S01]  /*1f00*/  STL [R1+0x10c], RZ ;  /* 0x00010cff01007387 */ /* 0x0007e20000100800 */
[----:B------:R-:W-:Y:S01]  /*1f10*/  ULOP3.LUT UR6, UR6, 0x3fff, URZ, 0xc0, !UPT ;  /* 0x00003fff06067892 */ /* 0x000fe2000f8ec03f */
[----:B------:R-:W-:Y:S01]  /*1f20*/  CS2R R10, SRZ ;  /* 0x00000000000a7805 */ /* 0x000fe2000001ff00 */
[----:B------:R-:W-:Y:S01]  /*1f30*/  UMOV UR17, 0x80000020 ;  /* 0x8000002000117882 */ /* 0x000fe20000000000 */
[----:B------:R-:W-:Y:S01]  /*1f40*/  UMOV UR19, 0x80000020 ;  /* 0x8000002000137882 */ /* 0x000fe20000000000 */
[----:B------:R-:W-:Y:S01]  /*1f50*/  ULOP3.LUT UR6, UR6, 0x10000, URZ, 0xfc, !UPT ;  /* 0x0001000006067892 */ /* 0x000fe2000f8efc3f */
[----:B------:R3:W-:Y:S01]  /*1f60*/  STL [R1+0x108], RZ ;  /* 0x000108ff01007387 */ /* 0x0007e20000100800 */
[----:B------:R-:W-:Y:S01]  /*1f70*/  UMOV UR16, UR7 ;  /* 0x0000000700107c82 */ /* 0x000fe20008000000 */
[----:B------:R-:W-:Y:S01]  /*1f80*/  CS2R R12, SRZ ;  /* 0x00000000000c7805 */ /* 0x000fe2000001ff00 */
[----:B------:R-:W-:Y:S01]  /*1f90*/  UIMAD UR8, UR5, 0x180, UR6 ;  /* 0x00000180050878a4 */ /* 0x000fe2000f8e0206 */
[----:B------:R3:W-:Y:S01]  /*1fa0*/  STL [R1+0x104], RZ ;  /* 0x000104ff01007387 */ /* 0x0007e20000100800 */
[----:B------:R-:W-:Y:S01]  /*1fb0*/  CS2R R14, SRZ ;  /* 0x00000000000e7805 */ /* 0x000fe2000001ff00 */
[----:B------:R-:W-:Y:S01]  /*1fc0*/  UMOV UR6, 0x2 ;  /* 0x0000000200067882 */ /* 0x000fe20000000000 */
[----:B------:R-:W-:Y:S01]  /*1fd0*/  CS2R R16, SRZ ;  /* 0x0000000000107805 */ /* 0x000fe2000001ff00 */
[----:B------:R3:W-:Y:S01]  /*1fe0*/  STL [R1+0x100], RZ ;  /* 0x000100ff01007387 */ /* 0x0007e20000100800 */
[----:B------:R-:W-:Y:S01]  /*1ff0*/  CS2R R18, SRZ ;  /* 0x0000000000127805 */ /* 0x000fe2000001ff00 */
[----:B------:R-:W-:Y:S01]  /*2000*/  UMOV UR18, UR8 ;  /* 0x0000000800127c82 */ /* 0x000fe20008000000 */
[----:B------:R-:W-:Y:S01]  /*2010*/  CS2R R20, SRZ ;  /* 0x0000000000147805 */ /* 0x000fe2000001ff00 */
[----:B------:R-:W-:Y:S01]  /*2020*/  QGMMA.64x96x32.F32.E4M3.E4M3 R120, gdesc[UR16], RZ, !UPT ;  /* 0x01600000107879f3 */ /* 0x000fe2000c7008ff */
[----:B------:R-:W-:Y:S01]  /*2030*/  UIADD3 UR16, UR7, 0x200, URZ ;  /* 0x0000020007107890 */ /* 0x000fe2000fffe03f */
[----:B------:R3:W-:Y:S01]  /*2040*/  STL [R1+0xfc], RZ ;  /* 0x0000fcff01007387 */ /* 0x0007e20000100800 */
[----:B------:R-:W-:Y:S01]  /*2050*/  UMOV UR17, 0x80000020 ;  /* 0x8000002000117882 */ /* 0x000fe20000000000 */
[----:B------:R-:W-:-:S02]  /*2060*/  CS2R R22, SRZ ;  /* 0x0000000000167805 */ /* 0x000fc4000001ff00 */
[----:B------:R-:W-:Y:S01]  /*2070*/  CS2R R168, SRZ ;  /* 0x0000000000a87805 */ /* 0x000fe2000001ff00 */
[----:B------:R3:W-:Y:S01]  /*2080*/  STL [R1+0xf8], RZ ;  /* 0x0000f8ff01007387 */ /* 0x0007e20000100800 */
[----:B------:R-:W-:Y:S02]  /*2090*/  CS2R R170, SRZ ;  /* 0x0000000000aa7805 */ /* 0x000fe4000001ff00 */
[----:B------:R-:W-:Y:S02]  /*20a0*/  CS2R R172, SRZ ;  /* 0x0000000000ac7805 */ /* 0x000fe4000001ff00 */
        /* <DEDUP_REMOVED lines=12> */
[----:B------:R3:W-:Y:S01]  /*2170*/  STL [R1+0xec], RZ ;  /* 0x0000ecff01007387 */ /* 0x0007e20000100800 */
[----:B------:R-:W-:Y:S01]  /*2180*/  UIADD3 UR16, UR7, 0x2, URZ ;  /* 0x0000000207107890 */ /* 0x000fe2000fffe03f */
[----:B------:R-:W-:Y:S01]  /*2190*/  CS2R R186, SRZ ;  /* 0x0000000000ba7805 */ /* 0x000fe2000001ff00 */
[----:B------:R-:W-:Y:S01]  /*21a0*/  UIADD3 UR18, UR8, 0x2, URZ ;  /* 0x0000000208127890 */ /* 0x000fe2000fffe03f */
[----:B------:R3:W-:Y:S01]  /*21b0*/  STL [R1+0xe8], RZ ;  /* 0x0000e8ff01007387 */ /* 0x0007e20000100800 */
[----:B------:R-:W-:Y:S01]  /*21c0*/  UMOV UR17, 0x80000020 ;  /* 0x8000002000117882 */ /* 0x000fe20000000000 */
[----:B------:R-:W-:Y:S01]  /*21d0*/  UMOV UR19, 0x80000020 ;  /* 0x8000002000137882 */ /* 0x000fe20000000000 */
        /* <DEDUP_REMOVED lines=26> */
[----:B------:R-:W-:-:S03]  /*2380*/  IMAD.MOV.U32 R226, RZ, RZ, RZ ;  /* 0x000000ffffe27224 */ /* 0x000fc600078e00ff */
        /* <DEDUP_REMOVED lines=8> */
[----:B------:R3:W-:Y:S01]  /*2410*/  STL [R1+0xa8], RZ ;  /* 0x0000a8ff01007387 */ /* 0x0007e20000100800 */
[----:B------:R-:W-:Y:S03]  /*2420*/  QGMMA.64x96x32.F32.E4M3.E4M3 R120, gdesc[UR16], R120 ;  /* 0x01600000107879f3 */ /* 0x000fe60008700878 */
[----:B------:R3:W-:Y:S01]  /*2430*/  STL [R1+0xa4], RZ ;  /* 0x0000a4ff01007387 */ /* 0x0007e20000100800 */
[----:B------:R-:W-:Y:S01]  /*2440*/  UIADD3 UR16, UR7, 0x202, URZ ;  /* 0x0000020207107890 */ /* 0x000fe2000fffe03f */
[----:B------:R-:W-:-:S02]  /*2450*/  UMOV UR17, 0x80000020 ;  /* 0x8000002000117882 */ /* 0x000fc40000000000 */
[----:B------:R3:W-:Y:S04]  /*2460*/  STL [R1+0xa0], RZ ;  /* 0x0000a0ff01007387 */ /* 0x0007e80000100800 */
[----:B------:R3:W-:Y:S02]  /*2470*/  STL [R1+0x9c], RZ ;  /* 0x00009cff01007387 */ /* 0x0007e40000100800 */
[----:B------:R-:W-:Y:S01]  /*2480*/  QGMMA.64x96x32.F32.E4M3.E4M3 R72, gdesc[UR16], R72 ;  /* 0x01600000104879f3 */ /* 0x000fe20008700848 */
[----:B------:R-:W-:Y:S01]  /*2490*/  UIADD3 UR16, UR7, 0x402, URZ ;  /* 0x0000040207107890 */ /* 0x000fe2000fffe03f */
[----:B------:R3:W-:Y:S01]  /*24a0*/  STL [R1+0x98], RZ ;  /* 0x000098ff01007387 */ /* 0x0007e20000100800 */
[----:B------:R-:W-:Y:S01]  /*24b0*/  UMOV UR17, 0x80000020 ;  /* 0x8000002000117882 */ /* 0x000fe20000000000 */
[----:B------:R-:W-:-:S02]  /*24c0*/  ULDC UR7, c[0x0][0x50c] ;  /* 0x0001430000077ab9 */ /* 0x000fc40000000800 */
[----:B------:R3:W-:Y:S01]  /*24d0*/  STL [R1+0x94], RZ ;  /* 0x000094ff01007387 */ /* 0x0007e20000100800 */
[----:B------:R-:W-:-:S03]  /*24e0*/  UISETP.NE.AND UP0, UPT, UR7, 0x2, UPT ;  /* 0x000000020700788c */ /* 0x000fc6000bf05270 */
[----:B------:R3:W-:Y:S01]  /*24f0*/  STL [R1+0x90], RZ ;  /* 0x000090ff01007387 */ /* 0x0007e20000100800 */
[----:B------:R-:W-:Y:S01]  /*2500*/  USEL UR7, URZ, 0x1, UP0 ;  /* 0x000000013f077887 */ /* 0x000fe20008000000 */
[----:B------:R-:W-:Y:S02]  /*2510*/  QGMMA.64x96x32.F32.E4M3.E4M3 R24, gdesc[UR16], R24, gsb0 ;  /* 0x01600000101879f3 */ /* 0x000fe40008000818 */
[----:B------:R3:W-:Y:S03]  /*2520*/  STL [R1+0x8c], RZ ;  /* 0x00008cff01007387 */ /* 0x0007e60000100800 */
[----:B------:R-:W-:Y:S01]  /*2530*/  ISETP.NE.AND P0, PT, RZ, UR7, PT ;  /* 0x00000007ff007c0c */ /* 0x000fe2000bf05270 */
        /* <DEDUP_REMOVED lines=36> */
[----:B------:R-:W-:Y:S02]  /*2780*/  WARPGROUP.DEPBAR.LE gsb0, 0x0 ;  /* 0x00008000000079c5 */ /* 0x000fe40000010000 */
[----:B------:R-:W-:-:S01]  /*2790*/  FADD R227, RZ, R99 ;  /* 0x00000063ffe37221 */ /* 0x000fc20000000000 */
[----:B------:R-:W-:Y:S01]  /*27a0*/  FADD R226, RZ, R120 ;  /* 0x00000078ffe27221 */ /* 0x000fe20000000000 */
[----:B------:R-:W-:-:S01]  /*27b0*/  FADD R225, RZ, R121 ;  /* 0x00000079ffe17221 */ /* 0x000fc20000000000 */
[----:B------:R-:W-:Y:S01]  /*27c0*/  FADD R224, RZ, R122 ;  /* 0x0000007affe07221 */ /* 0x000fe20000000000 */
[----:B------:R-:W-:-:S01]  /*27d0*/  FADD R223, RZ, R123 ;  /* 0x0000007bffdf7221 */ /* 0x000fc20000000000 */
[----:B------:R0:W-:Y:S01]  /*27e0*/  STL [R1], R227 ;  /* 0x000000e301007387 */ /* 0x0001e20000100800 */
[----:B------:R-:W-:-:S01]  /*27f0*/  FADD R222, RZ, R124 ;  /* 0x0000007cffde7221 */ /* 0x000fc20000000000 */
[----:B------:R-:W-:Y:S01]  /*2800*/  FADD R221, RZ, R125 ;  /* 0x0000007dffdd7221 */ /* 0x000fe20000000000 */
[----:B------:R-:W-:-:S01]  /*2810*/  FADD R220, RZ, R126 ;  /* 0x0000007effdc7221 */ /* 0x000fc20000000000 */
[----:B------:R-:W-:Y:S01]  /*2820*/  FADD R219, RZ, R127 ;  /* 0x0000007fffdb7221 */ /* 0x000fe20000000000 */
[----:B------:R-:W-:-:S01]  /*2830*/  FADD R218, RZ, R128 ;  /* 0x00000080ffda7221 */ /* 0x000fc20000000000 */
[----:B------:R-:W-:Y:S01]  /*2840*/  FADD R217, RZ, R129 ;  /* 0x00000081ffd97221 */ /* 0x000fe20000000000 */
[----:B------:R-:W-:-:S01]  /*2850*/  FADD R216, RZ, R130 ;  /* 0x00000082ffd87221 */ /* 0x000fc20000000000 */
[----:B------:R-:W-:Y:S01]  /*2860*/  FADD R215, RZ, R131 ;  /* 0x00000083ffd77221 */ /* 0x000fe20000000000 */
[----:B------:R-:W-:-:S01]  /*2870*/  FADD R214, RZ, R132 ;  /* 0x00000084ffd67221 */ /* 0x000fc20000000000 */
[----:B0-----:R-:W-:Y:S01]  /*2880*/  FADD R227, RZ, R100 ;  /* 0x00000064ffe37221 */ /* 0x001fe20000000000 */
[----:B------:R-:W-:-:S01]  /*2890*/  FADD R213, RZ, R133 ;  /* 0x00000085ffd57221 */ /* 0x000fc20000000000 */
[----:B------:R-:W-:Y:S01]  /*28a0*/  FADD R212, RZ, R134 ;  /* 0x00000086ffd47221 */ /* 0x000fe20000000000 */
[----:B------:R-:W-:-:S01]  /*28b0*/  FADD R211, RZ, R135 ;  /* 0x00000087ffd37221 */ /* 0x000fc20000000000 */
[----:B------:R-:W-:Y:S01]  /*28c0*/  FADD R210, RZ, R136 ;  /* 0x00000088ffd27221 */ /* 0x000fe20000000000 */
[----:B------:R0:W-:Y:S01]  /*28d0*/  STL [R1+0x4], R227 ;  /* 0x000004e301007387 */ /* 0x0001e20000100800 */
        /* <DEDUP_REMOVED lines=66> */
[----:B------:R-:W-:Y:S01]  /*2d00*/  UMOV UR6, URZ ;  /* 0x0000003f00067c82 */ /* 0x000fe20008000000 */
[----:B0-----:R-:W-:-:S05]  /*2d10*/  FADD R227, RZ, R105 ;  /* 0x00000069ffe37221 */ /* 0x001fca0000000000 */
[----:B------:R0:W-:Y:S02]  /*2d20*/  STL [R1+0x18], R227 ;  /* 0x000018e301007387 */ /* 0x0001e40000100800 */
        /* <DEDUP_REMOVED lines=124> */
.L_x_18:
[----:B------:R-:W-:-:S04]  /*34f0*/  UIADD3 UR23, UR5, 0x1, URZ ;  /* 0x0000000105177890 */ /* 0x000fc8000fffe03f */
[----:B------:R-:W-:-:S04]  /*3500*/  UISETP.NE.AND UP0, UPT, UR23, 0x7, UPT ;  /* 0x000000071700788c */ /* 0x000fc8000bf05270 */
[----:B------:R-:W-:Y:S02]  /*3510*/  USEL UR8, URZ, 0x1, UP0 ;  /* 0x000000013f087887 */ /* 0x000fe40008000000 */
[----:B------:R-:W-:Y:S02]  /*3520*/  USEL UR23, UR23, URZ, UP0 ;  /* 0x0000003f17177287 */ /* 0x000fe40008000000 */
[----:B------:R-:W-:-:S06]  /*3530*/  ULOP3.LUT UR8, UR4, UR8, URZ, 0x3c, !UPT ;  /* 0x0000000804087292 */ /* 0x000fcc000f8e3c3f */
[----:B0-----:R-:W-:Y:S01]  /*3540*/  IMAD.U32 R227, RZ, RZ, UR8 ;  /* 0x00000008ffe37e24 */ /* 0x001fe2000f8e00ff */
[----:B------:R-:W-:-:S06]  /*3550*/  UMOV UR8, 0x1 ;  /* 0x0000000100087882 */ /* 0x000fcc0000000000 */
.L_x_13:
[----:B------:R-:W-:-:S04]  /*3560*/  UISETP.LT.AND UP0, UPT, UR10, 0x1, UPT ;  /* 0x000000010a00788c */ /* 0x000fc8000bf01270 */
[----:B------:R-:W-:-:S04]  /*3570*/  USEL UR16, UR10, 0x1, UP0 ;  /* 0x000000010a107887 */ /* 0x000fc80008000000 */
[----:B------:R-:W-:-:S04]  /*3580*/  UIADD3 UR16, UR10, -UR16, URZ ;  /* 0x800000100a107290 */ /* 0x000fc8000fffe03f */
[----:B------:R-:W-:-:S06]  /*3590*/  UISETP.GE.AND UP0, UPT, UR16, 0x1, UPT ;  /* 0x000000011000788c */ /* 0x000fcc000bf06270 */
[----:B------:R-:W-:-:S13]  /*35a0*/  PLOP3.LUT P0, PT, PT, PT, UP0, 0x80, 0x0 ;  /* 0x000000000000781c */ /* 0x000fda0003f0f008 */
[----:B------:R-:W-:Y:S05]  /*35b0*/  @!P0 BRA `(.L_x_19) ;  /* 0x0000001800348947 */ /* 0x000fea0003800000 */
[----:B------:R-:W-:Y:S01]  /*35c0*/  IMAD.U32 R228, RZ, RZ, UR16 ;  /* 0x00000010ffe47e24 */ /* 0x000fe2000f8e00ff */
[----:B------:R-:W-:Y:S01]  /*35d0*/  UMOV UR24, UR5 ;  /* 0x0000000500187c82 */ /* 0x000fe20008000000 */
[----:B------:R-:W-:-:S05]  /*35e0*/  ULDC UR25, c[0x0][0x50c] ;  /* 0x0001430000197ab9 */ /* 0x000fca0000000800 */
.L_x_27:
[----:B------:R-:W-:-:S06]  /*35f0*/  UISETP.NE.AND UP0, UPT, UR22, 0x3, UPT ;  /* 0x000000031600788c */ /* 0x000fcc000bf05270 */
[----:B------:R-:W-:-:S13]  /*3600*/  PLOP3.LUT P1, PT, PT, PT, UP0, 0x80, 0x0 ;  /* 0x000000000000781c */ /* 0x000fda0003f2f008 */
[----:B01----:R-:W-:Y:S05]  /*3610*/  @!P1 BRA `(.L_x_20) ;  /* 0x0000000000049947 */ /* 0x003fea0003800000 */
[----:B------:R-:W-:Y:S01]  /*3620*/  BPT.TRAP 0x1 ;  /* 0x000000040000795c */ /* 0x000fe20000300000 */
.L_x_20:
[----:B------:R-:W0:Y:S01]  /*3630*/  S2UR UR16, SR_CgaCtaId ;  /* 0x00000000001079c3 */ /* 0x000e220000008800 */
[----:B------:R-:W-:Y:S01]  /*3640*/  UMOV UR12, 0x400 ;  /* 0x00000400000c7882 */ /* 0x000fe20000000000 */
[----:B------:R-:W-:Y:S01]  /*3650*/  SHF.L.U32 R229, R227, 0x1f, RZ ;  /* 0x0000001fe3e57819 */ /* 0x000fe200000006ff */
[----:B0-----:R-:W-:-:S04]  /*3660*/  ULEA UR12, UR16, UR12, 0x18 ;  /* 0x0000000c100c7291 */ /* 0x001fc8000f8ec03f */
[----:B------:R-:W-:-:S09]  /*3670*/  ULEA UR16, UR23, UR12, 0x3 ;  /* 0x0000000c17107291 */ /* 0x000fd2000f8e183f */
[----:B------:R0:W1:Y:S01]  /*3680*/  SYNCS.PHASECHK.TRANS64.TRYWAIT P0, [UR16], R229 ;  /* 0x000000e5ff0075a7 */ /* 0x0000620008000150 */
[----:B------:R-:W-:Y:S05]  /*3690*/  @!P1 BRA `(.L_x_21) ;  /* 0x0000000000049947 */ /* 0x000fea0003800000 */
[----:B------:R-:W-:Y:S01]  /*36a0*/  BPT.TRAP 0x1 ;  /* 0x000000040000795c */ /* 0x000fe20000300000 */
.L_x_21:
[----:B-1----:R-:W-:Y:S05]  /*36b0*/  @P0 BRA `(.L_x_22) ;  /* 0x0000000000080947 */ /* 0x002fea0003800000 */
[----:B------:R-:W1:Y:S02]  /*36c0*/  SYNCS.PHASECHK.TRANS64.TRYWAIT P0, [UR16], R229 ;  /* 0x000000e5ff0075a7 */ /* 0x000e640008000150 */
[----:B-1----:R-:W-:Y:S05]  /*36d0*/  @!P0 BRA `(.L_x_23) ;  /* 0x0000013400448947 */ /* 0x002fea0003800000 */
.L_x_22:
[----:B------:R-:W-:Y:S01]  /*36e0*/  UIADD3 UR16, UR12, 0x2a180, URZ ;  /* 0x0002a1800c107890 */ /* 0x000fe2000fffe03f */
[----:B------:R-:W-:Y:S01]  /*36f0*/  WARPGROUP.ARRIVE ;  /* 0x00000000000079c5 */ /* 0x000fe20000000000 */
[----:B------:R-:W-:Y:S02]  /*3700*/  UISETP.NE.AND UP0, UPT, UR7, URZ, UPT ;  /* 0x0000003f0700728c */ /* 0x000fe4000bf05270 */
[----:B------:R-:W-:Y:S02]  /*3710*/  USHF.R.U32.HI UR16, URZ, 0x4, UR16 ;  /* 0x000000043f107899 */ /* 0x000fe40008011610 */
[----:B------:R-:W-:Y:S02]  /*3720*/  USEL UR8, UR8, URZ, !UP0 ;  /* 0x0000003f08087287 */ /* 0x000fe4000c000000 */
[----:B------:R-:W-:Y:S02]  /*3730*/  ULOP3.LUT UR16, UR16, 0x3fff, URZ, 0xc0, !UPT ;  /* 0x00003fff10107892 */ /* 0x000fe4000f8ec03f */
[----:B------:R-:W-:-:S02]  /*3740*/  UISETP.NE.U32.AND UP0, UPT, UR8, URZ, UPT ;  /* 0x0000003f0800728c */ /* 0x000fc4000bf05070 */
[----:B------:R-:W-:Y:S02]  /*3750*/  ULOP3.LUT UR7, UR11, 0x10000, URZ, 0xfc, !UPT ;  /* 0x000100000b077892 */ /* 0x000fe4000f8efc3f */
[----:B------:R-:W-:Y:S02]  /*3760*/  ULOP3.LUT UR8, UR16, 0x10000, URZ, 0xfc, !UPT ;  /* 0x0001000010087892 */ /* 0x000fe4000f8efc3f */
[----:B------:R-:W-:Y:S02]  /*3770*/  UIMAD UR7, UR23, 0x600, UR7 ;  /* 0x00000600170778a4 */ /* 0x000fe4000f8e0207 */
[----:B------:R-:W-:Y:S01]  /*3780*/  UIMAD UR8, UR23, 0x180, UR8 ;  /* 0x00000180170878a4 */ /* 0x000fe2000f8e0208 */
[----:B------:R-:W-:Y:S01]  /*3790*/  UMOV UR17, 0x80000020 ;  /* 0x8000002000117882 */ /* 0x000fe20000000000 */
[----:B------:R-:W-:Y:S01]  /*37a0*/  UMOV UR19, 0x80000020 ;  /* 0x8000002000137882 */ /* 0x000fe20000000000 */
[----:B------:R-:W-:Y:S02]  /*37b0*/  UIADD3 UR6, UR6, 0x2, URZ ;  /* 0x0000000206067890 */ /* 0x000fe4000fffe03f */
[----:B------:R-:W-:-:S02]  /*37c0*/  UMOV UR16, UR7 ;  /* 0x0000000700107c82 */ /* 0x000fc40008000000 */
[----:B------:R-:W-:Y:S02]  /*37d0*/  UMOV UR18, UR8 ;  /* 0x0000000800127c82 */ /* 0x000fe40008000000 */
[----:B------:R-:W-:Y:S01]  /*37e0*/  QGMMA.64x96x32.F32.E4M3.E4M3 R120, gdesc[UR16], R120, UP0 ;  /* 0x01600000107879f3 */ /* 0x000fe2000bf00878 */
[----:B------:R-:W-:Y:S01]  /*37f0*/  UIADD3 UR16, UR7, 0x200, URZ ;  /* 0x0000020007107890 */ /* 0x000fe2000fffe03f */
[----:B------:R-:W-:-:S08]  /*3800*/  UMOV UR17, 0x80000020 ;  /* 0x8000002000117882 */ /* 0x000fd00000000000 */
[----:B------:R-:W-:Y:S01]  /*3810*/  QGMMA.64x96x32.F32.E4M3.E4M3 R72, gdesc[UR16], R72, UP0 ;  /* 0x01600000104879f3 */ /* 0x000fe2000bf00848 */
[----:B------:R-:W-:Y:S01]  /*3820*/  UIADD3 UR16, UR7, 0x400, URZ ;  /* 0x0000040007107890 */ /* 0x000fe2000fffe03f */
[----:B------:R-:W-:-:S08]  /*3830*/  UMOV UR17, 0x80000020 ;  /* 0x8000002000117882 */ /* 0x000fd00000000000 */
[----:B------:R-:W-:Y:S01]  /*3840*/  QGMMA.64x96x32.F32.E4M3.E4M3 R24, gdesc[UR16], R24, UP0 ;  /* 0x01600000101879f3 */ /* 0x000fe2000bf00818 */
[----:B------:R-:W-:Y:S02]  /*3850*/  UIADD3 UR16, UR7, 0x2, URZ ;  /* 0x0000000207107890 */ /* 0x000fe4000fffe03f */
[----:B------:R-:W-:Y:S01]  /*3860*/  UIADD3 UR18, UR8, 0x2, URZ ;  /* 0x0000000208127890 */ /* 0x000fe2000fffe03f */
[----:B------:R-:W-:Y:S01]  /*3870*/  UMOV UR17, 0x80000020 ;  /* 0x8000002000117882 */ /* 0x000fe20000000000 */
[----:B------:R-:W-:Y:S01]  /*3880*/  UMOV UR19, 0x80000020 ;  /* 0x8000002000137882 */ /* 0x000fe20000000000 */
[----:B------:R-:W-:-:S06]  /*3890*/  UISETP.NE.AND UP0, UPT, UR6, UR25, UPT ;  /* 0x000000190600728c */ /* 0x000fcc000bf05270 */
[----:B------:R-:W-:Y:S01]  /*38a0*/  QGMMA.64x96x32.F32.E4M3.E4M3 R120, gdesc[UR16], R120 ;  /* 0x01600000107879f3 */ /* 0x000fe20008700878 */
[----:B------:R-:W-:Y:S01]  /*38b0*/  UIADD3 UR16, UR7, 0x202, URZ ;  /* 0x0000020207107890 */ /* 0x000fe2000fffe03f */
[----:B------:R-:W-:-:S08]  /*38c0*/  UMOV UR17, 0x80000020 ;  /* 0x8000002000117882 */ /* 0x000fd00000000000 */
[----:B------:R-:W-:Y:S01]  /*38d0*/  QGMMA.64x96x32.F32.E4M3.E4M3 R72, gdesc[UR16], R72 ;  /* 0x01600000104879f3 */ /* 0x000fe20008700848 */
[----:B------:R-:W-:Y:S01]  /*38e0*/  UIADD3 UR16, UR7, 0x402, URZ ;  /* 0x0000040207107890 */ /* 0x000fe2000fffe03f */
[----:B------:R-:W-:Y:S01]  /*38f0*/  UMOV UR17, 0x80000020 ;  /* 0x8000002000117882 */ /* 0x000fe20000000000 */
[----:B------:R-:W-:-:S07]  /*3900*/  USEL UR7, URZ, 0x1, UP0 ;  /* 0x000000013f077887 */ /* 0x000fce0008000000 */
[----:B------:R-:W-:Y:S01]  /*3910*/  QGMMA.64x96x32.F32.E4M3.E4M3 R24, gdesc[UR16], R24, gsb0 ;  /* 0x01600000101879f3 */ /* 0x000fe20008000818 */
[----:B------:R-:W-:Y:S02]  /*3920*/  ISETP.NE.AND P0, PT, RZ, UR7, PT ;  /* 0x00000007ff007c0c */ /* 0x000fe4000bf05270 */
[----:B------:R-:W-:-:S11]  /*3930*/  WARPGROUP.DEPBAR.LE gsb0, 0x1 ;  /* 0x00008000000079c5 */ /* 0x000fd60000010100 */
[----:B------:R-:W-:Y:S05]  /*3940*/  @!P0 BRA `(.L_x_24) ;  /* 0x0000001000f88947 */ /* 0x000fea0003800000 */
[----:B------:R1:W-:Y:S04]  /*3950*/  STL [R1+0x140], R227 ;  /* 0x000140e301007387 */ /* 0x0003e80000100800 */
[----:B-1----:R-:W4:Y:S01]  /*3960*/  LDL.LU R227, [R1] ;  /* 0x0000000001e37983 */ /* 0x002f220000300800 */
[----:B------:R-:W-:Y:S02]  /*3970*/  WARPGROUP.DEPBAR.LE gsb0, 0x0 ;  /* 0x00008000000079c5 */ /* 0x000fe40000010000 */
[----:B------:R-:W-:-:S01]  /*3980*/  FADD R226, R120, R226 ;  /* 0x000000e278e27221 */ /* 0x000fc20000000000 */
[----:B------:R-:W-:Y:S01]  /*3990*/  STL [R1+0x13c], R7 ;  /* 0x00013c0701007387 */ /* 0x000fe20000100800 */
[----:B------:R-:W-:-:S01]  /*39a0*/  FADD R225, R121, R225 ;  /* 0x000000e179e17221 */ /* 0x000fc20000000000 */
[----:B------:R-:W-:Y:S01]  /*39b0*/  FADD R224, R122, R224 ;  /* 0x000000e07ae07221 */ /* 0x000fe20000000000 */
        /* <DEDUP_REMOVED lines=21> */
[----:B-----5:R-:W-:Y:S01]  /*3b10*/  STL [R1+0x124], R0 ;  /* 0x0001240001007387 */ /* 0x020fe20000100800 */
        /* <DEDUP_REMOVED lines=65> */
[----:B----4-:R-:W-:-:S05]  /*3f30*/  FADD R227, R99, R227 ;  /* 0x000000e363e37221 */ /* 0x010fca0000000000 */
[----:B------:R1:W-:Y:S04]  /*3f40*/  STL [R1], R227 ;  /* 0x000000e301007387 */ /* 0x0003e80000100800 */
[----:B-1----:R-:W4:Y:S04]  /*3f50*/  LDL.LU R227, [R1+0x4] ;  /* 0x0000040001e37983 */ /* 0x002f280000300800 */
[----:B------:R-:W2:Y:S04]  /*3f60*/  LDL.LU R226, [R1+0x8] ;  /* 0x0000080001e27983 */ /* 0x000ea80000300800 */
[----:B------:R-:W3:Y:S04]  /*3f70*/  LDL.LU R225, [R1+0xc] ;  /* 0x00000c0001e17983 */ /* 0x000ee80000300800 */
        /* <DEDUP_REMOVED lines=13> */
[----:B------:R-:W3:Y:S01]  /*4050*/  LDL.LU R0, [R1+0x44] ;  /* 0x0000440001007983 */ /* 0x000ee20000300800 */
[----:B----4-:R-:W-:-:S01]  /*4060*/  FADD R227, R100, R227 ;  /* 0x000000e364e37221 */ /* 0x010fc20000000000 */
[----:B--2---:R-:W-:-:S04]  /*4070*/  FADD R226, R101, R226 ;  /* 0x000000e265e27221 */ /* 0x004fc80000000000 */
[----:B------:R1:W-:Y:S01]  /*4080*/  STL [R1+0x4], R227 ;  /* 0x000004e301007387 */ /* 0x0003e20000100800 */
[----:B---3--:R-:W-:-:S03]  /*4090*/  FADD R225, R102, R225 ;  /* 0x000000e166e17221 */ /* 0x008fc60000000000 */
[----:B------:R2:W-:Y:S01]  /*40a0*/  STL [R1+0x8], R226 ;  /* 0x000008e201007387 */ /* 0x0005e20000100800 */
[----:B------:R-:W-:-:S03]  /*40b0*/  FADD R224, R103, R224 ;  /* 0x000000e067e07221 */ /* 0x000fc60000000000 */
        /* <DEDUP_REMOVED lines=24> */
[----:B-1----:R-:W4:Y:S01]  /*4240*/  LDL.LU R227, [R1+0x48] ;  /* 0x0000480001e37983 */ /* 0x002f220000300800 */
[----:B------:R-:W-:-:S03]  /*4250*/  FADD R0, R116, R0 ;  /* 0x0000000074007221 */ /* 0x000fc60000000000 */
[----:B------:R1:W-:Y:S04]  /*4260*/  STL [R1+0x3c], R3 ;  /* 0x00003c0301007387 */ /* 0x0003e80000100800 */
[----:B--2---:R-:W2:Y:S04]  /*4270*/  LDL.LU R226, [R1+0x4c] ;  /* 0x00004c0001e27983 */ /* 0x004ea80000300800 */
[----:B------:R1:W-:Y:S04]  /*4280*/  STL [R1+0x40], R2 ;  /* 0x0000400201007387 */ /* 0x0003e80000100800 */
[----:B---3--:R-:W3:Y:S04]  /*4290*/  LDL.LU R225, [R1+0x50] ;  /* 0x0000500001e17983 */ /* 0x008ee80000300800 */
[----:B------:R1:W-:Y:S04]  /*42a0*/  STL [R1+0x44], R0 ;  /* 0x0000440001007387 */ /* 0x0003e80000100800 */
[----:B----4-:R-:W4:Y:S04]  /*42b0*/  LDL.LU R224, [R1+0x54] ;  /* 0x0000540001e07983 */ /* 0x010f280000300800 */
[----:B0-----:R-:W4:Y:S04]  /*42c0*/  LDL.LU R223, [R1+0x58] ;  /* 0x0000580001df7983 */ /* 0x001f280000300800 */
[----:B------:R-:W4:Y:S04]  /*42d0*/  LDL.LU R222, [R1+0x5c] ;  /* 0x00005c0001de7983 */ /* 0x000f280000300800 */
        /* <DEDUP_REMOVED lines=8> */
[----:B-1----:R-:W4:Y:S04]  /*4360*/  LDL.LU R3, [R1+0x80] ;  /* 0x0000800001037983 */ /* 0x002f280000300800 */
[----:B------:R-:W4:Y:S04]  /*4370*/  LDL.LU R2, [R1+0x84] ;  /* 0x0000840001027983 */ /* 0x000f280000300800 */
[----:B------:R-:W4:Y:S01]  /*4380*/  LDL.LU R0, [R1+0x88] ;  /* 0x0000880001007983 */ /* 0x000f220000300800 */
[----:B------:R-:W-:-:S01]  /*4390*/  FADD R227, R117, R227 ;  /* 0x000000e375e37221 */ /* 0x000fc20000000000 */
[----:B--2---:R-:W-:-:S04]  /*43a0*/  FADD R226, R118, R226 ;  /* 0x000000e276e27221 */ /* 0x004fc80000000000 */
[----:B------:R0:W-:Y:S01]  /*43b0*/  STL [R1+0x48], R227 ;  /* 0x000048e301007387 */ /* 0x0001e20000100800 */
[----:B---3--:R-:W-:-:S03]  /*43c0*/  FADD R225, R119, R225 ;  /* 0x000000e177e17221 */ /* 0x008fc60000000000 */
[----:B------:R1:W-:Y:S01]  /*43d0*/  STL [R1+0x4c], R226 ;  /* 0x00004ce201007387 */ /* 0x0003e20000100800 */
[----:B----4-:R-:W-:-:S03]  /*43e0*/  FADD R224, R24, R224 ;  /* 0x000000e018e07221 */ /* 0x010fc60000000000 */
        /* <DEDUP_REMOVED lines=24> */
[----:B0-----:R-:W4:Y:S01]  /*4570*/  LDL.LU R227, [R1+0x8c] ;  /* 0x00008c0001e37983 */ /* 0x001f220000300800 */
[----:B------:R-:W-:-:S03]  /*4580*/  FADD R0, R37, R0 ;  /* 0x0000000025007221 */ /* 0x000fc60000000000 */
[----:B------:R0:W-:Y:S04]  /*4590*/  STL [R1+0x80], R3 ;  /* 0x0000800301007387 */ /* 0x0001e80000100800 */
[----:B-1----:R-:W4:Y:S04]  /*45a0*/  LDL.LU R226, [R1+0x90] ;  /* 0x0000900001e27983 */ /* 0x002f280000300800 */
[----:B------:R1:W-:Y:S04]  /*45b0*/  STL [R1+0x84], R2 ;  /* 0x0000840201007387 */ /* 0x0003e80000100800 */
[----:B--2---:R-:W2:Y:S04]  /*45c0*/  LDL.LU R225, [R1+0x94] ;  /* 0x0000940001e17983 */ /* 0x004ea80000300800 */
[----:B------:R1:W-:Y:S04]  /*45d0*/  STL [R1+0x88], R0 ;  /* 0x0000880001007387 */ /* 0x0003e80000100800 */
[----:B---3--:R-:W3:Y:S04]  /*45e0*/  LDL.LU R224, [R1+0x98] ;  /* 0x0000980001e07983 */ /* 0x008ee80000300800 */
[----:B----4-:R-:W4:Y:S04]  /*45f0*/  LDL.LU R223, [R1+0x9c] ;  /* 0x00009c0001df7983 */ /* 0x010f280000300800 */
        /* <DEDUP_REMOVED lines=9> */
[----:B0-----:R-:W4:Y:S04]  /*4690*/  LDL.LU R3, [R1+0xc4] ;  /* 0x0000c40001037983 */ /* 0x001f280000300800 */
[----:B-1----:R-:W4:Y:S04]  /*46a0*/  LDL.LU R2, [R1+0xc8] ;  /* 0x0000c80001027983 */ /* 0x002f280000300800 */
[----:B------:R-:W4:Y:S01]  /*46b0*/  LDL.LU R0, [R1+0xcc] ;  /* 0x0000cc0001007983 */ /* 0x000f220000300800 */
[----:B------:R-:W-:-:S01]  /*46c0*/  FADD R227, R38, R227 ;  /* 0x000000e326e37221 */ /* 0x000fc20000000000 */
[----:B------:R-:W-:-:S04]  /*46d0*/  FADD R226, R39, R226 ;  /* 0x000000e227e27221 */ /* 0x000fc80000000000 */
[----:B------:R-:W-:Y:S01]  /*46e0*/  STL [R1+0x8c], R227 ;  /* 0x00008ce301007387 */ /* 0x000fe20000100800 */
[----:B--2---:R-:W-:-:S03]  /*46f0*/  FADD R225, R40, R225 ;  /* 0x000000e128e17221 */ /* 0x004fc60000000000 */
[----:B------:R-:W-:Y:S01]  /*4700*/  STL [R1+0x90], R226 ;  /* 0x000090e201007387 */ /* 0x000fe20000100800 */
[----:B---3--:R-:W-:-:S03]  /*4710*/  FADD R224, R41, R224 ;  /* 0x000000e029e07221 */ /* 0x008fc60000000000 */
[----:B------:R-:W-:Y:S01]  /*4720*/  STL [R1+0x94], R225 ;  /* 0x000094e101007387 */ /* 0x000fe20000100800 */
[----:B----4-:R-:W-:-:S03]  /*4730*/  FADD R223, R42, R223 ;  /* 0x000000df2adf7221 */ /* 0x010fc60000000000 */
[----:B------:R-:W-:Y:S01]  /*4740*/  STL [R1+0x98], R224 ;  /* 0x000098e001007387 */ /* 0x000fe20000100800 */
[----:B------:R-:W-:-:S03]  /*4750*/  FADD R222, R43, R222 ;  /* 0x000000de2bde7221 */ /* 0x000fc60000000000 */
        /* <DEDUP_REMOVED lines=23> */
[----:B------:R-:W4:Y:S04]  /*48d0*/  LDL.LU R219, [R1+0xd4] ;  /* 0x0000d40001db7983 */ /* 0x000f280000300800 */
[----:B------:R0:W-:Y:S04]  /*48e0*/  STL [R1+0xc8], R2 ;  /* 0x0000c80201007387 */ /* 0x0001e80000100800 */
[----:B------:R-:W4:Y:S04]  /*48f0*/  LDL.LU R220, [R1+0xd8] ;  /* 0x0000d80001dc7983 */ /* 0x000f280000300800 */
[----:B------:R0:W-:Y:S04]  /*4900*/  STL [R1+0xcc], R0 ;  /* 0x0000cc0001007387 */ /* 0x0001e80000100800 */
        /* <DEDUP_REMOVED lines=8> */
[----:B--2---:R-:W2:Y:S04]  /*4990*/  LDL.LU R6, [R1+0xfc] ;  /* 0x0000fc0001067983 */ /* 0x004ea80000300800 */
[----:B---3--:R-:W3:Y:S04]  /*49a0*/  LDL.LU R5, [R1+0x100] ;  /* 0x0001000001057983 */ /* 0x008ee80000300800 */
[----:B----4-:R-:W4:Y:S04]  /*49b0*/  LDL.LU R4, [R1+0x104] ;  /* 0x0001040001047983 */ /* 0x010f280000300800 */
[----:B0-----:R-:W4:Y:S04]  /*49c0*/  LDL.LU R3, [R1+0x108] ;  /* 0x0001080001037983 */ /* 0x001f280000300800 */
[----:B------:R-:W4:Y:S04]  /*49d0*/  LDL.LU R2, [R1+0x10c] ;  /* 0x00010c0001027983 */ /* 0x000f280000300800 */
[----:B------:R-:W4:Y:S01]  /*49e0*/  LDL.LU R0, [R1+0x110] ;  /* 0x0001100001007983 */ /* 0x000f220000300800 */
[----:B------:R-:W-:-:S05]  /*49f0*/  FADD R218, R55, R218 ;  /* 0x000000da37da7221 */ /* 0x000fca0000000000 */
[----:B------:R0:W-:Y:S01]  /*4a00*/  STL [R1+0xd0], R218 ;  /* 0x0000d0da01007387 */ /* 0x0001e20000100800 */
[----:B------:R-:W-:-:S03]  /*4a10*/  FADD R219, R56, R219 ;  /* 0x000000db38db7221 */ /* 0x000fc60000000000 */
[----:B0-----:R1:W5:Y:S01]  /*4a20*/  LDL.LU R218, [R1+0x164] ;  /* 0x0001640001da7983 */ /* 0x0013620000300800 */
[----:B------:R-:W-:-:S03]  /*4a30*/  FADD R220, R57, R220 ;  /* 0x000000dc39dc7221 */ /* 0x000fc60000000000 */
[----:B------:R0:W-:Y:S01]  /*4a40*/  STL [R1+0xd4], R219 ;  /* 0x0000d4db01007387 */ /* 0x0001e20000100800 */
[----:B------:R-:W-:-:S01]  /*4a50*/  FADD R221, R58, R221 ;  /* 0x000000dd3add7221 */ /* 0x000fc20000000000 */
[----:B------:R-:W-:Y:S02]  /*4a60*/  FADD R222, R59, R222 ;  /* 0x000000de3bde7221 */ /* 0x000fe40000000000 */
[----:B0-----:R1:W5:Y:S01]  /*4a70*/  LDL.LU R219, [R1+0x160] ;  /* 0x0001600001db7983 */ /* 0x0013620000300800 */
[----:B------:R-:W-:-:S03]  /*4a80*/  FADD R223, R60, R223 ;  /* 0x000000df3cdf7221 */ /* 0x000fc60000000000 */
[----:B------:R0:W-:Y:S01]  /*4a90*/  STL [R1+0xd8], R220 ;  /* 0x0000d8dc01007387 */ /* 0x0001e20000100800 */
[----:B------:R-:W-:-:S03]  /*4aa0*/  FADD R224, R61, R224 ;  /* 0x000000e03de07221 */ /* 0x000fc60000000000 */
[----:B0-----:R1:W5:Y:S01]  /*4ab0*/  LDL.LU R220, [R1+0x15c] ;  /* 0x00015c0001dc7983 */ /* 0x0013620000300800 */
[----:B------:R-:W-:-:S03]  /*4ac0*/  FADD R225, R62, R225 ;  /* 0x000000e13ee17221 */ /* 0x000fc60000000000 */
[----:B------:R0:W-:Y:S01]  /*4ad0*/  STL [R1+0xdc], R221 ;  /* 0x0000dcdd01007387 */ /* 0x0001e20000100800 */
[----:B------:R-:W-:-:S01]  /*4ae0*/  FADD R226, R63, R226 ;  /* 0x000000e23fe27221 */ /* 0x000fc20000000000 */
[----:B------:R-:W-:Y:S02]  /*4af0*/  FADD R227, R64, R227 ;  /* 0x000000e340e37221 */ /* 0x000fe40000000000 */
[----:B0-----:R1:W5:Y:S04]  /*4b00*/  LDL.LU R221, [R1+0x158] ;  /* 0x0001580001dd7983 */ /* 0x0013680000300800 */
[----:B------:R0:W-:Y:S01]  /*4b10*/  STL [R1+0xe0], R222 ;  /* 0x0000e0de01007387 */ /* 0x0001e20000100800 */
[----:B------:R-:W-:-:S01]  /*4b20*/  FADD R7, R65, R7 ;  /* 0x0000000741077221 */ /* 0x000fc20000000000 */
[----:B--2---:R-:W-:-:S02]  /*4b30*/  FADD R6, R66, R6 ;  /* 0x0000000642067221 */ /* 0x004fc40000000000 */
[----:B0-----:R1:W5:Y:S04]  /*4b40*/  LDL.LU R222, [R1+0x154] ;  /* 0x0001540001de7983 */ /* 0x0013680000300800 */
[----:B------:R0:W-:Y:S01]  /*4b50*/  STL [R1+0xe4], R223 ;  /* 0x0000e4df01007387 */ /* 0x0001e20000100800 */
[----:B---3--:R-:W-:-:S03]  /*4b60*/  FADD R5, R67, R5 ;  /* 0x0000000543057221 */ /* 0x008fc60000000000 */
[----:B0-----:R1:W5:Y:S04]  /*4b70*/  LDL.LU R223, [R1+0x150] ;  /* 0x0001500001df7983 */ /* 0x0013680000300800 */
[----:B------:R0:W-:Y:S01]  /*4b80*/  STL [R1+0xe8], R224 ;  /* 0x0000e8e001007387 */ /* 0x0001e20000100800 */
[----:B----4-:R-:W-:-:S03]  /*4b90*/  FADD R4, R68, R4 ;  /* 0x0000000444047221 */ /* 0x010fc60000000000 */
[----:B0-----:R1:W5:Y:S04]  /*4ba0*/  LDL.LU R224, [R1+0x14c] ;  /* 0x00014c0001e07983 */ /* 0x0013680000300800 */
[----:B------:R0:W-:Y:S01]  /*4bb0*/  STL [R1+0xec], R225 ;  /* 0x0000ece101007387 */ /* 0x0001e20000100800 */
[----:B------:R-:W-:-:S03]  /*4bc0*/  FADD R3, R69, R3 ;  /* 0x0000000345037221 */ /* 0x000fc60000000000 */
[----:B0-----:R1:W5:Y:S04]  /*4bd0*/  LDL.LU R225, [R1+0x148] ;  /* 0x0001480001e17983 */ /* 0x0013680000300800 */
[----:B------:R0:W-:Y:S01]  /*4be0*/  STL [R1+0xf0], R226 ;  /* 0x0000f0e201007387 */ /* 0x0001e20000100800 */
[----:B------:R-:W-:-:S03]  /*4bf0*/  FADD R2, R70, R2 ;  /* 0x0000000246027221 */ /* 0x000fc60000000000 */
[----:B0-----:R1:W5:Y:S04]  /*4c00*/  LDL.LU R226, [R1+0x144] ;  /* 0x0001440001e27983 */ /* 0x0013680000300800 */
[----:B------:R0:W-:Y:S01]  /*4c10*/  STL [R1+0xf4], R227 ;  /* 0x0000f4e301007387 */ /* 0x0001e20000100800 */
[----:B------:R-:W-:-:S03]  /*4c20*/  FADD R0, R0, R71 ;  /* 0x0000004700007221 */ /* 0x000fc60000000000 */
[----:B0-----:R1:W5:Y:S04]  /*4c30*/  LDL.LU R227, [R1+0x140] ;  /* 0x0001400001e37983 */ /* 0x0013680000300800 */
[----:B------:R0:W-:Y:S04]  /*4c40*/  STL [R1+0xf8], R7 ;  /* 0x0000f80701007387 */ /* 0x0001e80000100800 */
        /* <DEDUP_REMOVED lines=12> */
[----:B0-----:R1:W5:Y:S01]  /*4d10*/  LDL.LU R0, [R1+0x124] ;  /* 0x0001240001007983 */ /* 0x0013620000300800 */
[----:B------:R-:W-:-:S05]  /*4d20*/  UMOV UR6, URZ ;  /* 0x0000003f00067c82 */ /* 0x000fca0008000000 */
.L_x_24:
[----:B------:R-:W-:Y:S05]  /*4d30*/  @!P1 BRA `(.L_x_25) ;  /* 0x0000000000049947 */ /* 0x000fea0003800000 */
[----:B------:R-:W-:Y:S01]  /*4d40*/  BPT.TRAP 0x1 ;  /* 0x000000040000795c */ /* 0x000fe20000300000 */
.L_x_25:
[----:B------:R-:W-:Y:S02]  /*4d50*/  UISETP.GT.U32.AND UP0, UPT, UR13, 0x1, UPT ;  /* 0x000000010d00788c */ /* 0x000fe4000bf04070 */
[----:B------:R-:W-:-:S04]  /*4d60*/  ULEA UR8, UR24, UR12, 0x3 ;  /* 0x0000000c18087291 */ /* 0x000fc8000f8e183f */
[----:B------:R-:W-:Y:S01]  /*4d70*/  UIADD3 UR8, UR8, 0x38, URZ ;  /* 0x0000003808087890 */ /* 0x000fe2000fffe03f */
[----:B------:R-:W-:-:S03]  /*4d80*/  PLOP3.LUT P0, PT, PT, PT, UP0, 0x80, 0x0 ;  /* 0x000000000000781c */ /* 0x000fc60003f0f008 */
[----:B------:R-:W-:-:S09]  /*4d90*/  UPRMT UR8, URZ, 0x654, UR8 ;  /* 0x000006543f087896 */ /* 0x000fd20008000008 */
[----:B------:R-:W-:Y:S01]  /*4da0*/  SYNCS.ARRIVE.TRANS64.RED.A1T0 RZ, [UR8], RZ ;  /* 0x000000ffffff79a7 */ /* 0x000fe20008100408 */
[----:B------:R-:W-:Y:S05]  /*4db0*/  @P0 BRA `(.L_x_26) ;  /* 0x0000000000040947 */ /* 0x000fea0003800000 */
[----:B------:R-:W-:Y:S01]  /*4dc0*/  BPT.TRAP 0x1 ;  /* 0x000000040000795c */ /* 0x000fe20000300000 */
.L_x_26:
[----:B------:R-:W-:Y:S01]  /*4dd0*/  UIADD3 UR23, UR23, 0x1, URZ ;  /* 0x0000000117177890 */ /* 0x000fe2000fffe03f */
[C---:B------:R-:W-:Y:S01]  /*4de0*/  ISETP.GT.AND P0, PT, R228.reuse, 0x1, PT ;  /* 0x00000001e400780c */ /* 0x040fe20003f04270 */
[----:B------:R-:W-:Y:S01]  /*4df0*/  UIADD3 UR24, UR24, 0x1, URZ ;  /* 0x0000000118187890 */ /* 0x000fe2000fffe03f */
[----:B------:R-:W-:Y:S01]  /*4e00*/  VIADD R228, R228, 0xffffffff ;  /* 0xffffffffe4e47836 */ /* 0x000fe20000000000 */
[----:B------:R-:W-:Y:S02]  /*4e10*/  UISETP.NE.AND UP0, UPT, UR23, 0x7, UPT ;  /* 0x000000071700788c */ /* 0x000fe4000bf05270 */
[----:B------:R-:W-:Y:S02]  /*4e20*/  UISETP.NE.AND UP1, UPT, UR24, 0x7, UPT ;  /* 0x000000071800788c */ /* 0x000fe4000bf25270 */
[----:B------:R-:W-:Y:S02]  /*4e30*/  USEL UR8, URZ, 0x1, UP0 ;  /* 0x000000013f087887 */ /* 0x000fe40008000000 */
[----:B------:R-:W-:-:S02]  /*4e40*/  USEL UR23, UR23, URZ, UP0 ;  /* 0x0000003f17177287 */ /* 0x000fc40008000000 */
[----:B------:R-:W-:Y:S02]  /*4e50*/  USEL UR24, UR24, URZ, UP1 ;  /* 0x0000003f18187287 */ /* 0x000fe40008800000 */
[----:B-----5:R-:W-:Y:S01]  /*4e60*/  LOP3.LUT R227, R227, UR8, RZ, 0x3c, !PT ;  /* 0x00000008e3e37c12 */ /* 0x020fe2000f8e3cff */
[----:B------:R-:W-:Y:S01]  /*4e70*/  UMOV UR8, 0x1 ;  /* 0x0000000100087882 */ /* 0x000fe20000000000 */
[----:B------:R-:W-:Y:S08]  /*4e80*/  @P0 BRA `(.L_x_27) ;  /* 0xffffffe400d80947 */ /* 0x000ff0000383ffff */
.L_x_19:
[----:B------:R-:W-:-:S04]  /*4e90*/  UISETP.NE.AND UP0, UPT, UR6, URZ, UPT ;  /* 0x0000003f0600728c */ /* 0x000fc8000bf05270 */
[----:B------:R-:W-:-:S06]  /*4ea0*/  USEL UR6, URZ, 0x1, !UP0 ;  /* 0x000000013f067887 */ /* 0x000fcc000c000000 */
[----:B------:R-:W-:-:S13]  /*4eb0*/  ISETP.NE.AND P0, PT, RZ, UR6, PT ;  /* 0x00000006ff007c0c */ /* 0x000fda000bf05270 */
[----:B------:R-:W-:Y:S05]  /*4ec0*/  @!P0 BRA `(.L_x_28) ;  /* 0x0000001400608947 */ /* 0x000fea0003800000 */
[----:B------:R-:W4:Y:S04]  /*4ed0*/  LDL.LU R227, [R1+0x100] ;  /* 0x0001000001e37983 */ /* 0x000f280000300800 */
[----:B------:R-:W-:Y:S04]  /*4ee0*/  STL [R1+0x13c], R7 ;  /* 0x00013c0701007387 */ /* 0x000fe80000100800 */
[----:B------:R-:W-:Y:S04]  /*4ef0*/  STL [R1+0x138], R6 ;  /* 0x0001380601007387 */ /* 0x000fe80000100800 */
[----:B------:R0:W-:Y:S01]  /*4f00*/  STL [R1+0x134], R5 ;  /* 0x0001340501007387 */ /* 0x0001e20000100800 */
[----:B------:R-:W-:-:S02]  /*4f10*/  WARPGROUP.DEPBAR.LE gsb0, 0x0 ;  /* 0x00008000000079c5 */ /* 0x000fc40000010000 */
[----:B------:R-:W-:Y:S01]  /*4f20*/  FADD R226, R120, R226 ;  /* 0x000000e278e27221 */ /* 0x000fe20000000000 */
[----:B0-----:R-:W2:Y:S04]  /*4f30*/  LDL.LU R5, [R1+0xfc] ;  /* 0x0000fc0001057983 */ /* 0x001ea80000300800 */
[----:B------:R-:W3:Y:S04]  /*4f40*/  LDL.LU R6, [R1+0xf8] ;  /* 0x0000f80001067983 */ /* 0x000ee80000300800 */
[----:B------:R-:W2:Y:S04]  /*4f50*/  LDL.LU R7, [R1+0xf4] ;  /* 0x0000f40001077983 */ /* 0x000ea80000300800 */
[----:B------:R0:W-:Y:S01]  /*4f60*/  STL [R1+0x130], R4 ;  /* 0x0001300401007387 */ /* 0x0001e20000100800 */
[----:B------:R-:W-:Y:S01]  /*4f70*/  FADD R225, R121, R225 ;  /* 0x000000e179e17221 */ /* 0x000fe20000000000 */
[----:B------:R-:W-:-:S02]  /*4f80*/  FADD R224, R122, R224 ;  /* 0x000000e07ae07221 */ /* 0x000fc40000000000 */
[----:B0-----:R-:W4:Y:S04]  /*4f90*/  LDL.LU R4, [R1+0x28] ;  /* 0x0000280001047983 */ /* 0x001f280000300800 */
[----:B------:R0:W-:Y:S01]  /*4fa0*/  STL [R1+0x12c], R3 ;  /* 0x00012c0301007387 */ /* 0x0001e20000100800 */
[----:B------:R-:W-:Y:S01]  /*4fb0*/  FADD R223, R123, R223 ;  /* 0x000000df7bdf7221 */ /* 0x000fe20000000000 */
[----:B------:R-:W-:Y:S02]  /*4fc0*/  FADD R222, R124, R222 ;  /* 0x000000de7cde7221 */ /* 0x000fe40000000000 */
[----:B0-----:R-:W3:Y:S04]  /*4fd0*/  LDL.LU R3, [R1+0x24] ;  /* 0x0000240001037983 */ /* 0x001ee80000300800 */
[----:B------:R0:W-:Y:S01]  /*4fe0*/  STL [R1+0x128], R2 ;  /* 0x0001280201007387 */ /* 0x0001e20000100800 */
[----:B------:R-:W-:-:S03]  /*4ff0*/  FADD R221, R125, R221 ;  /* 0x000000dd7ddd7221 */ /* 0x000fc60000000000 */
[----:B0-----:R-:W2:Y:S04]  /*5000*/  LDL.LU R2, [R1+0x20] ;  /* 0x0000200001027983 */ /* 0x001ea80000300800 */
[----:B------:R0:W-:Y:S01]  /*5010*/  STL [R1+0x124], R0 ;  /* 0x0001240001007387 */ /* 0x0001e20000100800 */
[----:B------:R-:W-:-:S03]  /*5020*/  FADD R220, R126, R220 ;  /* 0x000000dc7edc7221 */ /* 0x000fc60000000000 */
[----:B0-----:R-:W2:Y:S04]  /*5030*/  LDL.LU R0, [R1+0x1c] ;  /* 0x00001c0001007983 */ /* 0x001ea80000300800 */
[----:B------:R0:W-:Y:S04]  /*5040*/  STL [R1+0x140], R226 ;  /* 0x000140e201007387 */ /* 0x0001e80000100800 */
        /* <DEDUP_REMOVED lines=12> */
[----:B0-----:R-:W2:Y:S01]  /*5110*/  LDL.LU R220, [R1] ;  /* 0x0000000001dc7983 */ /* 0x001ea20000300800 */
[----:B------:R-:W-:Y:S01]  /*5120*/  FADD R219, R127, R219 ;  /* 0x000000db7fdb7221 */ /* 0x000fe20000000000 */
[----:B------:R-:W-:Y:S01]  /*5130*/  FADD R218, R128, R218 ;  /* 0x000000da80da7221 */ /* 0x000fe20000000000 */
[----:B------:R-:W-:Y:S01]  /*5140*/  FADD R217, R129, R217 ;  /* 0x000000d981d97221 */ /* 0x000fe20000000000 */
[----:B------:R-:W-:Y:S01]  /*5150*/  FADD R216, R130, R216 ;  /* 0x000000d882d87221 */ /* 0x000fe20000000000 */
[----:B------:R-:W-:Y:S01]  /*5160*/  FADD R215, R131, R215 ;  /* 0x000000d783d77221 */ /* 0x000fe20000000000 */
[----:B------:R-:W-:Y:S01]  /*5170*/  STL [R1+0x15c], R219 ;  /* 0x00015cdb01007387 */ /* 0x000fe20000100800 */
        /* <DEDUP_REMOVED lines=59> */
[----:B------:R0:W-:Y:S01]  /*5530*/  STL [R1+0x198], R204 ;  /* 0x000198cc01007387 */ /* 0x0001e20000100800 */
[----:B------:R-:W-:Y:S01]  /*5540*/  FADD R169, R81, R169 ;  /* 0x000000a951a97221 */ /* 0x000fe20000000000 */
        /* <DEDUP_REMOVED lines=17> */
[----:B----4-:R-:W-:Y:S01]  /*5660*/  FADD R4, R109, R4 ;  /* 0x000000046d047221 */ /* 0x010fe20000000000 */
[----:B---3--:R-:W-:Y:S01]  /*5670*/  FADD R3, R108, R3 ;  /* 0x000000036c037221 */ /* 0x008fe20000000000 */
[----:B--2---:R-:W-:Y:S01]  /*5680*/  FADD R2, R107, R2 ;  /* 0x000000026b027221 */ /* 0x004fe20000000000 */
[----:B------:R-:W-:Y:S01]  /*5690*/  FADD R0, R106, R0 ;  /* 0x000000006a007221 */ /* 0x000fe20000000000 */
[----:B------:R-:W-:Y:S01]  /*56a0*/  FADD R226, R105, R226 ;  /* 0x000000e269e27221 */ /* 0x000fe20000000000 */
[----:B------:R-:W-:Y:S01]  /*56b0*/  FADD R225, R104, R225 ;  /* 0x000000e168e17221 */ /* 0x000fe20000000000 */
[----:B------:R-:W-:Y:S01]  /*56c0*/  FADD R224, R103, R224 ;  /* 0x000000e067e07221 */ /* 0x000fe20000000000 */
[----:B------:R-:W-:Y:S01]  /*56d0*/  FADD R223, R102, R223 ;  /* 0x000000df66df7221 */ /* 0x000fe20000000000 */
[----:B------:R-:W-:Y:S01]  /*56e0*/  FADD R222, R101, R222 ;  /* 0x000000de65de7221 */ /* 0x000fe20000000000 */
[----:B------:R-:W-:Y:S01]  /*56f0*/  FADD R221, R100, R221 ;  /* 0x000000dd64dd7221 */ /* 0x000fe20000000000 */
[----:B------:R-:W-:-:S05]  /*5700*/  FADD R220, R99, R220 ;  /* 0x000000dc63dc7221 */ /* 0x000fca0000000000 */
[----:B------:R2:W-:Y:S04]  /*5710*/  STL [R1], R220 ;  /* 0x000000dc01007387 */ /* 0x0005e80000100800 */
[----:B------:R3:W-:Y:S04]  /*5720*/  STL [R1+0x4], R221 ;  /* 0x000004dd01007387 */ /* 0x0007e80000100800 */
[----:B------:R4:W-:Y:S04]  /*5730*/  STL [R1+0x8], R222 ;  /* 0x000008de01007387 */ /* 0x0009e80000100800 */
[----:B------:R1:W-:Y:S04]  /*5740*/  STL [R1+0xc], R223 ;  /* 0x00000cdf01007387 */ /* 0x0003e80000100800 */
[----:B------:R1:W-:Y:S04]  /*5750*/  STL [R1+0x10], R224 ;  /* 0x000010e001007387 */ /* 0x0003e80000100800 */
[----:B------:R1:W-:Y:S04]  /*5760*/  STL [R1+0x14], R225 ;  /* 0x000014e101007387 */ /* 0x0003e80000100800 */
[----:B------:R1:W-:Y:S04]  /*5770*/  STL [R1+0x18], R226 ;  /* 0x000018e201007387 */ /* 0x0003e80000100800 */
[----:B------:R1:W-:Y:S04]  /*5780*/  STL [R1+0x1c], R0 ;  /* 0x00001c0001007387 */ /* 0x0003e80000100800 */
[----:B0-----:R-:W4:Y:S04]  /*5790*/  LDL.LU R204, [R1+0x2c] ;  /* 0x00002c0001cc7983 */ /* 0x001f280000300800 */
        /* <DEDUP_REMOVED lines=18> */
[----:B--2---:R-:W2:Y:S04]  /*58c0*/  LDL.LU R220, [R1+0x6c] ;  /* 0x00006c0001dc7983 */ /* 0x004ea80000300800 */
[----:B---3--:R-:W3:Y:S04]  /*58d0*/  LDL.LU R221, [R1+0x70] ;  /* 0x0000700001dd7983 */ /* 0x008ee80000300800 */
[----:B----4-:R-:W4:Y:S04]  /*58e0*/  LDL.LU R222, [R1+0x74] ;  /* 0x0000740001de7983 */ /* 0x010f280000300800 */
[----:B-1----:R-:W4:Y:S04]  /*58f0*/  LDL.LU R223, [R1+0x78] ;  /* 0x0000780001df7983 */ /* 0x002f280000300800 */
[----:B------:R-:W4:Y:S04]  /*5900*/  LDL.LU R224, [R1+0x7c] ;  /* 0x00007c0001e07983 */ /* 0x000f280000300800 */
[----:B------:R-:W4:Y:S04]  /*5910*/  LDL.LU R225, [R1+0x80] ;  /* 0x0000800001e17983 */ /* 0x000f280000300800 */
[----:B------:R-:W4:Y:S04]  /*5920*/  LDL.LU R226, [R1+0x84] ;  /* 0x0000840001e27983 */ /* 0x000f280000300800 */
[----:B------:R-:W4:Y:S04]  /*5930*/  LDL.LU R0, [R1+0x88] ;  /* 0x0000880001007983 */ /* 0x000f280000300800 */
[----:B0-----:R-:W4:Y:S04]  /*5940*/  LDL.LU R2, [R1+0x8c] ;  /* 0x00008c0001027983 */ /* 0x001f280000300800 */
[----:B------:R-:W4:Y:S04]  /*5950*/  LDL.LU R3, [R1+0x90] ;  /* 0x0000900001037983 */ /* 0x000f280000300800 */
[----:B------:R-:W4:Y:S01]  /*5960*/  LDL.LU R4, [R1+0x94] ;  /* 0x0000940001047983 */ /* 0x000f220000300800 */
[----:B------:R-:W-:-:S05]  /*5970*/  FADD R204, R110, R204 ;  /* 0x000000cc6ecc7221 */ /* 0x000fca0000000000 */
[----:B------:R0:W-:Y:S01]  /*5980*/  STL [R1+0x2c], R204 ;  /* 0x00002ccc01007387 */ /* 0x0001e20000100800 */
[----:B------:R-:W-:-:S05]  /*5990*/  FADD R205, R111, R205 ;  /* 0x000000cd6fcd7221 */ /* 0x000fca0000000000 */
[----:B------:R1:W-:Y:S01]  /*59a0*/  STL [R1+0x30], R205 ;  /* 0x000030cd01007387 */ /* 0x0003e20000100800 */
[----:B------:R-:W-:-:S05]  /*59b0*/  FADD R206, R112, R206 ;  /* 0x000000ce70ce7221 */ /* 0x000fca0000000000 */
[----:B------:R1:W-:Y:S01]  /*59c0*/  STL [R1+0x34], R206 ;  /* 0x000034ce01007387 */ /* 0x0003e20000100800 */
[----:B------:R-:W-:Y:S01]  /*59d0*/  FADD R207, R113, R207 ;  /* 0x000000cf71cf7221 */ /* 0x000fe20000000000 */
[----:B------:R-:W-:-:S04]  /*59e0*/  FADD R208, R114, R208 ;  /* 0x000000d072d07221 */ /* 0x000fc80000000000 */
        /* <DEDUP_REMOVED lines=23> */
[----:B--2---:R-:W-:-:S03]  /*5b60*/  FADD R220, R30, R220 ;  /* 0x000000dc1edc7221 */ /* 0x004fc60000000000 */
        /* <DEDUP_REMOVED lines=16> */
[----:B------:R-:W-:Y:S01]  /*5c70*/  STL [R1+0x88], R0 ;  /* 0x0000880001007387 */ /* 0x000fe20000100800 */
[----:B------:R-:W-:-:S03]  /*5c80*/  FADD R3, R39, R3 ;  /* 0x0000000327037221 */ /* 0x000fc60000000000 */
[----:B0-----:R-:W4:Y:S01]  /*5c90*/  LDL.LU R204, [R1+0x98] ;  /* 0x0000980001cc7983 */ /* 0x001f220000300800 */
[----:B------:R-:W-:-:S03]  /*5ca0*/  FADD R4, R40, R4 ;  /* 0x0000000428047221 */ /* 0x000fc60000000000 */
[----:B------:R-:W-:Y:S04]  /*5cb0*/  STL [R1+0x8c], R2 ;  /* 0x00008c0201007387 */ /* 0x000fe80000100800 */
[----:B-1----:R-:W4:Y:S04]  /*5cc0*/  LDL.LU R205, [R1+0x9c] ;  /* 0x00009c0001cd7983 */ /* 0x002f280000300800 */
        /* <DEDUP_REMOVED lines=18> */
[----:B------:R-:W4:Y:S04]  /*5df0*/  LDL.LU R222, [R1+0xe0] ;  /* 0x0000e00001de7983 */ /* 0x000f280000300800 */
[----:B------:R-:W4:Y:S04]  /*5e00*/  LDL.LU R223, [R1+0xe4] ;  /* 0x0000e40001df7983 */ /* 0x000f280000300800 */
[----:B------:R-:W4:Y:S04]  /*5e10*/  LDL.LU R224, [R1+0xe8] ;  /* 0x0000e80001e07983 */ /* 0x000f280000300800 */
[----:B------:R-:W4:Y:S04]  /*5e20*/  LDL.LU R225, [R1+0xec] ;  /* 0x0000ec0001e17983 */ /* 0x000f280000300800 */
[----:B------:R-:W4:Y:S04]  /*5e30*/  LDL.LU R226, [R1+0xf0] ;  /* 0x0000f00001e27983 */ /* 0x000f280000300800 */
[----:B0-----:R-:W4:Y:S01]  /*5e40*/  LDL.LU R3, [R1+0x104] ;  /* 0x0001040001037983 */ /* 0x001f220000300800 */
[----:B-1----:R-:W-:-:S03]  /*5e50*/  IMAD.MOV.U32 R4, RZ, RZ, R227 ;  /* 0x000000ffff047224 */ /* 0x002fc600078e00e3 */
[----:B------:R-:W4:Y:S04]  /*5e60*/  LDL.LU R2, [R1+0x108] ;  /* 0x0001080001027983 */ /* 0x000f280000300800 */
[----:B------:R-:W4:Y:S04]  /*5e70*/  LDL.LU R0, [R1+0x10c] ;  /* 0x00010c0001007983 */ /* 0x000f280000300800 */
[----:B------:R-:W4:Y:S01]  /*5e80*/  LDL.LU R227, [R1+0x110] ;  /* 0x0001100001e37983 */ /* 0x000f220000300800 */
[----:B------:R-:W-:Y:S01]  /*5e90*/  FADD R7, R64, R7 ;  /* 0x0000000740077221 */ /* 0x000fe20000000000 */
[----:B------:R-:W-:Y:S01]  /*5ea0*/  FADD R6, R65, R6 ;  /* 0x0000000641067221 */ /* 0x000fe20000000000 */
[----:B------:R-:W-:Y:S01]  /*5eb0*/  FADD R5, R66, R5 ;  /* 0x0000000542057221 */ /* 0x000fe20000000000 */
[----:B------:R-:W-:Y:S01]  /*5ec0*/  FADD R4, R67, R4 ;  /* 0x0000000443047221 */ /* 0x000fe20000000000 */
[----:B------:R-:W-:-:S05]  /*5ed0*/  FADD R204, R41, R204 ;  /* 0x000000cc29cc7221 */ /* 0x000fca0000000000 */
[----:B------:R0:W-:Y:S01]  /*5ee0*/  STL [R1+0x98], R204 ;  /* 0x000098cc01007387 */ /* 0x0001e20000100800 */
[----:B------:R-:W-:-:S03]  /*5ef0*/  FADD R205, R42, R205 ;  /* 0x000000cd2acd7221 */ /* 0x000fc60000000000 */
[----:B0-----:R0:W5:Y:S01]  /*5f00*/  LDL.LU R204, [R1+0x198] ;  /* 0x0001980001cc7983 */ /* 0x0011620000300800 */
[----:B------:R-:W-:-:S03]  /*5f10*/  FADD R206, R43, R206 ;  /* 0x000000ce2bce7221 */ /* 0x000fc60000000000 */
[----:B------:R1:W-:Y:S01]  /*5f20*/  STL [R1+0x9c], R205 ;  /* 0x00009ccd01007387 */ /* 0x0003e20000100800 */
[----:B------:R-:W-:Y:S01]  /*5f30*/  FADD R207, R44, R207 ;  /* 0x000000cf2ccf7221 */ /* 0x000fe20000000000 */
[----:B------:R-:W-:Y:S02]  /*5f40*/  FADD R208, R45, R208 ;  /* 0x000000d02dd07221 */ /* 0x000fe40000000000 */
[----:B-1----:R0:W5:Y:S01]  /*5f50*/  LDL.LU R205, [R1+0x194] ;  /* 0x0001940001cd7983 */ /* 0x0021620000300800 */
[----:B------:R-:W-:-:S03]  /*5f60*/  FADD R209, R46, R209 ;  /* 0x000000d12ed17221 */ /* 0x000fc60000000000 */
[----:B------:R1:W-:Y:S01]  /*5f70*/  STL [R1+0xa0], R206 ;  /* 0x0000a0ce01007387 */ /* 0x0003e20000100800 */
[----:B------:R-:W-:-:S03]  /*5f80*/  FADD R210, R47, R210 ;  /* 0x000000d22fd27221 */ /* 0x000fc60000000000 */
[----:B-1----:R0:W5:Y:S01]  /*5f90*/  LDL.LU R206, [R1+0x190] ;  /* 0x0001900001ce7983 */ /* 0x0021620000300800 */
[----:B------:R-:W-:-:S03]  /*5fa0*/  FADD R211, R48, R211 ;  /* 0x000000d330d37221 */ /* 0x000fc60000000000 */
[----:B------:R1:W-:Y:S01]  /*5fb0*/  STL [R1+0xa4], R207 ;  /* 0x0000a4cf01007387 */ /* 0x0003e20000100800 */
[----:B------:R-:W-:Y:S01]  /*5fc0*/  FADD R212, R49, R212 ;  /* 0x000000d431d47221 */ /* 0x000fe20000000000 */
[----:B------:R-:W-:Y:S02]  /*5fd0*/  FADD R213, R50, R213 ;  /* 0x000000d532d57221 */ /* 0x000fe40000000000 */
[----:B-1----:R0:W5:Y:S04]  /*5fe0*/  LDL.LU R207, [R1+0x18c] ;  /* 0x00018c0001cf7983 */ /* 0x0021680000300800 */
[----:B------:R1:W-:Y:S01]  /*5ff0*/  STL [R1+0xa8], R208 ;  /* 0x0000a8d001007387 */ /* 0x0003e20000100800 */
[----:B------:R-:W-:Y:S01]  /*6000*/  FADD R214, R51, R214 ;  /* 0x000000d633d67221 */ /* 0x000fe20000000000 */
[----:B------:R-:W-:-:S02]  /*6010*/  FADD R215, R52, R215 ;  /* 0x000000d734d77221 */ /* 0x000fc40000000000 */
[----:B-1----:R0:W5:Y:S04]  /*6020*/  LDL.LU R208, [R1+0x188] ;  /* 0x0001880001d07983 */ /* 0x0021680000300800 */
[----:B------:R1:W-:Y:S01]  /*6030*/  STL [R1+0xac], R209 ;  /* 0x0000acd101007387 */ /* 0x0003e20000100800 */
[----:B------:R-:W-:-:S03]  /*6040*/  FADD R216, R53, R216 ;  /* 0x000000d835d87221 */ /* 0x000fc60000000000 */
        /* <DEDUP_REMOVED lines=8> */
[----:B--2---:R-:W-:-:S03]  /*60d0*/  FADD R219, R56, R219 ;  /* 0x000000db38db7221 */ /* 0x004fc60000000000 */
[----:B-1----:R0:W5:Y:S04]  /*60e0*/  LDL.LU R212, [R1+0x178] ;  /* 0x0001780001d47983 */ /* 0x0021680000300800 */
[----:B------:R1:W-:Y:S01]  /*60f0*/  STL [R1+0xbc], R213 ;  /* 0x0000bcd501007387 */ /* 0x0003e20000100800 */
[----:B---3--:R-:W-:-:S03]  /*6100*/  FADD R220, R57, R220 ;  /* 0x000000dc39dc7221 */ /* 0x008fc60000000000 */
[----:B-1----:R0:W5:Y:S04]  /*6110*/  LDL.LU R213, [R1+0x174] ;  /* 0x0001740001d57983 */ /* 0x0021680000300800 */
[----:B------:R1:W-:Y:S01]  /*6120*/  STL [R1+0xc0], R214 ;  /* 0x0000c0d601007387 */ /* 0x0003e20000100800 */
[----:B----4-:R-:W-:-:S03]  /*6130*/  FADD R221, R58, R221 ;  /* 0x000000dd3add7221 */ /* 0x010fc60000000000 */
        /* <DEDUP_REMOVED lines=16> */
[----:B------:R1:W-:Y:S04]  /*6240*/  STL [R1+0xd8], R220 ;  /* 0x0000d8dc01007387 */ /* 0x0003e80000100800 */
[----:B-1----:R0:W5:Y:S04]  /*6250*/  LDL.LU R220, [R1+0x158] ;  /* 0x0001580001dc7983 */ /* 0x0021680000300800 */
[----:B------:R1:W-:Y:S04]  /*6260*/  STL [R1+0xdc], R221 ;  /* 0x0000dcdd01007387 */ /* 0x0003e80000100800 */
[----:B-1----:R0:W5:Y:S04]  /*6270*/  LDL.LU R221, [R1+0x154] ;  /* 0x0001540001dd7983 */ /* 0x0021680000300800 */
[----:B------:R1:W-:Y:S04]  /*6280*/  STL [R1+0xe0], R222 ;  /* 0x0000e0de01007387 */ /* 0x0003e80000100800 */
[----:B-1----:R0:W5:Y:S04]  /*6290*/  LDL.LU R222, [R1+0x150] ;  /* 0x0001500001de7983 */ /* 0x0021680000300800 */
[----:B------:R1:W-:Y:S04]  /*62a0*/  STL [R1+0xe4], R223 ;  /* 0x0000e4df01007387 */ /* 0x0003e80000100800 */
        /* <DEDUP_REMOVED lines=25> */
[----:B------:R0:W-:Y:S02]  /*6440*/  STL [R1+0x110], R227 ;  /* 0x000110e301007387 */ /* 0x0001e40000100800 */
.L_x_28:
[----:B------:R-:W-:Y:S02]  /*6450*/  WARPGROUP.DEPBAR.LE gsb0, 0x0 ;  /* 0x00008000000079c5 */ /* 0x000fe40000010000 */
[----:B------:R-:W4:Y:S02]  /*6460*/  LDC R24, c[0x0][0x28c] ;  /* 0x0000a300ff187b82 */ /* 0x000f240000000800 */
[----:B----4-:R-:W-:-:S13]  /*6470*/  ISETP.GE.AND P0, PT, R24, 0x1, PT ;  /* 0x000000011800780c */ /* 0x010fda0003f06270 */
[----:B------:R-:W-:Y:S05]  /*6480*/  @!P0 BRA `(.L_x_29) ;  /* 0x0000000000508947 */ /* 0x000fea0003800000 */
[----:B------:R-:W-:-:S06]  /*6490*/  UISETP.NE.AND UP0, UPT, UR22, 0x3, UPT ;  /* 0x000000031600788c */ /* 0x000fcc000bf05270 */
[----:B------:R-:W-:-:S13]  /*64a0*/  PLOP3.LUT P0, PT, PT, PT, UP0, 0x80, 0x0 ;  /* 0x000000000000781c */ /* 0x000fda0003f0f008 */
[----:B------:R-:W-:Y:S05]  /*64b0*/  @!P0 BRA `(.L_x_30) ;  /* 0x0000000000048947 */ /* 0x000fea0003800000 */
[----:B------:R-:W-:Y:S01]  /*64c0*/  BPT.TRAP 0x1 ;  /* 0x000000040000795c */ /* 0x000fe20000300000 */
.L_x_30:
[----:B------:R-:W-:-:S04]  /*64d0*/  UISETP.LT.AND UP0, UPT, UR10, 0x1, UPT ;  /* 0x000000010a00788c */ /* 0x000fc8000bf01270 */
[----:B------:R-:W-:Y:S02]  /*64e0*/  USEL UR8, UR10, 0x1, UP0 ;  /* 0x000000010a087887 */ /* 0x000fe40008000000 */
[----:B------:R-:W-:Y:S02]  /*64f0*/  UISETP.GT.U32.AND UP0, UPT, UR13, 0x1, UPT ;  /* 0x000000010d00788c */ /* 0x000fe4000bf04070 */
[----:B------:R-:W-:-:S04]  /*6500*/  UIADD3 UR8, UR5, UR10, -UR8 ;  /* 0x0000000a05087290 */ /* 0x000fc8000fffe808 */
[----:B------:R-:W-:Y:S01]  /*6510*/  UIMAD.WIDE.U32 UR6, UR8, 0x24924925, URZ ;  /* 0x24924925080678a5 */ /* 0x000fe2000f8e003f */
[----:B------:R-:W-:-:S03]  /*6520*/  PLOP3.LUT P0, PT, PT, PT, UP0, 0x80, 0x0 ;  /* 0x000000000000781c */ /* 0x000fc60003f0f008 */
[----:B------:R-:W-:-:S04]  /*6530*/  UIADD3 UR6, UR8, -UR7, URZ ;  /* 0x8000000708067290 */ /* 0x000fc8000fffe03f */
[----:B------:R-:W-:-:S04]  /*6540*/  ULEA.HI UR6, UR6, UR7, URZ, 0x1f ;  /* 0x0000000706067291 */ /* 0x000fc8000f8ff83f */
[----:B------:R-:W-:-:S04]  /*6550*/  USHF.R.U32.HI UR6, URZ, 0x2, UR6 ;  /* 0x000000023f067899 */ /* 0x000fc80008011606 */
[----:B------:R-:W-:-:S04]  /*6560*/  UIMAD UR6, UR6, -0x7, UR8 ;  /* 0xfffffff9060678a4 */ /* 0x000fc8000f8e0208 */
[----:B------:R-:W-:-:S04]  /*6570*/  ULEA UR6, UR6, UR12, 0x3 ;  /* 0x0000000c06067291 */ /* 0x000fc8000f8e183f */
[----:B------:R-:W-:-:S04]  /*6580*/  UIADD3 UR6, UR6, 0x38, URZ ;  /* 0x0000003806067890 */ /* 0x000fc8000fffe03f */
[----:B------:R-:W-:-:S09]  /*6590*/  UPRMT UR6, URZ, 0x654, UR6 ;  /* 0x000006543f067896 */ /* 0x000fd20008000006 */
[----:B------:R-:W-:Y:S01]  /*65a0*/  SYNCS.ARRIVE.TRANS64.RED.A1T0 RZ, [UR6], RZ ;  /* 0x000000ffffff79a7 */ /* 0x000fe20008100406 */
[----:B------:R-:W-:Y:S05]  /*65b0*/  @P0 BRA `(.L_x_29) ;  /* 0x0000000000040947 */ /* 0x000fea0003800000 */
[----:B------:R-:W-:Y:S01]  /*65c0*/  BPT.TRAP 0x1 ;  /* 0x000000040000795c */ /* 0x000fe20000300000 */
.L_x_29:
[----:B-----5:R4:W-:Y:S01]  /*65d0*/  STL [R1+0x128], R2 ;  /* 0x0001280201007387 */ /* 0x0209e20000100800 */
[----:B------:R-:W1:Y:S01]  /*65e0*/  LDC R31, c[0x0][0x288] ;  /* 0x0000a200ff1f7b82 */ /* 0x000e620000000800 */
[----:B------:R-:W-:Y:S02]  /*65f0*/  UISETP.GE.U32.AND UP1, UPT, UR10, 0x7, UPT ;  /* 0x000000070a00788c */ /* 0x000fe4000bf26070 */
[----:B------:R-:W-:Y:S02]  /*6600*/  UIADD3 UR5, UR10, UR5, URZ ;  /* 0x000000050a057290 */ /* 0x000fe4000fffe03f */
[----:B------:R-:W-:Y:S01]  /*6610*/  USHF.R.S32.HI UR11, URZ, 0x1f, UR9 ;  /* 0x0000001f3f0b7899 */ /* 0x000fe20008011409 */
[----:B------:R-:W-:Y:S01]  /*6620*/  ULDC.64 UR16, c[0x0][0x5d0] ;  /* 0x0001740000107ab9 */ /* 0x000fe20000000a00 */
[----:B------:R-:W-:Y:S01]  /*6630*/  ULDC UR18, c[0x0][0x284] ;  /* 0x0000a10000127ab9 */ /* 0x000fe20000000800 */
[----:B----4-:R-:W4:Y:S01]  /*6640*/  LDL.LU R2, [R1+0x11c] ;  /* 0x00011c0001027983 */ /* 0x010f220000300800 */
[----:B------:R-:W-:-:S03]  /*6650*/  ULDC.64 UR24, c[0x0][0x5c8] ;  /* 0x0001720000187ab9 */ /* 0x000fc60000000a00 */
[----:B------:R2:W-:Y:S04]  /*6660*/  STL [R1+0x124], R0 ;  /* 0x0001240001007387 */ /* 0x0005e80000100800 */
[----:B0-----:R-:W3:Y:S01]  /*6670*/  LDL.LU R227, [R1+0x120] ;  /* 0x0001200001e37983 */ /* 0x001ee20000300800 */
[----:B--2---:R-:W0:Y:S02]  /*6680*/  S2R R0, SR_TID.X ;  /* 0x0000000000007919 */ /* 0x004e240000002100 */
[--C-:B0-----:R-:W-:Y:S02]  /*6690*/  SHF.R.U32.HI R24, RZ, 0x2, R0.reuse ;  /* 0x00000002ff187819 */ /* 0x101fe40000011600 */
[----:B------:R-:W-:Y:S02]  /*66a0*/  SHF.R.U32.HI R27, RZ, 0x7, R0 ;  /* 0x00000007ff1b7819 */ /* 0x000fe40000011600 */
[----:B------:R-:W-:-:S02]  /*66b0*/  LOP3.LUT R26, R0, 0x60, RZ, 0xc0, !PT ;  /* 0x00000060001a7812 */ /* 0x000fc400078ec0ff */
[----:B------:R-:W-:Y:S02]  /*66c0*/  LOP3.LUT R25, R24, 0x7, RZ, 0xc0, !PT ;  /* 0x0000000718197812 */ /* 0x000fe400078ec0ff */
[----:B------:R-:W-:Y:S02]  /*66d0*/  LOP3.LUT R24, R27, 0x1, RZ, 0xc0, !PT ;  /* 0x000000011b187812 */ /* 0x000fe400078ec0ff */
[----:B------:R-:W-:-:S03]  /*66e0*/  SHF.R.U32.HI R26, RZ, 0x1, R26 ;  /* 0x00000001ff1a7819 */ /* 0x000fc6000001161a */
[----:B------:R-:W-:Y:S01]  /*66f0*/  IMAD.SHL.U32 R28, R24, 0x40, RZ ;  /* 0x00000040181c7824 */ /* 0x000fe200078e00ff */
[----:B------:R-:W-:-:S04]  /*6700*/  IADD3 R27, RZ, -R26, -R25 ;  /* 0x8000001aff1b7210 */ /* 0x000fc80007ffe819 */
[----:B------:R-:W-:Y:S01]  /*6710*/  LOP3.LUT R37, R28, 0x40, R25, 0xe2, !PT ;  /* 0x000000401c257812 */ /* 0x000fe200078ee219 */
[----:B------:R-:W-:Y:S01]  /*6720*/  IMAD R35, R24, -0x40, R27 ;  /* 0xffffffc018237824 */ /* 0x000fe200078e021b */
[C---:B------:R-:W-:Y:S01]  /*6730*/  LOP3.LUT R28, R0.reuse, 0x3, RZ, 0xc0, !PT ;  /* 0x00000003001c7812 */ /* 0x040fe200078ec0ff */
[----:B------:R-:W-:Y:S02]  /*6740*/  IMAD.SHL.U32 R27, R0, 0x2, RZ ;  /* 0x00000002001b7824 */ /* 0x000fe400078e00ff */
[----:B----4-:R-:W-:Y:S02]  /*6750*/  IMAD R34, R2, 0x60, RZ ;  /* 0x0000006002227824 */ /* 0x010fe400078e02ff */
[----:B------:R0:W5:Y:S04]  /*6760*/  LDL.LU R2, [R1+0x128] ;  /* 0x0001280001027983 */ /* 0x0001680000300800 */
[----:B------:R0:W5:Y:S01]  /*6770*/  LDL.LU R0, [R1+0x124] ;  /* 0x0001240001007983 */ /* 0x0001620000300800 */
[C---:B---3--:R-:W-:Y:S01]  /*6780*/  IMAD.WIDE R38, R227.reuse, 0x180, RZ ;  /* 0x00000180e3267825 */ /* 0x048fe200078e02ff */
[----:B------:R-:W-:Y:S01]  /*6790*/  @UP1 UIMAD.WIDE.U32 UR6, UR5, 0x24924925, URZ ;  /* 0x24924925050618a5 */ /* 0x000fe2000f8e003f */
[----:B-1----:R-:W-:Y:S01]  /*67a0*/  ISETP.GE.AND P0, PT, R34, R31, PT ;  /* 0x0000001f2200720c */ /* 0x002fe20003f06270 */
[----:B------:R-:W-:Y:S01]  /*67b0*/  UIMAD UR6, UR11, UR16, URZ ;  /* 0x000000100b0672a4 */ /* 0x000fe2000f8e023f */
[----:B------:R-:W-:Y:S01]  /*67c0*/  IMAD R30, R227, 0x180, RZ ;  /* 0x00000180e31e7824 */ /* 0x000fe200078e02ff */
[----:B------:R-:W-:Y:S01]  /*67d0*/  LOP3.LUT R37, R38, R37, R26, 0xfe, !PT ;  /* 0x0000002526257212 */ /* 0x000fe200078efe1a */
[----:B------:R-:W-:Y:S01]  /*67e0*/  UISETP.GT.U32.AND UP0, UPT, UR5, 0x6, UPT ;  /* 0x000000060500788c */ /* 0x000fe2000bf04070 */
[----:B------:R-:W-:Y:S01]  /*67f0*/  LOP3.LUT R26, R34, 0x6, R27, 0xf8, !PT ;  /* 0x00000006221a7812 */ /* 0x000fe200078ef81b */
[----:B------:R-:W-:Y:S01]  /*6800*/  UIMAD UR8, UR9, UR17, UR6 ;  /* 0x00000011090872a4 */ /* 0x000fe2000f8e0206 */
[----:B------:R-:W-:Y:S01]  /*6810*/  IMAD.U32 R25, RZ, RZ, UR16 ;  /* 0x00000010ff197e24 */ /* 0x000fe2000f8e00ff */
[----:B------:R-:W-:Y:S01]  /*6820*/  UISETP.LT.U32.AND UP0, UPT, UR10, 0x7, UP0 ;  /* 0x000000070a00788c */ /* 0x000fe20008701070 */
[----:B------:R-:W-:Y:S01]  /*6830*/  SHF.R.S32.HI R27, RZ, 0x1f, R26 ;  /* 0x0000001fff1b7819 */ /* 0x000fe2000001141a */
[----:B------:R-:W-:Y:S01]  /*6840*/  @UP1 UIADD3 UR6, UR5, -UR7, URZ ;  /* 0x8000000705061290 */ /* 0x000fe2000fffe03f */
[----:B------:R-:W-:Y:S01]  /*6850*/  ISETP.GE.OR P0, PT, R30, UR18, P0 ;  /* 0x000000121e007c0c */ /* 0x000fe20008706670 */
[----:B------:R-:W-:-:S02]  /*6860*/  USEL UR12, URZ, 0x1, !UP0 ;  /* 0x000000013f0c7887 */ /* 0x000fc4000c000000 */
[----:B------:R-:W-:Y:S01]  /*6870*/  @UP1 ULEA.HI UR6, UR6, UR7, URZ, 0x1f ;  /* 0x0000000706061291 */ /* 0x000fe2000f8ff83f */
[----:B------:R-:W-:Y:S01]  /*6880*/  IMAD.WIDE.U32 R24, R25, UR9, R26 ;  /* 0x0000000919187c25 */ /* 0x000fe2000f8e001a */
[----:B------:R-:W-:Y:S02]  /*6890*/  ULOP3.LUT UR4, UR4, UR12, URZ, 0x3c, !UPT ;  /* 0x0000000c04047292 */ /* 0x000fe4000f8e3c3f */
[----:B------:R-:W-:Y:S01]  /*68a0*/  @UP1 USHF.R.U32.HI UR6, URZ, 0x2, UR6 ;  /* 0x000000023f061899 */ /* 0x000fe20008011606 */
[----:B------:R-:W-:Y:S02]  /*68b0*/  IMAD R29, R28, -0x2, R31 ;  /* 0xfffffffe1c1d7824 */ /* 0x000fe400078e021f */
[----:B------:R-:W-:Y:S02]  /*68c0*/  VIADD R25, R25, UR8 ;  /* 0x0000000819197c36 */ /* 0x000fe40008000000 */
[----:B------:R-:W-:Y:S01]  /*68d0*/  IMAD R28, R39, UR24, RZ ;  /* 0x00000018271c7c24 */ /* 0x000fe2000f8e02ff */
[----:B------:R-:W-:Y:S01]  /*68e0*/  IADD3 R35, -R30, UR18, R35 ;  /* 0x000000121e237c10 */ /* 0x000fe2000fffe123 */
[----:B------:R-:W-:Y:S01]  /*68f0*/  IMAD.IADD R34, R29, 0x1, -R34 ;  /* 0x000000011d227824 */ /* 0x000fe200078e0a22 */
[----:B------:R-:W-:Y:S01]  /*6900*/  @UP1 ULOP3.LUT UR4, UR4, 0x1, UR6, 0x78, !UPT ;  /* 0x0000000104041892 */ /* 0x000fe2000f8e7806 */
[----:B------:R-:W-:-:S02]  /*6910*/  IMAD R29, R37, UR25, R28 ;  /* 0x00000019251d7c24 */ /* 0x000fc4000f8e021c */
[----:B------:R-:W-:-:S04]  /*6920*/  IMAD.WIDE.U32 R24, R37, UR24, R24 ;  /* 0x0000001825187c25 */ /* 0x000fc8000f8e0018 */
[----:B------:R-:W-:Y:S01]  /*6930*/  IMAD.MOV.U32 R227, RZ, RZ, -0x1 ;  /* 0xffffffffffe37424 */ /* 0x000fe200078e00ff */
[----:B0-----:R-:W-:Y:S06]  /*6940*/  @P0 BRA `(.L_x_31) ;  /* 0x000000e000640947 */ /* 0x001fec0003800000 */
[----:B------:R-:W-:Y:S01]  /*6950*/  FSETP.NEU.AND P0, PT, RZ, UR21, PT ;  /* 0x00000015ff007c0b */ /* 0x000fe2000bf0d000 */
[----:B------:R-:W-:Y:S01]  /*6960*/  BSSY B0, `(.L_x_31) ;  /* 0x0000e17000007945 */ /* 0x000fe20003800000 */
[----:B------:R-:W-:-:S11]  /*6970*/  IMAD.IADD R36, R25, 0x1, R29 ;  /* 0x0000000119247824 */ /* 0x000fd600078e021d */
[----:B------:R-:W-:Y:S05]  /*6980*/  @!P0 BRA `(.L_x_32) ;  /* 0x0000008000c48947 */ /* 0x000fea0003800000 */
[----:B------:R-:W-:Y:S01]  /*6990*/  ULDC.64 UR16, c[0x0][0x5b8] ;  /* 0x00016e0000107ab9 */ /* 0x000fe20000000a00 */
[----:B------:R-:W-:Y:S01]  /*69a0*/  ISETP.GE.AND P1, PT, R35, 0x1, PT ;  /* 0x000000012300780c */ /* 0x000fe20003f26270 */
[----:B------:R-:W-:Y:S02]  /*69b0*/  UIMAD UR6, UR11, UR16, URZ ;  /* 0x000000100b0672a4 */ /* 0x000fe4000f8e023f */
[----:B------:R-:W-:Y:S01]  /*69c0*/  IMAD.U32 R29, RZ, RZ, UR16 ;  /* 0x00000010ff1d7e24 */ /* 0x000fe2000f8e00ff */
[----:B------:R-:W-:Y:S01]  /*69d0*/  PRMT R32, RZ, 0x7610, R32 ;  /* 0x00007610ff207816 */ /* 0x000fe20000000020 */
[----:B------:R-:W-:Y:S02]  /*69e0*/  UIMAD UR6, UR9, UR17, UR6 ;  /* 0x00000011090672a4 */ /* 0x000fe4000f8e0206 */
[----:B------:R-:W-:Y:S01]  /*69f0*/  IMAD.WIDE.U32 R26, R29, UR9, R26 ;  /* 0x000000091d1a7c25 */ /* 0x000fe2000f8e001a */
[----:B------:R-:W-:Y:S01]  /*6a00*/  ISETP.LT.OR P3, PT, R34, 0x1, !P1 ;  /* 0x000000012200780c */ /* 0x000fe20004f61670 */
[----:B------:R-:W-:-:S02]  /*6a10*/  ULDC.64 UR8, c[0x0][0x5a8] ;  /* 0x00016a0000087ab9 */ /* 0x000fc40000000a00 */
[----:B------:R-:W-:Y:S02]  /*6a20*/  IMAD.MOV.U32 R30, RZ, RZ, R26 ;  /* 0x000000ffff1e7224 */ /* 0x000fe400078e001a */
[----:B------:R-:W-:Y:S01]  /*6a30*/  VIADD R31, R27, UR6 ;  /* 0x000000061b1f7c36 */ /* 0x000fe20008000000 */
[----:B------:R-:W-:Y:S02]  /*6a40*/  ULDC.64 UR6, c[0x0][0x5b0] ;  /* 0x00016c0000067ab9 */ /* 0x000fe40000000a00 */
[----:B------:R-:W-:Y:S02]  /*6a50*/  IMAD R28, R39, UR6, RZ ;  /* 0x00000006271c7c24 */ /* 0x000fe4000f8e02ff */
[----:B------:R-:W-:-:S04]  /*6a60*/  IMAD.WIDE.U32 R26, R37, UR6, R30 ;  /* 0x00000006251a7c25 */ /* 0x000fc8000f8e001e */
[----:B------:R-:W-:Y:S01]  /*6a70*/  IMAD R29, R37, UR7, R28 ;  /* 0x00000007251d7c24 */ /* 0x000fe2000f8e021c */
[----:B------:R-:W-:-:S04]  /*6a80*/  IADD3 R26, P0, R26, UR8, RZ ;  /* 0x000000081a1a7c10 */ /* 0x000fc8000ff1e0ff */
[----:B------:R-:W-:Y:S02]  /*6a90*/  IADD3.X R27, R27, UR9, R29, P0, !PT ;  /* 0x000000091b1b7c10 */ /* 0x000fe400087fe41d */
[----:B------:R-:W0:Y:S03]  /*6aa0*/  @!P3 LDC.64 R28, c[0x0][0x5c0] ;  /* 0x00017000ff1cbb82 */ /* 0x000e260000000a00 */
[----:B------:R-:W2:Y:S01]  /*6ab0*/  @!P3 LDG.E.U8 R32, desc[UR14][R26.64] ;  /* 0x0000000e1a20b981 */ /* 0x000ea2000c1e1100 */
[----:B------:R-:W-:Y:S02]  /*6ac0*/  ISETP.LT.OR P2, PT, R34, 0x2, !P1 ;  /* 0x000000022200780c */ /* 0x000fe40004f41670 */
[----:B------:R-:W-:Y:S02]  /*6ad0*/  PRMT R38, RZ, 0x7610, R38 ;  /* 0x00007610ff267816 */ /* 0x000fe40000000026 */
[----:B0-----:R-:W-:-:S05]  /*6ae0*/  @!P3 IADD3 R28, P0, R24, R28, RZ ;  /* 0x0000001c181cb210 */ /* 0x001fca0007f1e0ff */
[----:B------:R-:W-:Y:S01]  /*6af0*/  @!P3 IMAD.X R29, R36, 0x1, R29, P0 ;  /* 0x00000001241db824 */ /* 0x000fe200000e061d */
[----:B--2---:R-:W-:-:S04]  /*6b00*/  LOP3.LUT R32, R32, 0xff, RZ, 0xc0, !PT ;  /* 0x000000ff20207812 */ /* 0x004fc800078ec0ff */
[----:B------:R-:W-:-:S05]  /*6b10*/  F2FP.F16.E4M3.UNPACK_B R32, R32 ;  /* 0x00000020ff20723e */ /* 0x000fca00020006ff */
[----:B------:R-:W-:-:S05]  /*6b20*/  HADD2.F32 R32, -RZ, R32.H0_H0 ;  /* 0x20000020ff207230 */ /* 0x000fca0000004100 */
[----:B------:R-:W-:-:S04]  /*6b30*/  FMUL R33, R32, UR21 ;  /* 0x0000001520217c20 */ /* 0x000fc80008400000 */
[----:B------:R-:W-:Y:S01]  /*6b40*/  FFMA R33, R226, UR20, R33 ;  /* 0x00000014e2217c23 */ /* 0x000fe20008000021 */
[----:B------:R-:W-:Y:S01]  /*6b50*/  IADD3 R41, P0, R37, 0x8, RZ ;  /* 0x0000000825297810 */ /* 0x000fe20007f1e0ff */
[----:B------:R-:W2:Y:S03]  /*6b60*/  LDL.LU R226, [R1] ;  /* 0x0000000001e27983 */ /* 0x000ea60000300800 */
[----:B------:R-:W-:Y:S02]  /*6b70*/  F2FP.SATFINITE.E4M3.F32.PACK_AB_MERGE_C R43, RZ, R33, RZ ;  /* 0x00000021ff2b723e */ /* 0x000fe400048070ff */
[----:B------:R-:W0:Y:S03]  /*6b80*/  @!P2 LDC.64 R32, c[0x0][0x5c0] ;  /* 0x00017000ff20ab82 */ /* 0x000e260000000a00 */
[----:B------:R1:W-:Y:S04]  /*6b90*/  @!P3 STG.E.U8 desc[UR14][R28.64], R43 ;  /* 0x0000002b1c00b986 */ /* 0x0003e8000c10110e */
[----:B------:R-:W3:Y:S01]  /*6ba0*/  @!P2 LDG.E.U8 R38, desc[UR14][R26.64+0x1] ;  /* 0x0000010e1a26a981 */ /* 0x000ee2000c1e1100 */
[----:B------:R-:W-:Y:S01]  /*6bb0*/  IMAD.X R40, RZ, RZ, R39, P0 ;  /* 0x000000ffff287224 */ /* 0x000fe200000e0627 */
[----:B------:R-:W-:-:S03]  /*6bc0*/  ISETP.GE.AND P0, PT, R35, 0x9, PT ;  /* 0x000000092300780c */ /* 0x000fc60003f06270 */
[----:B------:R-:W-:Y:S01]  /*6bd0*/  IMAD R40, R40, UR6, RZ ;  /* 0x0000000628287c24 */ /* 0x000fe2000f8e02ff */
[----:B------:R-:W-:Y:S01]  /*6be0*/  ISETP.LT.OR P3, PT, R34, 0x1, !P0 ;  /* 0x000000012200780c */ /* 0x000fe20004761670 */
[----:B-1----:R-:W-:-:S04]  /*6bf0*/  IMAD.WIDE.U32 R28, R41, UR6, R30 ;  /* 0x00000006291c7c25 */ /* 0x002fc8000f8e001e */
[----:B------:R-:W-:Y:S01]  /*6c00*/  IMAD R41, R41, UR7, R40 ;  /* 0x0000000729297c24 */ /* 0x000fe2000f8e0228 */
[----:B------:R-:W-:Y:S02]  /*6c10*/  IADD3 R28, P4, R28, UR8, RZ ;  /* 0x000000081c1c7c10 */ /* 0x000fe4000ff9e0ff */
[----:B0-----:R-:W-:Y:S02]  /*6c20*/  @!P2 IADD3 R32, P5, R24, R32, RZ ;  /* 0x000000201820a210 */ /* 0x001fe40007fbe0ff */
[----:B------:R-:W-:-:S03]  /*6c30*/  IADD3.X R29, R29, UR9, R41, P4, !PT ;  /* 0x000000091d1d7c10 */ /* 0x000fc6000a7fe429 */
[----:B------:R-:W-:Y:S01]  /*6c40*/  @!P2 IMAD.X R33, R36, 0x1, R33, P5 ;  /* 0x000000012421a824 */ /* 0x000fe200028e0621 */
[----:B---3--:R-:W-:-:S04]  /*6c50*/  LOP3.LUT R38, R38, 0xff, RZ, 0xc0, !PT ;  /* 0x000000ff26267812 */ /* 0x008fc800078ec0ff */
[----:B------:R-:W-:-:S05]  /*6c60*/  F2FP.F16.E4M3.UNPACK_B R38, R38 ;  /* 0x00000026ff26723e */ /* 0x000fca00020006ff */
[----:B------:R-:W-:-:S05]  /*6c70*/  HADD2.F32 R38, -RZ, R38.H0_H0 ;  /* 0x20000026ff267230 */ /* 0x000fca0000004100 */
[----:B------:R-:W-:-:S04]  /*6c80*/  FMUL R38, R38, UR21 ;  /* 0x0000001526267c20 */ /* 0x000fc80008400000 */
[----:B------:R-:W-:Y:S02]  /*6c90*/  FFMA R38, R225, UR20, R38 ;  /* 0x00000014e1267c23 */ /* 0x000fe40008000026 */
[----:B------:R-:W3:Y:S03]  /*6ca0*/  LDL.LU R225, [R1+0x8] ;  /* 0x0000080001e17983 */ /* 0x000ee60000300800 */
[----:B------:R-:W-:Y:S02]  /*6cb0*/  F2FP.SATFINITE.E4M3.F32.PACK_AB_MERGE_C R43, RZ, R38, RZ ;  /* 0x00000026ff2b723e */ /* 0x000fe400048070ff */
[----:B------:R-:W-:-:S03]  /*6cc0*/  PRMT R38, RZ, 0x7610, R38 ;  /* 0x00007610ff267816 */ /* 0x000fc60000000026 */
[----:B------:R0:W-:Y:S04]  /*6cd0*/  @!P2 STG.E.U8 desc[UR14][R32.64+0x1], R43 ;  /* 0x0000012b2000a986 */ /* 0x0001e8000c10110e */
[----:B------:R-:W4:Y:S01]  /*6ce0*/  @!P3 LDG.E.U8 R38, desc[UR14][R28.64] ;  /* 0x0000000e1c26b981 */ /* 0x000f22000c1e1100 */
[----:B------:R-:W-:Y:S01]  /*6cf0*/  ISETP.LT.OR P2, PT, R34, 0x2, !P0 ;  /* 0x000000022200780c */ /* 0x000fe20004741670 */
[----:B0-----:R-:W0:Y:S02]  /*6d00*/  @!P3 LDC.64 R32, c[0x0][0x5c0] ;  /* 0x00017000ff20bb82 */ /* 0x001e240000000a00 */
[----:B0-----:R-:W-:-:S04]  /*6d10*/  @!P3 IADD3 R32, P4, P5, R24, R32, R3 ;  /* 0x000000201820b210 */ /* 0x001fc80007d9e003 */
[----:B------:R-:W-:Y:S02]  /*6d20*/  @!P3 IADD3.X R33, R36, R33, R6, P4, P5 ;  /* 0x000000212421b210 */ /* 0x000fe400027ea406 */
[----:B----4-:R-:W-:-:S04]  /*6d30*/  LOP3.LUT R38, R38, 0xff, RZ, 0xc0, !PT ;  /* 0x000000ff26267812 */ /* 0x010fc800078ec0ff */
[----:B------:R-:W-:-:S05]  /*6d40*/  F2FP.F16.E4M3.UNPACK_B R38, R38 ;  /* 0x00000026ff26723e */ /* 0x000fca00020006ff */
[----:B------:R-:W-:-:S05]  /*6d50*/  HADD2.F32 R38, -RZ, R38.H0_H0 ;  /* 0x20000026ff267230 */ /* 0x000fca0000004100 */
[----:B------:R-:W-:-:S04]  /*6d60*/  FMUL R41, R38, UR21 ;  /* 0x0000001526297c20 */ /* 0x000fc80008400000 */
[----:B------:R-:W-:Y:S01]  /*6d70*/  FFMA R41, R224, UR20, R41 ;  /* 0x00000014e0297c23 */ /* 0x000fe20008000029 */
[----:B------:R-:W-:Y:S01]  /*6d80*/  PRMT R38, RZ, 0x7610, R38 ;  /* 0x00007610ff267816 */ /* 0x000fe20000000026 */
[----:B------:R-:W4:Y:S03]  /*6d90*/  LDL.LU R224, [R1+0x4] ;  /* 0x0000040001e07983 */ /* 0x000f260000300800 */
[----:B------:R-:W-:-:S05]  /*6da0*/  F2FP.SATFINITE.E4M3.F32.PACK_AB_MERGE_C R41, RZ, R41, RZ ;  /* 0x00000029ff29723e */ /* 0x000fca00048070ff */
[----:B------:R0:W-:Y:S04]  /*6db0*/  @!P3 STG.E.U8 desc[UR14][R32.64], R41 ;  /* 0x000000292000b986 */ /* 0x0001e8000c10110e */
[----:B------:R-:W2:Y:S01]  /*6dc0*/  @!P2 LDG.E.U8 R38, desc[UR14][R28.64+0x1] ;  /* 0x0000010e1c26a981 */ /* 0x000ea2000c1e1100 */
[----:B------:R-:W-:Y:S01]  /*6dd0*/  ISETP.LT.OR P3, PT, R34, 0x9, !P1 ;  /* 0x000000092200780c */ /* 0x000fe20004f61670 */
[----:B0-----:R-:W0:Y:S02]  /*6de0*/  @!P2 LDC.64 R32, c[0x0][0x5c0] ;  /* 0x00017000ff20ab82 */ /* 0x001e240000000a00 */
[----:B0-----:R-:W-:-:S04]  /*6df0*/  @!P2 IADD3 R32, P4, P5, R24, R32, R3 ;  /* 0x000000201820a210 */ /* 0x001fc80007d9e003 */
[----:B------:R-:W-:Y:S02]  /*6e00*/  @!P2 IADD3.X R33, R36, R33, R6, P4, P5 ;  /* 0x000000212421a210 */ /* 0x000fe400027ea406 */
[----:B--2---:R-:W-:-:S04]  /*6e10*/  LOP3.LUT R38, R38, 0xff, RZ, 0xc0, !PT ;  /* 0x000000ff26267812 */ /* 0x004fc800078ec0ff */
[----:B------:R-:W-:-:S05]  /*6e20*/  F2FP.F16.E4M3.UNPACK_B R38, R38 ;  /* 0x00000026ff26723e */ /* 0x000fca00020006ff */
[----:B------:R-:W-:-:S05]  /*6e30*/  HADD2.F32 R38, -RZ, R38.H0_H0 ;  /* 0x20000026ff267230 */ /* 0x000fca0000004100 */
[----:B------:R-:W-:-:S04]  /*6e40*/  FMUL R38, R38, UR21 ;  /* 0x0000001526267c20 */ /* 0x000fc80008400000 */
[----:B------:R-:W-:-:S05]  /*6e50*/  FFMA R38, R223, UR20, R38 ;  /* 0x00000014df267c23 */ /* 0x000fca0008000026 */
[----:B------:R-:W-:Y:S02]  /*6e60*/  F2FP.SATFINITE.E4M3.F32.PACK_AB_MERGE_C R43, RZ, R38, RZ ;  /* 0x00000026ff2b723e */ /* 0x000fe400048070ff */
[----:B------:R-:W-:-:S03]  /*6e70*/  PRMT R38, RZ, 0x7610, R38 ;  /* 0x00007610ff267816 */ /* 0x000fc60000000026 */
[----:B------:R0:W-:Y:S04]  /*6e80*/  @!P2 STG.E.U8 desc[UR14][R32.64+0x1], R43 ;  /* 0x0000012b2000a986 */ /* 0x0001e8000c10110e */
[----:B------:R-:W2:Y:S01]  /*6e90*/  @!P3 LDG.E.U8 R38, desc[UR14][R26.64+0x8] ;  /* 0x0000080e1a26b981 */ /* 0x000ea2000c1e1100 */
[----:B------:R-:W-:Y:S01]  /*6ea0*/  ISETP.LT.OR P2, PT, R34, 0xa, !P1 ;  /* 0x0000000a2200780c */ /* 0x000fe20004f41670 */
[----:B0-----:R-:W0:Y:S02]  /*6eb0*/  @!P3 LDC.64 R32, c[0x0][0x5c0] ;  /* 0x00017000ff20bb82 */ /* 0x001e240000000a00 */
[----:B0-----:R-:W-:-:S05]  /*6ec0*/  @!P3 IADD3 R32, P4, R24, R32, RZ ;  /* 0x000000201820b210 */ /* 0x001fca0007f9e0ff */
[----:B------:R-:W-:Y:S01]  /*6ed0*/  @!P3 IMAD.X R33, R36, 0x1, R33, P4 ;  /* 0x000000012421b824 */ /* 0x000fe200020e0621 */
[----:B--2---:R-:W-:-:S04]  /*6ee0*/  LOP3.LUT R38, R38, 0xff, RZ, 0xc0, !PT ;  /* 0x000000ff26267812 */ /* 0x004fc800078ec0ff */
[----:B------:R-:W-:-:S05]  /*6ef0*/  F2FP.F16.E4M3.UNPACK_B R38, R38 ;  /* 0x00000026ff26723e */ /* 0x000fca00020006ff */
[----:B------:R-:W-:-:S05]  /*6f00*/  HADD2.F32 R38, -RZ, R38.H0_H0 ;  /* 0x20000026ff267230 */ /* 0x000fca0000004100 */
[----:B------:R-:W-:Y:S01]  /*6f10*/  FMUL R41, R38, UR21 ;  /* 0x0000001526297c20 */ /* 0x000fe20008400000 */
[----:B------:R-:W-:-:S03]  /*6f20*/  PRMT R38, RZ, 0x7610, R38 ;  /* 0x00007610ff267816 */ /* 0x000fc60000000026 */
[----:B------:R-:W-:-:S05]  /*6f30*/  FFMA R41, R222, UR20, R41 ;  /* 0x00000014de297c23 */ /* 0x000fca0008000029 */
[----:B------:R-:W-:-:S05]  /*6f40*/  F2FP.SATFINITE.E4M3.F32.PACK_AB_MERGE_C R41, RZ, R41, RZ ;  /* 0x00000029ff29723e */ /* 0x000fca00048070ff */
        /* <DEDUP_REMOVED lines=521> */
[----:B------:R1:W2:Y:S01]  /*8fe0*/  @!P1 LDG.E.U8 R38, desc[UR14][R26.64+0x59] ;  /* 0x0000590e1a269981 */ /* 0x0002a2000c1e1100 */
[----:B------:R-:W-:Y:S02]  /*8ff0*/  ISETP.LT.OR P2, PT, R34, 0x59, !P0 ;  /* 0x000000592200780c */ /* 0x000fe40004741670 */
[----:B0-----:R-:W-:Y:S01]  /*9000*/  PRMT R32, RZ, 0x7610, R32 ;  /* 0x00007610ff207816 */ /* 0x001fe20000000020 */
[----:B-1----:R-:W0:Y:S02]  /*9010*/  @!P1 LDC.64 R26, c[0x0][0x5c0] ;  /* 0x00017000ff1a9b82 */ /* 0x002e240000000a00 */
[----:B0-----:R-:W-:-:S05]  /*9020*/  @!P1 IADD3 R26, P3, R24, R26, RZ ;  /* 0x0000001a181a9210 */ /* 0x001fca0007f7e0ff */
[----:B------:R-:W-:Y:S01]  /*9030*/  @!P1 IMAD.X R27, R36, 0x1, R27, P3 ;  /* 0x00000001241b9824 */ /* 0x000fe200018e061b */
[----:B--2---:R-:W-:-:S04]  /*9040*/  LOP3.LUT R38, R38, 0xff, RZ, 0xc0, !PT ;  /* 0x000000ff26267812 */ /* 0x004fc800078ec0ff */
[----:B------:R-:W-:-:S05]  /*9050*/  F2FP.F16.E4M3.UNPACK_B R38, R38 ;  /* 0x00000026ff26723e */ /* 0x000fca00020006ff */
[----:B------:R-:W-:-:S05]  /*9060*/  HADD2.F32 R38, -RZ, R38.H0_H0 ;  /* 0x20000026ff267230 */ /* 0x000fca0000004100 */
[----:B------:R-:W-:-:S04]  /*9070*/  FMUL R38, R38, UR21 ;  /* 0x0000001526267c20 */ /* 0x000fc80008400000 */
        /* <DEDUP_REMOVED lines=17> */
[----:B------:R-:W-:-:S05]  /*9190*/  IADD3 R33, P0, R37, 0x80, RZ ;  /* 0x0000008025217810 */ /* 0x000fca0007f1e0ff */
[----:B------:R-:W-:Y:S01]  /*91a0*/  IMAD.X R38, RZ, RZ, R39, P0 ;  /* 0x000000ffff267224 */ /* 0x000fe200000e0627 */
[----:B------:R-:W-:Y:S01]  /*91b0*/  ISETP.GE.AND P0, PT, R35, 0x81, PT ;  /* 0x000000812300780c */ /* 0x000fe20003f06270 */
[----:B0-----:R-:W-:Y:S01]  /*91c0*/  IMAD.WIDE.U32 R26, R33, UR6, R30 ;  /* 0x00000006211a7c25 */ /* 0x001fe2000f8e001e */
[----:B-1----:R-:W0:Y:S02]  /*91d0*/  @!P1 LDC.64 R28, c[0x0][0x5c0] ;  /* 0x00017000ff1c9b82 */ /* 0x002e240000000a00 */
[----:B------:R-:W-:Y:S01]  /*91e0*/  ISETP.LT.OR P3, PT, R34, 0x1, !P0 ;  /* 0x000000012200780c */ /* 0x000fe20004761670 */
[----:B------:R-:W-:Y:S01]  /*91f0*/  IMAD R38, R38, UR6, RZ ;  /* 0x0000000626267c24 */ /* 0x000fe2000f8e02ff */
[----:B------:R-:W-:-:S03]  /*9200*/  IADD3 R26, P2, R26, UR8, RZ ;  /* 0x000000081a1a7c10 */ /* 0x000fc6000ff5e0ff */
[----:B------:R-:W-:-:S05]  /*9210*/  IMAD R33, R33, UR7, R38 ;  /* 0x0000000721217c24 */ /* 0x000fca000f8e0226 */
[----:B------:R-:W-:Y:S02]  /*9220*/  IADD3.X R27, R27, UR9, R33, P2, !PT ;  /* 0x000000091b1b7c10 */ /* 0x000fe400097fe421 */
        /* <DEDUP_REMOVED lines=24> */
[----:B------:R-:W-:-:S05]  /*93b0*/  IADD3 R41, P1, R37, 0x88, RZ ;  /* 0x0000008825297810 */ /* 0x000fca0007f3e0ff */
[----:B------:R-:W-:Y:S01]  /*93c0*/  IMAD.X R33, RZ, RZ, R39, P1 ;  /* 0x000000ffff217224 */ /* 0x000fe200008e0627 */
[----:B------:R-:W-:Y:S01]  /*93d0*/  ISETP.GE.AND P1, PT, R35, 0x89, PT ;  /* 0x000000892300780c */ /* 0x000fe20003f26270 */
[----:B0-----:R-:W0:Y:S02]  /*93e0*/  @!P2 LDC.64 R28, c[0x0][0x5c0] ;  /* 0x00017000ff1cab82 */ /* 0x001e240000000a00 */
[----:B------:R-:W-:Y:S01]  /*93f0*/  IMAD R40, R33, UR6, RZ ;  /* 0x0000000621287c24 */ /* 0x000fe2000f8e02ff */
[----:B------:R-:W-:Y:S02]  /*9400*/  ISETP.LT.OR P3, PT, R34, 0x1, !P1 ;  /* 0x000000012200780c */ /* 0x000fe40004f61670 */
[----:B0-----:R-:W-:-:S04]  /*9410*/  @!P2 IADD3 R28, P4, P5, R24, R28, R4 ;  /* 0x0000001c181ca210 */ /* 0x001fc80007d9e004 */
[----:B------:R-:W-:Y:S02]  /*9420*/  @!P2 IADD3.X R29, R36, R29, R7, P4, P5 ;  /* 0x0000001d241da210 */ /* 0x000fe400027ea407 */
[----:B--2---:R-:W-:-:S04]  /*9430*/  LOP3.LUT R32, R32, 0xff, RZ, 0xc0, !PT ;  /* 0x000000ff20207812 */ /* 0x004fc800078ec0ff */
[----:B------:R-:W-:-:S05]  /*9440*/  F2FP.F16.E4M3.UNPACK_B R32, R32 ;  /* 0x00000020ff20723e */ /* 0x000fca00020006ff */
[----:B------:R-:W-:-:S05]  /*9450*/  HADD2.F32 R32, -RZ, R32.H0_H0 ;  /* 0x20000020ff207230 */ /* 0x000fca0000004100 */
[----:B------:R-:W-:Y:S01]  /*9460*/  FMUL R38, R32, UR21 ;  /* 0x0000001520267c20 */ /* 0x000fe20008400000 */
[----:B------:R-:W-:-:S04]  /*9470*/  IMAD.WIDE.U32 R32, R41, UR6, R30 ;  /* 0x0000000629207c25 */ /* 0x000fc8000f8e001e */
[----:B------:R-:W-:Y:S01]  /*9480*/  FFMA R38, R177, UR20, R38 ;  /* 0x00000014b1267c23 */ /* 0x000fe20008000026 */
[----:B------:R-:W-:Y:S01]  /*9490*/  IMAD R41, R41, UR7, R40 ;  /* 0x0000000729297c24 */ /* 0x000fe2000f8e0228 */
[----:B------:R-:W-:-:S03]  /*94a0*/  IADD3 R32, P4, R32, UR8, RZ ;  /* 0x0000000820207c10 */ /* 0x000fc6000ff9e0ff */
[----:B------:R-:W-:Y:S02]  /*94b0*/  F2FP.SATFINITE.E4M3.F32.PACK_AB_MERGE_C R45, RZ, R38, RZ ;  /* 0x00000026ff2d723e */ /* 0x000fe400048070ff */
[----:B------:R-:W-:Y:S02]  /*94c0*/  PRMT R38, RZ, 0x7610, R38 ;  /* 0x00007610ff267816 */ /* 0x000fe40000000026 */
[----:B------:R-:W-:Y:S01]  /*94d0*/  IADD3.X R33, R33, UR9, R41, P4, !PT ;  /* 0x0000000921217c10 */ /* 0x000fe2000a7fe429 */
[----:B------:R0:W-:Y:S04]  /*94e0*/  @!P2 STG.E.U8 desc[UR14][R28.64+0x1], R45 ;  /* 0x0000012d1c00a986 */ /* 0x0001e8000c10110e */
[----:B------:R-:W2:Y:S01]  /*94f0*/  @!P3 LDG.E.U8 R38, desc[UR14][R32.64] ;  /* 0x0000000e2026b981 */ /* 0x000ea2000c1e1100 */
[----:B------:R-:W-:-:S02]  /*9500*/  @!P3 IADD3 R43, P4, P5, R3, R24, R4 ;  /* 0x00000018032bb210 */ /* 0x000fc40007d9e004 */
[----:B------:R-:W-:Y:S01]  /*9510*/  ISETP.LT.OR P2, PT, R34, 0x2, !P1 ;  /* 0x000000022200780c */ /* 0x000fe20004f41670 */
[----:B0-----:R-:W0:Y:S01]  /*9520*/  @!P3 LDC.64 R28, c[0x0][0x5c0] ;  /* 0x00017000ff1cbb82 */ /* 0x001e220000000a00 */
[----:B--2---:R-:W-:-:S04]  /*9530*/  LOP3.LUT R38, R38, 0xff, RZ, 0xc0, !PT ;  /* 0x000000ff26267812 */ /* 0x004fc800078ec0ff */
[----:B------:R-:W-:-:S05]  /*9540*/  F2FP.F16.E4M3.UNPACK_B R38, R38 ;  /* 0x00000026ff26723e */ /* 0x000fca00020006ff */
[----:B------:R-:W-:-:S05]  /*9550*/  HADD2.F32 R38, -RZ, R38.H0_H0 ;  /* 0x20000026ff267230 */ /* 0x000fca0000004100 */
[----:B------:R-:W-:Y:S01]  /*9560*/  FMUL R41, R38, UR21 ;  /* 0x0000001526297c20 */ /* 0x000fe20008400000 */
[----:B------:R-:W-:Y:S02]  /*9570*/  @!P3 IADD3.X R38, R6, R36, R7, P4, P5 ;  /* 0x000000240626b210 */ /* 0x000fe400027ea407 */
[----:B0-----:R-:W-:Y:S01]  /*9580*/  @!P3 IADD3 R28, P4, R43, R28, RZ ;  /* 0x0000001c2b1cb210 */ /* 0x001fe20007f9e0ff */
[----:B------:R-:W-:-:S04]  /*9590*/  FFMA R41, R176, UR20, R41 ;  /* 0x00000014b0297c23 */ /* 0x000fc80008000029 */
[----:B------:R-:W-:Y:S01]  /*95a0*/  @!P3 IMAD.X R29, R38, 0x1, R29, P4 ;  /* 0x00000001261db824 */ /* 0x000fe200020e061d */
[----:B------:R-:W-:Y:S02]  /*95b0*/  F2FP.SATFINITE.E4M3.F32.PACK_AB_MERGE_C R41, RZ, R41, RZ ;  /* 0x00000029ff29723e */ /* 0x000fe400048070ff */
[----:B------:R-:W-:-:S03]  /*95c0*/  PRMT R38, RZ, 0x7610, R38 ;  /* 0x00007610ff267816 */ /* 0x000fc60000000026 */
[----:B------:R0:W-:Y:S04]  /*95d0*/  @!P3 STG.E.U8 desc[UR14][R28.64], R41 ;  /* 0x000000291c00b986 */ /* 0x0001e8000c10110e */
[----:B------:R-:W2:Y:S01]  /*95e0*/  @!P2 LDG.E.U8 R38, desc[UR14][R32.64+0x1] ;  /* 0x0000010e2026a981 */ /* 0x000ea2000c1e1100 */
[----:B------:R-:W-:Y:S02]  /*95f0*/  @!P2 IADD3 R43, P4, P5, R3, R24, R4 ;  /* 0x00000018032ba210 */ /* 0x000fe40007d9e004 */
[----:B------:R-:W-:Y:S02]  /*9600*/  ISETP.LT.OR P3, PT, R34, 0x9, !P0 ;  /* 0x000000092200780c */ /* 0x000fe40004761670 */
[----:B------:R-:W-:Y:S01]  /*9610*/  @!P2 IADD3.X R40, R6, R36, R7, P4, P5 ;  /* 0x000000240628a210 */ /* 0x000fe200027ea407 */
        /* <DEDUP_REMOVED lines=22> */
[----:B------:R-:W-:Y:S02]  /*9780*/  F2FP.SATFINITE.E4M3.F32.PACK_AB_MERGE_C R43, RZ, R41, RZ ;  /* 0x00000029ff2b723e */ /* 0x000fe400048070ff */
[----:B------:R-:W0:Y:S03]  /*9790*/  @!P2 LDC.64 R40, c[0x0][0x5c0] ;  /* 0x00017000ff28ab82 */ /* 0x000e260000000a00 */
[----:B------:R1:W-:Y:S04]  /*97a0*/  @!P3 STG.E.U8 desc[UR14][R28.64+0x8], R43 ;  /* 0x0000082b1c00b986 */ /* 0x0003e8000c10110e */
[----:B------:R-:W2:Y:S01]  /*97b0*/  @!P2 LDG.E.U8 R38, desc[UR14][R26.64+0x9] ;  /* 0x0000090e1a26a981 */ /* 0x000ea2000c1e1100 */
[----:B------:R-:W-:-:S13]  /*97c0*/  ISETP.LT.OR P3, PT, R34, 0x9, !P1 ;  /* 0x000000092200780c */ /* 0x000fda0004f61670 */
[----:B-1----:R-:W1:Y:S01]  /*97d0*/  @!P3 LDC.64 R28, c[0x0][0x5c0] ;  /* 0x00017000ff1cbb82 */ /* 0x002e620000000a00 */
        /* <DEDUP_REMOVED lines=11> */
[----:B------:R-:W-:Y:S02]  /*9890*/  @!P3 IADD3 R47, P4, P5, R3, R24, R4 ;  /* 0x00000018032fb210 */ /* 0x000fe40007d9e004 */
[----:B------:R-:W-:-:S13]  /*98a0*/  ISETP.LT.OR P2, PT, R34, 0xa, !P1 ;  /* 0x0000000a2200780c */ /* 0x000fda0004f41670 */
[----:B0-----:R-:W0:Y:S01]  /*98b0*/  @!P2 LDC.64 R40, c[0x0][0x5c0] ;  /* 0x00017000ff28ab82 */ /* 0x001e220000000a00 */
[----:B--2---:R-:W-:-:S04]  /*98c0*/  LOP3.LUT R38, R38, 0xff, RZ, 0xc0, !PT ;  /* 0x000000ff26267812 */ /* 0x004fc800078ec0ff */
[----:B------:R-:W-:-:S05]  /*98d0*/  F2FP.F16.E4M3.UNPACK_B R38, R38 ;  /* 0x00000026ff26723e */ /* 0x000fca00020006ff */
[----:B------:R-:W-:-:S05]  /*98e0*/  HADD2.F32 R38, -RZ, R38.H0_H0 ;  /* 0x20000026ff267230 */ /* 0x000fca0000004100 */
[----:B------:R-:W-:Y:S01]  /*98f0*/  FMUL R43, R38, UR21 ;  /* 0x00000015262b7c20 */ /* 0x000fe20008400000 */
[----:B------:R-:W-:Y:S02]  /*9900*/  @!P3 IADD3.X R38, R6, R36, R7, P4, P5 ;  /* 0x000000240626b210 */ /* 0x000fe400027ea407 */
[----:B-1----:R-:W-:Y:S01]  /*9910*/  @!P3 IADD3 R28, P4, R47, R28, RZ ;  /* 0x0000001c2f1cb210 */ /* 0x002fe20007f9e0ff */
        /* <DEDUP_REMOVED lines=8> */
[----:B------:R-:W-:Y:S02]  /*99a0*/  @!P2 IADD3.X R42, R6, R36, R7, P4, P5 ;  /* 0x00000024062aa210 */ /* 0x000fe400027ea407 */
[----:B0-----:R-:W-:-:S05]  /*99b0*/  @!P2 IADD3 R40, P4, R45, R40, RZ ;  /* 0x000000282d28a210 */ /* 0x001fca0007f9e0ff */
[----:B------:R-:W-:-:S04]  /*99c0*/  @!P2 IMAD.X R41, R42, 0x1, R41, P4 ;  /* 0x000000012a29a824 */ /* 0x000fc800020e0629 */
[----:B-1----:R-:W0:Y:S01]  /*99d0*/  @!P3 LDC.64 R28, c[0x0][0x5c0] ;  /* 0x00017000ff1cbb82 */ /* 0x002e220000000a00 */
        /* <DEDUP_REMOVED lines=9> */
[----:B------:R-:W-:Y:S02]  /*9a70*/  ISETP.LT.OR P2, PT, R34, 0x12, !P0 ;  /* 0x000000122200780c */ /* 0x000fe40004741670 */
[----:B0-----:R-:W-:Y:S02]  /*9a80*/  @!P3 IADD3 R42, P4, P5, R24, R28, R4 ;  /* 0x0000001c182ab210 */ /* 0x001fe40007d9e004 */
[----:B--2---:R-:W-:-:S04]  /*9a90*/  LOP3.LUT R38, R38, 0xff, RZ, 0xc0, !PT ;  /* 0x000000ff26267812 */ /* 0x004fc800078ec0ff */
[----:B------:R-:W-:-:S05]  /*9aa0*/  F2FP.F16.E4M3.UNPACK_B R38, R38 ;  /* 0x00000026ff26723e */ /* 0x000fca00020006ff */
[----:B------:R-:W-:-:S05]  /*9ab0*/  HADD2.F32 R38, -RZ, R38.H0_H0 ;  /* 0x20000026ff267230 */ /* 0x000fca0000004100 */
[----:B------:R-:W-:Y:S01]  /*9ac0*/  FMUL R43, R38, UR21 ;  /* 0x00000015262b7c20 */ /* 0x000fe20008400000 */
[----:B------:R-:W-:-:S03]  /*9ad0*/  PRMT R38, RZ, 0x7610, R38 ;  /* 0x00007610ff267816 */ /* 0x000fc60000000026 */
[----:B------:R-:W-:Y:S01]  /*9ae0*/  FFMA R170, R170, UR20, R43 ;  /* 0x00000014aaaa7c23 */ /* 0x000fe2000800002b */
[----:B------:R-:W-:Y:S02]  /*9af0*/  @!P3 IADD3.X R43, R36, R29, R7, P4, P5 ;  /* 0x0000001d242bb210 */ /* 0x000fe400027ea407 */
[----:B------:R-:W0:Y:S02]  /*9b00*/  @!P2 LDC.64 R28, c[0x0][0x5c0] ;  /* 0x00017000ff1cab82 */ /* 0x000e240000000a00 */
[----:B-1----:R-:W-:-:S05]  /*9b10*/  F2FP.SATFINITE.E4M3.F32.PACK_AB_MERGE_C R45, RZ, R170, RZ ;  /* 0x000000aaff2d723e */ /* 0x002fca00048070ff */
[----:B------:R1:W-:Y:S04]  /*9b20*/  @!P3 STG.E.U8 desc[UR14][R42.64+0x10], R45 ;  /* 0x0000102d2a00b986 */ /* 0x0003e8000c10110e */
[----:B------:R-:W2:Y:S01]  /*9b30*/  @!P2 LDG.E.U8 R38, desc[UR14][R26.64+0x11] ;  /* 0x0000110e1a26a981 */ /* 0x000ea2000c1e1100 */
[----:B------:R-:W-:Y:S02]  /*9b40*/  ISETP.LT.OR P3, PT, R34, 0x11, !P1 ;  /* 0x000000112200780c */ /* 0x000fe40004f61670 */
[----:B0-----:R-:W-:-:S04]  /*9b50*/  @!P2 IADD3 R40, P4, P5, R24, R28, R4 ;  /* 0x0000001c1828a210 */ /* 0x001fc80007d9e004 */
[----:B------:R-:W-:-:S07]  /*9b60*/  @!P2 IADD3.X R41, R36, R29, R7, P4, P5 ;  /* 0x0000001d2429a210 */ /* 0x000fce00027ea407 */
[----:B------:R-:W0:Y:S01]  /*9b70*/  @!P3 LDC.64 R28, c[0x0][0x5c0] ;  /* 0x00017000ff1cbb82 */ /* 0x000e220000000a00 */
[----:B--2---:R-:W-:-:S04]  /*9b80*/  LOP3.LUT R38, R38, 0xff, RZ, 0xc0, !PT ;  /* 0x000000ff26267812 */ /* 0x004fc800078ec0ff */
[----:B------:R-:W-:-:S05]  /*9b90*/  F2FP.F16.E4M3.UNPACK_B R38, R38 ;  /* 0x00000026ff26723e */ /* 0x000fca00020006ff */
[----:B------:R-:W-:-:S05]  /*9ba0*/  HADD2.F32 R38, -RZ, R38.H0_H0 ;  /* 0x20000026ff267230 */ /* 0x000fca0000004100 */
[----:B------:R-:W-:-:S04]  /*9bb0*/  FMUL R38, R38, UR21 ;  /* 0x0000001526267c20 */ /* 0x000fc80008400000 */
[----:B------:R-:W-:-:S05]  /*9bc0*/  FFMA R38, R169, UR20, R38 ;  /* 0x00000014a9267c23 */ /* 0x000fca0008000026 */
[----:B-1----:R-:W-:Y:S02]  /*9bd0*/  F2FP.SATFINITE.E4M3.F32.PACK_AB_MERGE_C R45, RZ, R38, RZ ;  /* 0x00000026ff2d723e */ /* 0x002fe400048070ff */
[----:B------:R-:W-:-:S03]  /*9be0*/  PRMT R38, RZ, 0x7610, R38 ;  /* 0x00007610ff267816 */ /* 0x000fc60000000026 */
[----:B------:R1:W-:Y:S04]  /*9bf0*/  @!P2 STG.E.U8 desc[UR14][R40.64+0x11], R45 ;  /* 0x0000112d2800a986 */ /* 0x0003e8000c10110e */
[----:B------:R-:W2:Y:S01]  /*9c00*/  @!P3 LDG.E.U8 R38, desc[UR14][R32.64+0x10] ;  /* 0x0000100e2026b981 */ /* 0x000ea2000c1e1100 */
[----:B------:R-:W-:Y:S02]  /*9c10*/  @!P3 IADD3 R47, P4, P5, R3, R24, R4 ;  /* 0x00000018032fb210 */ /* 0x000fe40007d9e004 */
[----:B------:R-:W-:Y:S02]  /*9c20*/  ISETP.LT.OR P2, PT, R34, 0x12, !P1 ;  /* 0x000000122200780c */ /* 0x000fe40004f41670 */
        /* <DEDUP_REMOVED lines=8> */
[----:B-1----:R-:W-:Y:S01]  /*9cb0*/  F2FP.SATFINITE.E4M3.F32.PACK_AB_MERGE_C R41, RZ, R168, RZ ;  /* 0x000000a8ff29723e */ /* 0x002fe200048070ff */
[----:B------:R-:W0:Y:S01]  /*9cc0*/  @!P2 LDC.64 R28, c[0x0][0x5c0] ;  /* 0x00017000ff1cab82 */ /* 0x000e220000000a00 */
        /* <DEDUP_REMOVED lines=13> */
[----:B------:R-:W-:Y:S01]  /*9da0*/  FFMA R38, R23, UR20, R38 ;  /* 0x0000001417267c23 */ /* 0x000fe20008000026 */
[----:B------:R-:W-:-:S04]  /*9db0*/  PRMT R23, RZ, 0x7610, R23 ;  /* 0x00007610ff177816 */ /* 0x000fc80000000017 */
[----:B------:R-:W-:-:S05]  /*9dc0*/  F2FP.SATFINITE.E4M3.F32.PACK_AB_MERGE_C R43, RZ, R38, RZ ;  /* 0x00000026ff2b723e */ /* 0x000fca00048070ff */
[----:B------:R1:W-:Y:S04]  /*9dd0*/  @!P2 STG.E.U8 desc[UR14][R28.64+0x11], R43 ;  /* 0x0000112b1c00a986 */ /* 0x0003e8000c10110e */
[----:B------:R-:W2:Y:S01]  /*9de0*/  @!P3 LDG.E.U8 R23, desc[UR14][R26.64+0x18] ;  /* 0x0000180e1a17b981 */ /* 0x000ea2000c1e1100 */
[----:B------:R-:W-:Y:S02]  /*9df0*/  ISETP.LT.OR P2, PT, R34, 0x1a, !P0 ;  /* 0x0000001a2200780c */ /* 0x000fe40004741670 */
[----:B0-----:R-:W-:-:S04]  /*9e00*/  @!P3 IADD3 R40, P4, P5, R24, R40, R4 ;  /* 0x000000281828b210 */ /* 0x001fc80007d9e004 */
[----:B------:R-:W-:-:S07]  /*9e10*/  @!P3 IADD3.X R41, R36, R41, R7, P4, P5 ;  /* 0x000000292429b210 */ /* 0x000fce00027ea407 */
        /* <DEDUP_REMOVED lines=11> */
[----:B--2---:R-:W-:-:S04]  /*9ed0*/  LOP3.LUT R22, R22, 0xff, RZ, 0xc0, !PT ;  /* 0x000000ff16167812 */ /* 0x004fc800078ec0ff */
[----:B------:R-:W-:-:S05]  /*9ee0*/  F2FP.F16.E4M3.UNPACK_B R22, R22 ;  /* 0x00000016ff16723e */ /* 0x000fca00020006ff */
[----:B------:R-:W-:-:S05]  /*9ef0*/  HADD2.F32 R22, -RZ, R22.H0_H0 ;  /* 0x20000016ff167230 */ /* 0x000fca0000004100 */
[----:B------:R-:W-:Y:S01]  /*9f00*/  FMUL R28, R22, UR21 ;  /* 0x00000015161c7c20 */ /* 0x000fe20008400000 */
[----:B0-----:R-:W-:-:S03]  /*9f10*/  @!P2 IADD3 R22, P4, P5, R24, R42, R4 ;  /* 0x0000002a1816a210 */ /* 0x001fc60007d9e004 */
[----:B------:R-:W-:Y:S01]  /*9f20*/  FFMA R28, R21, UR20, R28 ;  /* 0x00000014151c7c23 */ /* 0x000fe2000800001c */
[----:B------:R-:W-:Y:S02]  /*9f30*/  @!P2 IADD3.X R23, R36, R43, R7, P4, P5 ;  /* 0x0000002b2417a210 */ /* 0x000fe400027ea407 */
[----:B------:R-:W-:Y:S01]  /*9f40*/  PRMT R21, RZ, 0x7610, R21 ;  /* 0x00007610ff157816 */ /* 0x000fe20000000015 */
[----:B------:R-:W0:Y:S01]  /*9f50*/  @!P3 LDC.64 R42, c[0x0][0x5c0] ;  /* 0x00017000ff2abb82 */ /* 0x000e220000000a00 */
[----:B-1----:R-:W-:-:S05]  /*9f60*/  F2FP.SATFINITE.E4M3.F32.PACK_AB_MERGE_C R41, RZ, R28, RZ ;  /* 0x0000001cff29723e */ /* 0x002fca00048070ff */
[----:B------:R1:W-:Y:S04]  /*9f70*/  @!P2 STG.E.U8 desc[UR14][R22.64+0x19], R41 ;  /* 0x000019291600a986 */ /* 0x0003e8000c10110e */
[----:B------:R-:W2:Y:S01]  /*9f80*/  @!P3 LDG.E.U8 R21, desc[UR14][R32.64+0x18] ;  /* 0x0000180e2015b981 */ /* 0x000ea2000c1e1100 */
[----:B------:R-:W-:Y:S02]  /*9f90*/  @!P3 IADD3 R29, P4, P5, R3, R24, R4 ;  /* 0x00000018031db210 */ /* 0x000fe40007d9e004 */
[----:B------:R-:W-:Y:S02]  /*9fa0*/  ISETP.LT.OR P2, PT, R34, 0x1a, !P1 ;  /* 0x0000001a2200780c */ /* 0x000fe40004f41670 */
[----:B------:R-:W-:Y:S02]  /*9fb0*/  @!P3 IADD3.X R38, R6, R36, R7, P4, P5 ;  /* 0x000000240626b210 */ /* 0x000fe400027ea407 */
[----:B0-----:R-:W-:-:S09]  /*9fc0*/  @!P3 IADD3 R28, P4, R29, R42, RZ ;  /* 0x0000002a1d1cb210 */ /* 0x001fd20007f9e0ff */
[----:B-1----:R-:W0:Y:S01]  /*9fd0*/  @!P2 LDC.64 R40, c[0x0][0x5c0] ;  /* 0x00017000ff28ab82 */ /* 0x002e220000000a00 */
[----:B------:R-:W-:Y:S01]  /*9fe0*/  @!P3 IMAD.X R29, R38, 0x1, R43, P4 ;  /* 0x00000001261db824 */ /* 0x000fe200020e062b */
        /* <DEDUP_REMOVED lines=9> */
[----:B------:R-:W-:Y:S02]  /*a080*/  @!P2 IADD3 R21, P4, P5, R3, R24, R4 ;  /* 0x000000180315a210 */ /* 0x000fe40007d9e004 */
[----:B------:R-:W-:Y:S02]  /*a090*/  ISETP.LT.OR P3, PT, R34, 0x21, !P0 ;  /* 0x000000212200780c */ /* 0x000fe40004761670 */
[----:B------:R-:W-:Y:S02]  /*a0a0*/  @!P2 IADD3.X R38, R6, R36, R7, P4, P5 ;  /* 0x000000240626a210 */ /* 0x000fe400027ea407 */
[----:B--2---:R-:W-:-:S04]  /*a0b0*/  LOP3.LUT R20, R20, 0xff, RZ, 0xc0, !PT ;  /* 0x000000ff14147812 */ /* 0x004fc800078ec0ff */
[----:B------:R-:W-:-:S05]  /*a0c0*/  F2FP.F16.E4M3.UNPACK_B R20, R20 ;  /* 0x00000014ff14723e */ /* 0x000fca00020006ff */
[----:B------:R-:W-:-:S05]  /*a0d0*/  HADD2.F32 R20, -RZ, R20.H0_H0 ;  /* 0x20000014ff147230 */ /* 0x000fca0000004100 */
[----:B------:R-:W-:Y:S01]  /*a0e0*/  FMUL R22, R20, UR21 ;  /* 0x0000001514167c20 */ /* 0x000fe20008400000 */
[----:B0-----:R-:W-:-:S03]  /*a0f0*/  @!P2 IADD3 R20, P4, R21, R40, RZ ;  /* 0x000000281514a210 */ /* 0x001fc60007f9e0ff */
[----:B------:R-:W-:Y:S01]  /*a100*/  FFMA R22, R19, UR20, R22 ;  /* 0x0000001413167c23 */ /* 0x000fe20008000016 */
[----:B------:R-:W-:Y:S01]  /*a110*/  PRMT R19, RZ, 0x7610, R19 ;  /* 0x00007610ff137816 */ /* 0x000fe20000000013 */
[----:B------:R-:W-:-:S03]  /*a120*/  @!P2 IMAD.X R21, R38, 0x1, R41, P4 ;  /* 0x000000012615a824 */ /* 0x000fc600020e0629 */
[----:B-1----:R-:W-:Y:S02]  /*a130*/  F2FP.SATFINITE.E4M3.F32.PACK_AB_MERGE_C R29, RZ, R22, RZ ;  /* 0x00000016ff1d723e */ /* 0x002fe400048070ff */
        /* <DEDUP_REMOVED lines=21> */
[----:B-1----:R-:W-:-:S03]  /*a290*/  @!P2 IADD3 R18, P4, P5, R24, R28, R4 ;  /* 0x0000001c1812a210 */ /* 0x002fc60007d9e004 */
[----:B------:R-:W-:Y:S01]  /*a2a0*/  FFMA R20, R17, UR20, R20 ;  /* 0x0000001411147c23 */ /* 0x000fe20008000014 */
[----:B------:R-:W-:Y:S02]  /*a2b0*/  @!P2 IADD3.X R19, R36, R29, R7, P4, P5 ;  /* 0x0000001d2413a210 */ /* 0x000fe400027ea407 */
[----:B------:R-:W-:Y:S01]  /*a2c0*/  PRMT R17, RZ, 0x7610, R17 ;  /* 0x00007610ff117816 */ /* 0x000fe20000000011 */
[----:B------:R-:W1:Y:S01]  /*a2d0*/  @!P3 LDC.64 R28, c[0x0][0x5c0] ;  /* 0x00017000ff1cbb82 */ /* 0x000e620000000a00 */
[----:B0-----:R-:W-:-:S05]  /*a2e0*/  F2FP.SATFINITE.E4M3.F32.PACK_AB_MERGE_C R23, RZ, R20, RZ ;  /* 0x00000014ff17723e */ /* 0x001fca00048070ff */
[----:B------:R0:W-:Y:S04]  /*a2f0*/  @!P2 STG.E.U8 desc[UR14][R18.64+0x21], R23 ;  /* 0x000021171200a986 */ /* 0x0001e8000c10110e */
[----:B------:R-:W2:Y:S01]  /*a300*/  @!P3 LDG.E.U8 R17, desc[UR14][R32.64+0x20] ;  /* 0x0000200e2011b981 */ /* 0x000ea2000c1e1100 */
[----:B------:R-:W-:Y:S02]  /*a310*/  @!P3 IADD3 R21, P4, P5, R3, R24, R4 ;  /* 0x000000180315b210 */ /* 0x000fe40007d9e004 */
[----:B------:R-:W-:Y:S02]  /*a320*/  ISETP.LT.OR P2, PT, R34, 0x22, !P1 ;  /* 0x000000222200780c */ /* 0x000fe40004f41670 */
[----:B------:R-:W-:Y:S02]  /*a330*/  @!P3 IADD3.X R22, R6, R36, R7, P4, P5 ;  /* 0x000000240616b210 */ /* 0x000fe400027ea407 */
[----:B-1----:R-:W-:-:S05]  /*a340*/  @!P3 IADD3 R20, P4, R21, R28, RZ ;  /* 0x0000001c1514b210 */ /* 0x002fca0007f9e0ff */
[----:B------:R-:W-:-:S04]  /*a350*/  @!P3 IMAD.X R21, R22, 0x1, R29, P4 ;  /* 0x000000011615b824 */ /* 0x000fc800020e061d */
[----:B------:R-:W1:Y:S01]  /*a360*/  @!P2 LDC.64 R28, c[0x0][0x5c0] ;  /* 0x00017000ff1cab82 */ /* 0x000e620000000a00 */
[----:B--2---:R-:W-:-:S04]  /*a370*/  LOP3.LUT R17, R17, 0xff, RZ, 0xc0, !PT ;  /* 0x000000ff11117812 */ /* 0x004fc800078ec0ff */
[----:B------:R-:W-:-:S05]  /*a380*/  F2FP.F16.E4M3.UNPACK_B R17, R17 ;  /* 0x00000011ff11723e */ /* 0x000fca00020006ff */
[----:B------:R-:W-:-:S05]  /*a390*/  HADD2.F32 R17, -RZ, R17.H0_H0 ;  /* 0x20000011ff117230 */ /* 0x000fca0000004100 */
[----:B------:R-:W-:-:S04]  /*a3a0*/  FMUL R17, R17, UR21 ;  /* 0x0000001511117c20 */ /* 0x000fc80008400000 */
[----:B------:R-:W-:Y:S01]  /*a3b0*/  FFMA R17, R16, UR20, R17 ;  /* 0x0000001410117c23 */ /* 0x000fe20008000011 */
[----:B------:R-:W-:-:S04]  /*a3c0*/  PRMT R16, RZ, 0x7610, R16 ;  /* 0x00007610ff107816 */ /* 0x000fc80000000010 */
[----:B0-----:R-:W-:-:S05]  /*a3d0*/  F2FP.SATFINITE.E4M3.F32.PACK_AB_MERGE_C R19, RZ, R17, RZ ;  /* 0x00000011ff13723e */ /* 0x001fca00048070ff */
        /* <DEDUP_REMOVED lines=9> */
[----:B-1----:R-:W-:-:S03]  /*a470*/  @!P2 IADD3 R16, P4, R17, R28, RZ ;  /* 0x0000001c1110a210 */ /* 0x002fc60007f9e0ff */
[----:B------:R-:W-:Y:S01]  /*a480*/  FFMA R18, R15, UR20, R18 ;  /* 0x000000140f127c23 */ /* 0x000fe20008000012 */
[----:B------:R-:W-:Y:S01]  /*a490*/  PRMT R15, RZ, 0x7610, R15 ;  /* 0x00007610ff0f7816 */ /* 0x000fe2000000000f */
[----:B------:R-:W-:-:S03]  /*a4a0*/  @!P2 IMAD.X R17, R22, 0x1, R29, P4 ;  /* 0x000000011611a824 */ /* 0x000fc600020e061d */
[----:B0-----:R-:W-:Y:S02]  /*a4b0*/  F2FP.SATFINITE.E4M3.F32.PACK_AB_MERGE_C R21, RZ, R18, RZ ;  /* 0x00000012ff15723e */ /* 0x001fe400048070ff */
        /* <DEDUP_REMOVED lines=108> */
[----:B------:R-:W-:Y:S02]  /*ab80*/  FFMA R10, R226, UR20, R9 ;  /* 0x00000014e20a7c23 */ /* 0x000fe40008000009 */
[----:B------:R-:W-:Y:S01]  /*ab90*/  @!P2 IMAD.X R9, R14, 0x1, R17, P4 ;  /* 0x000000010e09a824 */ /* 0x000fe200020e0611 */
[----:B------:R-:W2:Y:S01]  /*aba0*/  LDL.LU R226, [R1+0xc] ;  /* 0x00000c0001e27983 */ /* 0x000ea20000300800 */
[----:B------:R-:W1:Y:S01]  /*abb0*/  @!P3 LDC.64 R14, c[0x0][0x5c0] ;  /* 0x00017000ff0ebb82 */ /* 0x000e620000000a00 */
[----:B0-----:R-:W-:Y:S02]  /*abc0*/  F2FP.SATFINITE.E4M3.F32.PACK_AB_MERGE_C R13, RZ, R10, RZ ;  /* 0x0000000aff0d723e */ /* 0x001fe400048070ff */
[----:B------:R-:W-:-:S03]  /*abd0*/  PRMT R10, RZ, 0x7610, R10 ;  /* 0x00007610ff0a7816 */ /* 0x000fc6000000000a */
[----:B------:R0:W-:Y:S04]  /*abe0*/  @!P2 STG.E.U8 desc[UR14][R8.64+0x31], R13 ;  /* 0x0000310d0800a986 */ /* 0x0001e8000c10110e */
[----:B------:R-:W3:Y:S01]  /*abf0*/  @!P3 LDG.E.U8 R10, desc[UR14][R26.64+0x38] ;  /* 0x0000380e1a0ab981 */ /* 0x000ee2000c1e1100 */
[----:B------:R-:W-:Y:S02]  /*ac00*/  ISETP.LT.OR P2, PT, R34, 0x3a, !P0 ;  /* 0x0000003a2200780c */ /* 0x000fe40004741670 */
[----:B0-----:R-:W-:Y:S02]  /*ac10*/  PRMT R8, RZ, 0x7610, R8 ;  /* 0x00007610ff087816 */ /* 0x001fe40000000008 */
[----:B---3--:R-:W-:-:S04]  /*ac20*/  LOP3.LUT R10, R10, 0xff, RZ, 0xc0, !PT ;  /* 0x000000ff0a0a7812 */ /* 0x008fc800078ec0ff */
[----:B------:R-:W-:-:S05]  /*ac30*/  F2FP.F16.E4M3.UNPACK_B R10, R10 ;  /* 0x0000000aff0a723e */ /* 0x000fca00020006ff */
[----:B------:R-:W-:-:S05]  /*ac40*/  HADD2.F32 R10, -RZ, R10.H0_H0 ;  /* 0x2000000aff0a7230 */ /* 0x000fca0000004100 */
[----:B------:R-:W-:Y:S01]  /*ac50*/  FMUL R11, R10, UR21 ;  /* 0x000000150a0b7c20 */ /* 0x000fe20008400000 */
[----:B-1----:R-:W-:-:S03]  /*ac60*/  @!P3 IADD3 R10, P4, P5, R24, R14, R4 ;  /* 0x0000000e180ab210 */ /* 0x002fc60007d9e004 */
[----:B----4-:R-:W-:Y:S01]  /*ac70*/  FFMA R12, R224, UR20, R11 ;  /* 0x00000014e00c7c23 */ /* 0x010fe2000800000b */
[----:B------:R-:W-:Y:S02]  /*ac80*/  @!P3 IADD3.X R11, R36, R15, R7, P4, P5 ;  /* 0x0000000f240bb210 */ /* 0x000fe400027ea407 */
[----:B------:R-:W0:Y:S02]  /*ac90*/  @!P2 LDC.64 R14, c[0x0][0x5c0] ;  /* 0x00017000ff0eab82 */ /* 0x000e240000000a00 */
[----:B------:R-:W-:-:S05]  /*aca0*/  F2FP.SATFINITE.E4M3.F32.PACK_AB_MERGE_C R13, RZ, R12, RZ ;  /* 0x0000000cff0d723e */ /* 0x000fca00048070ff */
[----:B------:R1:W-:Y:S04]  /*acb0*/  @!P3 STG.E.U8 desc[UR14][R10.64+0x38], R13 ;  /* 0x0000380d0a00b986 */ /* 0x0003e8000c10110e */
[----:B------:R-:W3:Y:S01]  /*acc0*/  @!P2 LDG.E.U8 R8, desc[UR14][R26.64+0x39] ;  /* 0x0000390e1a08a981 */ /* 0x000ee2000c1e1100 */
[----:B------:R-:W-:Y:S02]  /*acd0*/  ISETP.LT.OR P3, PT, R34, 0x39, !P1 ;  /* 0x000000392200780c */ /* 0x000fe40004f61670 */
[----:B-1----:R-:W-:-:S11]  /*ace0*/  PRMT R10, RZ, 0x7610, R10 ;  /* 0x00007610ff0a7816 */ /* 0x002fd6000000000a */
[----:B------:R-:W1:Y:S01]  /*acf0*/  @!P3 LDC.64 R16, c[0x0][0x5c0] ;  /* 0x00017000ff10bb82 */ /* 0x000e620000000a00 */
[----:B---3--:R-:W-:-:S04]  /*ad00*/  LOP3.LUT R8, R8, 0xff, RZ, 0xc0, !PT ;  /* 0x000000ff08087812 */ /* 0x008fc800078ec0ff */
[----:B------:R-:W-:-:S05]  /*ad10*/  F2FP.F16.E4M3.UNPACK_B R8, R8 ;  /* 0x00000008ff08723e */ /* 0x000fca00020006ff */
[----:B------:R-:W-:-:S05]  /*ad20*/  HADD2.F32 R8, -RZ, R8.H0_H0 ;  /* 0x20000008ff087230 */ /* 0x000fca0000004100 */
[----:B------:R-:W-:Y:S01]  /*ad30*/  FMUL R9, R8, UR21 ;  /* 0x0000001508097c20 */ /* 0x000fe20008400000 */
[----:B0-----:R-:W-:-:S03]  /*ad40*/  @!P2 IADD3 R8, P4, P5, R24, R14, R4 ;  /* 0x0000000e1808a210 */ /* 0x001fc60007d9e004 */
[----:B------:R-:W-:Y:S01]  /*ad50*/  FFMA R12, R225, UR20, R9 ;  /* 0x00000014e10c7c23 */ /* 0x000fe20008000009 */
[----:B------:R-:W-:Y:S01]  /*ad60*/  @!P2 IADD3.X R9, R36, R15, R7, P4, P5 ;  /* 0x0000000f2409a210 */ /* 0x000fe200027ea407 */
[----:B------:R-:W3:Y:S03]  /*ad70*/  LDL.LU R225, [R1+0x10] ;  /* 0x0000100001e17983 */ /* 0x000ee60000300800 */
[----:B------:R-:W-:Y:S01]  /*ad80*/  F2FP.SATFINITE.E4M3.F32.PACK_AB_MERGE_C R13, RZ, R12, RZ ;  /* 0x0000000cff0d723e */ /* 0x000fe200048070ff */
[----:B------:R-:W4:Y:S04]  /*ad90*/  LDL.LU R224, [R1+0x14] ;  /* 0x0000140001e07983 */ /* 0x000f280000300800 */
[----:B------:R2:W-:Y:S04]  /*ada0*/  @!P2 STG.E.U8 desc[UR14][R8.64+0x39], R13 ;  /* 0x0000390d0800a986 */ /* 0x0005e8000c10110e */
[----:B------:R-:W2:Y:S01]  /*adb0*/  @!P3 LDG.E.U8 R10, desc[UR14][R32.64+0x38] ;  /* 0x0000380e200ab981 */ /* 0x000ea2000c1e1100 */
[----:B------:R-:W-:-:S02]  /*adc0*/  @!P3 IADD3 R15, P4, P5, R3, R24, R4 ;  /* 0x00000018030fb210 */ /* 0x000fc40007d9e004 */
        /* <DEDUP_REMOVED lines=10> */
[----:B------:R-:W0:Y:S01]  /*ae70*/  @!P2 LDC.64 R16, c[0x0][0x5c0] ;  /* 0x00017000ff10ab82 */ /* 0x000e220000000a00 */
[----:B------:R-:W-:Y:S02]  /*ae80*/  F2FP.SATFINITE.E4M3.F32.PACK_AB_MERGE_C R13, RZ, R8, RZ ;  /* 0x00000008ff0d723e */ /* 0x000fe400048070ff */
[----:B------:R-:W-:-:S03]  /*ae90*/  PRMT R8, RZ, 0x7610, R8 ;  /* 0x00007610ff087816 */ /* 0x000fc60000000008 */
[----:B------:R3:W-:Y:S04]  /*aea0*/  @!P3 STG.E.U8 desc[UR14][R10.64+0x38], R13 ;  /* 0x0000380d0a00b986 */ /* 0x0007e8000c10110e */
[----:B------:R-:W4:Y:S01]  /*aeb0*/  @!P2 LDG.E.U8 R8, desc[UR14][R32.64+0x39] ;  /* 0x0000390e2008a981 */ /* 0x000f22000c1e1100 */
[----:B------:R-:W-:Y:S02]  /*aec0*/  @!P2 IADD3 R15, P4, P5, R3, R24, R4 ;  /* 0x00000018030fa210 */ /* 0x000fe40007d9e004 */
[----:B------:R-:W-:Y:S02]  /*aed0*/  ISETP.LT.OR P3, PT, R34, 0x41, !P0 ;  /* 0x000000412200780c */ /* 0x000fe40004761670 */
[----:B------:R-:W-:Y:S02]  /*aee0*/  @!P2 IADD3.X R12, R6, R36, R7, P4, P5 ;  /* 0x00000024060ca210 */ /* 0x000fe400027ea407 */
[----:B----4-:R-:W-:-:S04]  /*aef0*/  LOP3.LUT R8, R8, 0xff, RZ, 0xc0, !PT ;  /* 0x000000ff08087812 */ /* 0x010fc800078ec0ff */
[----:B------:R-:W-:-:S05]  /*af00*/  F2FP.F16.E4M3.UNPACK_B R8, R8 ;  /* 0x00000008ff08723e */ /* 0x000fca00020006ff */
[----:B------:R-:W-:-:S05]  /*af10*/  HADD2.F32 R8, -RZ, R8.H0_H0 ;  /* 0x20000008ff087230 */ /* 0x000fca0000004100 */
[----:B------:R-:W-:Y:S01]  /*af20*/  FMUL R9, R8, UR21 ;  /* 0x0000001508097c20 */ /* 0x000fe20008400000 */
[----:B0-----:R-:W-:Y:S02]  /*af30*/  @!P2 IADD3 R8, P4, R15, R16, RZ ;  /* 0x000000100f08a210 */ /* 0x001fe40007f9e0ff */
[----:B------:R-:W0:Y:S01]  /*af40*/  @!P3 LDC.64 R14, c[0x0][0x5c0] ;  /* 0x00017000ff0ebb82 */ /* 0x000e220000000a00 */
[----:B---3--:R-:W-:Y:S02]  /*af50*/  FFMA R10, R225, UR20, R9 ;  /* 0x00000014e10a7c23 */ /* 0x008fe40008000009 */
[----:B------:R-:W-:Y:S01]  /*af60*/  @!P2 IMAD.X R9, R12, 0x1, R17, P4 ;  /* 0x000000010c09a824 */ /* 0x000fe200020e0611 */
[----:B------:R-:W3:Y:S02]  /*af70*/  LDL.LU R225, [R1+0x1c] ;  /* 0x00001c0001e17983 */ /* 0x000ee40000300800 */
[----:B------:R-:W-:Y:S02]  /*af80*/  F2FP.SATFINITE.E4M3.F32.PACK_AB_MERGE_C R13, RZ, R10, RZ ;  /* 0x0000000aff0d723e */ /* 0x000fe400048070ff */
[----:B------:R-:W-:-:S03]  /*af90*/  PRMT R10, RZ, 0x7610, R10 ;  /* 0x00007610ff0a7816 */ /* 0x000fc6000000000a */
[----:B------:R1:W-:Y:S04]  /*afa0*/  @!P2 STG.E.U8 desc[UR14][R8.64+0x39], R13 ;  /* 0x0000390d0800a986 */ /* 0x0003e8000c10110e */
[----:B------:R-:W4:Y:S01]  /*afb0*/  @!P3 LDG.E.U8 R10, desc[UR14][R26.64+0x40] ;  /* 0x0000400e1a0ab981 */ /* 0x000f22000c1e1100 */
[----:B------:R-:W-:Y:S02]  /*afc0*/  ISETP.LT.OR P2, PT, R34, 0x42, !P0 ;  /* 0x000000422200780c */ /* 0x000fe40004741670 */
[----:B-1----:R-:W-:Y:S02]  /*afd0*/  PRMT R8, RZ, 0x7610, R8 ;  /* 0x00007610ff087816 */ /* 0x002fe40000000008 */
[----:B----4-:R-:W-:-:S04]  /*afe0*/  LOP3.LUT R10, R10, 0xff, RZ, 0xc0, !PT ;  /* 0x000000ff0a0a7812 */ /* 0x010fc800078ec0ff */
[----:B------:R-:W-:-:S05]  /*aff0*/  F2FP.F16.E4M3.UNPACK_B R10, R10 ;  /* 0x0000000aff0a723e */ /* 0x000fca00020006ff */
[----:B------:R-:W-:-:S05]  /*b000*/  HADD2.F32 R10, -RZ, R10.H0_H0 ;  /* 0x2000000aff0a7230 */ /* 0x000fca0000004100 */
[----:B------:R-:W-:Y:S01]  /*b010*/  FMUL R11, R10, UR21 ;  /* 0x000000150a0b7c20 */ /* 0x000fe20008400000 */
[----:B0-----:R-:W-:-:S03]  /*b020*/  @!P3 IADD3 R10, P4, P5, R24, R14, R4 ;  /* 0x0000000e180ab210 */ /* 0x001fc60007d9e004 */
[----:B------:R-:W-:Y:S01]  /*b030*/  FFMA R12, R224, UR20, R11 ;  /* 0x00000014e00c7c23 */ /* 0x000fe2000800000b */
[----:B------:R-:W-:Y:S02]  /*b040*/  @!P3 IADD3.X R11, R36, R15, R7, P4, P5 ;  /* 0x0000000f240bb210 */ /* 0x000fe400027ea407 */
[----:B------:R-:W0:Y:S02]  /*b050*/  @!P2 LDC.64 R14, c[0x0][0x5c0] ;  /* 0x00017000ff0eab82 */ /* 0x000e240000000a00 */
[----:B------:R-:W-:-:S05]  /*b060*/  F2FP.SATFINITE.E4M3.F32.PACK_AB_MERGE_C R13, RZ, R12, RZ ;  /* 0x0000000cff0d723e */ /* 0x000fca00048070ff */
[----:B------:R1:W-:Y:S04]  /*b070*/  @!P3 STG.E.U8 desc[UR14][R10.64+0x40], R13 ;  /* 0x0000400d0a00b986 */ /* 0x0003e8000c10110e */
[----:B------:R-:W4:Y:S01]  /*b080*/  @!P2 LDG.E.U8 R8, desc[UR14][R26.64+0x41] ;  /* 0x0000410e1a08a981 */ /* 0x000f22000c1e1100 */
[----:B------:R-:W-:Y:S02]  /*b090*/  ISETP.LT.OR P3, PT, R34, 0x41, !P1 ;  /* 0x000000412200780c */ /* 0x000fe40004f61670 */
[----:B-1----:R-:W-:-:S11]  /*b0a0*/  PRMT R10, RZ, 0x7610, R10 ;  /* 0x00007610ff0a7816 */ /* 0x002fd6000000000a */
[----:B------:R-:W1:Y:S01]  /*b0b0*/  @!P3 LDC.64 R16, c[0x0][0x5c0] ;  /* 0x00017000ff10bb82 */ /* 0x000e620000000a00 */
[----:B----4-:R-:W-:-:S04]  /*b0c0*/  LOP3.LUT R8, R8, 0xff, RZ, 0xc0, !PT ;  /* 0x000000ff08087812 */ /* 0x010fc800078ec0ff */
[----:B------:R-:W-:-:S05]  /*b0d0*/  F2FP.F16.E4M3.UNPACK_B R8, R8 ;  /* 0x00000008ff08723e */ /* 0x000fca00020006ff */
[----:B------:R-:W-:-:S05]  /*b0e0*/  HADD2.F32 R8, -RZ, R8.H0_H0 ;  /* 0x20000008ff087230 */ /* 0x000fca0000004100 */
[----:B------:R-:W-:Y:S01]  /*b0f0*/  FMUL R9, R8, UR21 ;  /* 0x0000001508097c20 */ /* 0x000fe20008400000 */
[----:B0-----:R-:W-:-:S03]  /*b100*/  @!P2 IADD3 R8, P4, P5, R24, R14, R4 ;  /* 0x0000000e1808a210 */ /* 0x001fc60007d9e004 */
[----:B--2---:R-:W-:Y:S01]  /*b110*/  FFMA R12, R226, UR20, R9 ;  /* 0x00000014e20c7c23 */ /* 0x004fe20008000009 */
[----:B------:R-:W-:Y:S01]  /*b120*/  @!P2 IADD3.X R9, R36, R15, R7, P4, P5 ;  /* 0x0000000f2409a210 */ /* 0x000fe200027ea407 */
[----:B------:R-:W2:Y:S03]  /*b130*/  LDL.LU R226, [R1+0x20] ;  /* 0x0000200001e27983 */ /* 0x000ea60000300800 */
[----:B------:R-:W-:Y:S01]  /*b140*/  F2FP.SATFINITE.E4M3.F32.PACK_AB_MERGE_C R13, RZ, R12, RZ ;  /* 0x0000000cff0d723e */ /* 0x000fe200048070ff */
[----:B------:R-:W4:Y:S04]  /*b150*/  LDL.LU R224, [R1+0x24] ;  /* 0x0000240001e07983 */ /* 0x000f280000300800 */
[----:B------:R3:W-:Y:S04]  /*b160*/  @!P2 STG.E.U8 desc[UR14][R8.64+0x41], R13 ;  /* 0x0000410d0800a986 */ /* 0x0007e8000c10110e */
[----:B------:R-:W3:Y:S01]  /*b170*/  @!P3 LDG.E.U8 R10, desc[UR14][R32.64+0x40] ;  /* 0x0000400e200ab981 */ /* 0x000ee2000c1e1100 */
[----:B------:R-:W-:-:S02]  /*b180*/  @!P3 IADD3 R15, P4, P5, R3, R24, R4 ;  /* 0x00000018030fb210 */ /* 0x000fc40007d9e004 */
[----:B------:R-:W-:Y:S02]  /*b190*/  ISETP.LT.OR P2, PT, R34, 0x42, !P1 ;  /* 0x000000422200780c */ /* 0x000fe40004f41670 */
[----:B------:R-:W-:Y:S02]  /*b1a0*/  @!P3 IADD3.X R12, R6, R36, R7, P4, P5 ;  /* 0x00000024060cb210 */ /* 0x000fe400027ea407 */
[----:B---3--:R-:W-:-:S04]  /*b1b0*/  LOP3.LUT R10, R10, 0xff, RZ, 0xc0, !PT ;  /* 0x000000ff0a0a7812 */ /* 0x008fc800078ec0ff */
[----:B------:R-:W-:-:S05]  /*b1c0*/  F2FP.F16.E4M3.UNPACK_B R10, R10 ;  /* 0x0000000aff0a723e */ /* 0x000fca00020006ff */
[----:B------:R-:W-:-:S05]  /*b1d0*/  HADD2.F32 R10, -RZ, R10.H0_H0 ;  /* 0x2000000aff0a7230 */ /* 0x000fca0000004100 */
[----:B------:R-:W-:Y:S01]  /*b1e0*/  FMUL R11, R10, UR21 ;  /* 0x000000150a0b7c20 */ /* 0x000fe20008400000 */
[----:B-1----:R-:W-:-:S03]  /*b1f0*/  @!P3 IADD3 R10, P4, R15, R16, RZ ;  /* 0x000000100f0ab210 */ /* 0x002fc60007f9e0ff */
[----:B------:R-:W-:Y:S02]  /*b200*/  FFMA R8, R225, UR20, R11 ;  /* 0x00000014e1087c23 */ /* 0x000fe4000800000b */
[----:B------:R-:W-:Y:S01]  /*b210*/  @!P3 IMAD.X R11, R12, 0x1, R17, P4 ;  /* 0x000000010c0bb824 */ /* 0x000fe200020e0611 */
[----:B------:R-:W3:Y:S01]  /*b220*/  LDL.LU R225, [R1+0x28] ;  /* 0x0000280001e17983 */ /* 0x000ee20000300800 */
        /* <DEDUP_REMOVED lines=14> */
[----:B--2---:R-:W-:Y:S02]  /*b310*/  FFMA R10, R226, UR20, R9 ;  /* 0x00000014e20a7c23 */ /* 0x004fe40008000009 */
[----:B------:R-:W-:Y:S01]  /*b320*/  @!P2 IMAD.X R9, R12, 0x1, R17, P4 ;  /* 0x000000010c09a824 */ /* 0x000fe200020e0611 */
[----:B------:R-:W2:Y:S02]  /*b330*/  LDL.LU R226, [R1+0x2c] ;  /* 0x00002c0001e27983 */ /* 0x000ea40000300800 */
        /* <DEDUP_REMOVED lines=12> */
[----:B------:R-:W-:Y:S01]  /*b400*/  @!P3 IADD3.X R11, R36, R15, R7, P4, P5 ;  /* 0x0000000f240bb210 */ /* 0x000fe200027ea407 */
[----:B------:R-:W4:Y:S01]  /*b410*/  LDL.LU R224, [R1+0x30] ;  /* 0x0000300001e07983 */ /* 0x000f220000300800 */
        /* <DEDUP_REMOVED lines=15> */
[----:B------:R-:W-:-:S05]  /*b510*/  F2FP.SATFINITE.E4M3.F32.PACK_AB_MERGE_C R13, RZ, R12, RZ ;  /* 0x0000000cff0d723e */ /* 0x000fca00048070ff */
        /* <DEDUP_REMOVED lines=9> */
[----:B-1----:R-:W-:-:S03]  /*b5b0*/  @!P3 IADD3 R10, P4, R15, R16, RZ ;  /* 0x000000100f0ab210 */ /* 0x002fc60007f9e0ff */
[----:B--2---:R-:W-:Y:S02]  /*b5c0*/  FFMA R8, R226, UR20, R11 ;  /* 0x00000014e2087c23 */ /* 0x004fe4000800000b */
        /* <DEDUP_REMOVED lines=16> */
[----:B-1----:R-:W-:Y:S02]  /*b6d0*/  FFMA R10, R224, UR20, R9 ;  /* 0x00000014e00a7c23 */ /* 0x002fe40008000009 */
[----:B------:R-:W-:Y:S01]  /*b6e0*/  @!P2 IMAD.X R9, R12, 0x1, R17, P4 ;  /* 0x000000010c09a824 */ /* 0x000fe200020e0611 */
[----:B------:R-:W4:Y:S02]  /*b6f0*/  LDL.LU R224, [R1+0x3c] ;  /* 0x00003c0001e07983 */ /* 0x000f240000300800 */
[----:B------:R-:W-:Y:S02]  /*b700*/  F2FP.SATFINITE.E4M3.F32.PACK_AB_MERGE_C R13, RZ, R10, RZ ;  /* 0x0000000aff0d723e */ /* 0x000fe400048070ff */
[----:B------:R-:W-:-:S03]  /*b710*/  PRMT R10, RZ, 0x7610, R10 ;  /* 0x00007610ff0a7816 */ /* 0x000fc6000000000a */
[----:B------:R1:W-:Y:S04]  /*b720*/  @!P2 STG.E.U8 desc[UR14][R8.64+0x49], R13 ;  /* 0x0000490d0800a986 */ /* 0x0003e8000c10110e */
[----:B------:R-:W3:Y:S01]  /*b730*/  @!P3 LDG.E.U8 R10, desc[UR14][R26.64+0x50] ;  /* 0x0000500e1a0ab981 */ /* 0x000ee2000c1e1100 */
[----:B------:R-:W-:Y:S02]  /*b740*/  ISETP.LT.OR P2, PT, R34, 0x52, !P0 ;  /* 0x000000522200780c */ /* 0x000fe40004741670 */
[----:B-1----:R-:W-:Y:S02]  /*b750*/  PRMT R8, RZ, 0x7610, R8 ;  /* 0x00007610ff087816 */ /* 0x002fe40000000008 */
[----:B---3--:R-:W-:-:S04]  /*b760*/  LOP3.LUT R10, R10, 0xff, RZ, 0xc0, !PT ;  /* 0x000000ff0a0a7812 */ /* 0x008fc800078ec0ff */
[----:B------:R-:W-:-:S05]  /*b770*/  F2FP.F16.E4M3.UNPACK_B R10, R10 ;  /* 0x0000000aff0a723e */ /* 0x000fca00020006ff */
[----:B------:R-:W-:-:S05]  /*b780*/  HADD2.F32 R10, -RZ, R10.H0_H0 ;  /* 0x2000000aff0a7230 */ /* 0x000fca0000004100 */
[----:B------:R-:W-:Y:S01]  /*b790*/  FMUL R11, R10, UR21 ;  /* 0x000000150a0b7c20 */ /* 0x000fe20008400000 */
[----:B0-----:R-:W-:-:S03]  /*b7a0*/  @!P3 IADD3 R10, P4, P5, R24, R14, R4 ;  /* 0x0000000e180ab210 */ /* 0x001fc60007d9e004 */
[----:B------:R-:W-:Y:S01]  /*b7b0*/  FFMA R12, R225, UR20, R11 ;  /* 0x00000014e10c7c23 */ /* 0x000fe2000800000b */
[----:B------:R-:W-:Y:S01]  /*b7c0*/  @!P3 IADD3.X R11, R36, R15, R7, P4, P5 ;  /* 0x0000000f240bb210 */ /* 0x000fe200027ea407 */
[----:B------:R-:W3:Y:S01]  /*b7d0*/  LDL.LU R225, [R1+0x40] ;  /* 0x0000400001e17983 */ /* 0x000ee20000300800 */
[----:B------:R-:W0:Y:S02]  /*b7e0*/  @!P2 LDC.64 R14, c[0x0][0x5c0] ;  /* 0x00017000ff0eab82 */ /* 0x000e240000000a00 */
[----:B------:R-:W-:-:S05]  /*b7f0*/  F2FP.SATFINITE.E4M3.F32.PACK_AB_MERGE_C R13, RZ, R12, RZ ;  /* 0x0000000cff0d723e */ /* 0x000fca00048070ff */
[----:B------:R1:W-:Y:S04]  /*b800*/  @!P3 STG.E.U8 desc[UR14][R10.64+0x50], R13 ;  /* 0x0000500d0a00b986 */ /* 0x0003e8000c10110e */
[----:B------:R-:W2:Y:S01]  /*b810*/  @!P2 LDG.E.U8 R8, desc[UR14][R26.64+0x51] ;  /* 0x0000510e1a08a981 */ /* 0x000ea2000c1e1100 */
[----:B------:R-:W-:Y:S02]  /*b820*/  ISETP.LT.OR P3, PT, R34, 0x51, !P1 ;  /* 0x000000512200780c */ /* 0x000fe40004f61670 */
[----:B-1----:R-:W-:-:S11]  /*b830*/  PRMT R10, RZ, 0x7610, R10 ;  /* 0x00007610ff0a7816 */ /* 0x002fd6000000000a */
[----:B------:R-:W1:Y:S01]  /*b840*/  @!P3 LDC.64 R16, c[0x0][0x5c0] ;  /* 0x00017000ff10bb82 */ /* 0x000e620000000a00 */
[----:B--2---:R-:W-:-:S04]  /*b850*/  LOP3.LUT R8, R8, 0xff, RZ, 0xc0, !PT ;  /* 0x000000ff08087812 */ /* 0x004fc800078ec0ff */
[----:B------:R-:W-:-:S05]  /*b860*/  F2FP.F16.E4M3.UNPACK_B R8, R8 ;  /* 0x00000008ff08723e */ /* 0x000fca00020006ff */
[----:B------:R-:W-:-:S05]  /*b870*/  HADD2.F32 R8, -RZ, R8.H0_H0 ;  /* 0x20000008ff087230 */ /* 0x000fca0000004100 */
[----:B------:R-:W-:Y:S01]  /*b880*/  FMUL R9, R8, UR21 ;  /* 0x0000001508097c20 */ /* 0x000fe20008400000 */
[----:B0-----:R-:W-:-:S03]  /*b890*/  @!P2 IADD3 R8, P4, P5, R24, R14, R4 ;  /* 0x0000000e1808a210 */ /* 0x001fc60007d9e004 */
[----:B------:R-:W-:Y:S01]  /*b8a0*/  FFMA R12, R226, UR20, R9 ;  /* 0x00000014e20c7c23 */ /* 0x000fe20008000009 */
[----:B------:R-:W-:Y:S01]  /*b8b0*/  @!P2 IADD3.X R9, R36, R15, R7, P4, P5 ;  /* 0x0000000f2409a210 */ /* 0x000fe200027ea407 */
[----:B------:R-:W2:Y:S03]  /*b8c0*/  LDL.LU R226, [R1+0x44] ;  /* 0x0000440001e27983 */ /* 0x000ea60000300800 */
[----:B------:R-:W-:-:S05]  /*b8d0*/  F2FP.SATFINITE.E4M3.F32.PACK_AB_MERGE_C R13, RZ, R12, RZ ;  /* 0x0000000cff0d723e */ /* 0x000fca00048070ff */
[----:B------:R4:W-:Y:S04]  /*b8e0*/  @!P2 STG.E.U8 desc[UR14][R8.64+0x51], R13 ;  /* 0x0000510d0800a986 */ /* 0x0009e8000c10110e */
[----:B------:R-:W3:Y:S01]  /*b8f0*/  @!P3 LDG.E.U8 R10, desc[UR14][R32.64+0x50] ;  /* 0x0000500e200ab981 */ /* 0x000ee2000c1e1100 */
[----:B------:R-:W-:Y:S02]  /*b900*/  @!P3 IADD3 R15, P4, P5, R3, R24, R4 ;  /* 0x00000018030fb210 */ /* 0x000fe40007d9e004 */
[----:B------:R-:W-:Y:S02]  /*b910*/  ISETP.LT.OR P2, PT, R34, 0x52, !P1 ;  /* 0x000000522200780c */ /* 0x000fe40004f41670 */
[----:B------:R-:W-:Y:S02]  /*b920*/  @!P3 IADD3.X R12, R6, R36, R7, P4, P5 ;  /* 0x00000024060cb210 */ /* 0x000fe400027ea407 */
[----:B---3--:R-:W-:-:S04]  /*b930*/  LOP3.LUT R10, R10, 0xff, RZ, 0xc0, !PT ;  /* 0x000000ff0a0a7812 */ /* 0x008fc800078ec0ff */
[----:B------:R-:W-:-:S05]  /*b940*/  F2FP.F16.E4M3.UNPACK_B R10, R10 ;  /* 0x0000000aff0a723e */ /* 0x000fca00020006ff */
[----:B------:R-:W-:-:S05]  /*b950*/  HADD2.F32 R10, -RZ, R10.H0_H0 ;  /* 0x2000000aff0a7230 */ /* 0x000fca0000004100 */
[----:B------:R-:W-:Y:S01]  /*b960*/  FMUL R11, R10, UR21 ;  /* 0x000000150a0b7c20 */ /* 0x000fe20008400000 */
[----:B-1----:R-:W-:-:S03]  /*b970*/  @!P3 IADD3 R10, P4, R15, R16, RZ ;  /* 0x000000100f0ab210 */ /* 0x002fc60007f9e0ff */
[----:B----4-:R-:W-:Y:S02]  /*b980*/  FFMA R8, R224, UR20, R11 ;  /* 0x00000014e0087c23 */ /* 0x010fe4000800000b */
        /* <DEDUP_REMOVED lines=18> */
[----:B------:R-:W-:Y:S01]  /*bab0*/  ISETP.LT.OR P0, PT, R34, 0x5a, !P0 ;  /* 0x0000005a2200780c */ /* 0x000fe20004701670 */
[----:B------:R-:W4:Y:S01]  /*bac0*/  LDL.LU R225, [R1+0x4c] ;  /* 0x00004c0001e17983 */ /* 0x000f220000300800 */
[----:B------:R-:W-:Y:S02]  /*bad0*/  F2FP.SATFINITE.E4M3.F32.PACK_AB_MERGE_C R13, RZ, R10, RZ ;  /* 0x0000000aff0d723e */ /* 0x000fe400048070ff */
[----:B------:R-:W-:-:S03]  /*bae0*/  PRMT R10, RZ, 0x7610, R10 ;  /* 0x00007610ff0a7816 */ /* 0x000fc6000000000a */
[----:B------:R1:W-:Y:S04]  /*baf0*/  @!P2 STG.E.U8 desc[UR14][R8.64+0x51], R13 ;  /* 0x0000510d0800a986 */ /* 0x0003e8000c10110e */
[----:B------:R-:W2:Y:S01]  /*bb00*/  @!P3 LDG.E.U8 R10, desc[UR14][R26.64+0x58] ;  /* 0x0000580e1a0ab981 */ /* 0x000ea2000c1e1100 */
[----:B-1----:R-:W-:Y:S02]  /*bb10*/  PRMT R8, RZ, 0x7610, R8 ;  /* 0x00007610ff087816 */ /* 0x002fe40000000008 */
[----:B--2---:R-:W-:-:S04]  /*bb20*/  LOP3.LUT R10, R10, 0xff, RZ, 0xc0, !PT ;  /* 0x000000ff0a0a7812 */ /* 0x004fc800078ec0ff */
[----:B------:R-:W-:-:S05]  /*bb30*/  F2FP.F16.E4M3.UNPACK_B R10, R10 ;  /* 0x0000000aff0a723e */ /* 0x000fca00020006ff */
[----:B------:R-:W-:-:S05]  /*bb40*/  HADD2.F32 R10, -RZ, R10.H0_H0 ;  /* 0x2000000aff0a7230 */ /* 0x000fca0000004100 */
[----:B------:R-:W-:Y:S01]  /*bb50*/  FMUL R11, R10, UR21 ;  /* 0x000000150a0b7c20 */ /* 0x000fe20008400000 */
[----:B0-----:R-:W-:-:S03]  /*bb60*/  @!P3 IADD3 R10, P2, P4, R24, R14, R4 ;  /* 0x0000000e180ab210 */ /* 0x001fc60007c5e004 */
[----:B------:R-:W-:Y:S01]  /*bb70*/  FFMA R12, R226, UR20, R11 ;  /* 0x00000014e20c7c23 */ /* 0x000fe2000800000b */
[----:B------:R-:W-:Y:S01]  /*bb80*/  @!P3 IADD3.X R11, R36, R15, R7, P2, P4 ;  /* 0x0000000f240bb210 */ /* 0x000fe200017e8407 */
[----:B------:R-:W2:Y:S01]  /*bb90*/  LDL.LU R226, [R1+0x50] ;  /* 0x0000500001e27983 */ /* 0x000ea20000300800 */
        /* <DEDUP_REMOVED lines=13> */
[----:B------:R-:W-:-:S04]  /*bc70*/  @!P0 IADD3.X R9, R36, R15, R7, P3, P4 ;  /* 0x0000000f24098210 */ /* 0x000fc80001fe8407 */
[----:B------:R-:W-:-:S05]  /*bc80*/  F2FP.SATFINITE.E4M3.F32.PACK_AB_MERGE_C R13, RZ, R12, RZ ;  /* 0x0000000cff0d723e */ /* 0x000fca00048070ff */
[----:B------:R0:W-:Y:S04]  /*bc90*/  @!P0 STG.E.U8 desc[UR14][R8.64+0x59], R13 ;  /* 0x0000590d08008986 */ /* 0x0001e8000c10110e */
[----:B------:R-:W3:Y:S01]  /*bca0*/  @!P2 LDG.E.U8 R10, desc[UR14][R32.64+0x58] ;  /* 0x0000580e200aa981 */ /* 0x000ee2000c1e1100 */
[----:B------:R-:W-:Y:S02]  /*bcb0*/  @!P2 IADD3 R15, P0, P3, R3, R24, R4 ;  /* 0x00000018030fa210 */ /* 0x000fe40007b1e004 */
[----:B------:R-:W-:Y:S02]  /*bcc0*/  ISETP.LT.OR P1, PT, R34, 0x5a, !P1 ;  /* 0x0000005a2200780c */ /* 0x000fe40004f21670 */
[----:B0-----:R-:W-:-:S11]  /*bcd0*/  @!P2 IADD3.X R8, R6, R36, R7, P0, P3 ;  /* 0x000000240608a210 */ /* 0x001fd600007e6407 */
[----:B------:R-:W0:Y:S01]  /*bce0*/  @!P1 LDC.64 R18, c[0x0][0x5c0] ;  /* 0x00017000ff129b82 */ /* 0x000e220000000a00 */
[----:B---3--:R-:W-:-:S04]  /*bcf0*/  LOP3.LUT R10, R10, 0xff, RZ, 0xc0, !PT ;  /* 0x000000ff0a0a7812 */ /* 0x008fc800078ec0ff */
[----:B------:R-:W-:-:S05]  /*bd00*/  F2FP.F16.E4M3.UNPACK_B R10, R10 ;  /* 0x0000000aff0a723e */ /* 0x000fca00020006ff */
[----:B------:R-:W-:-:S05]  /*bd10*/  HADD2.F32 R10, -RZ, R10.H0_H0 ;  /* 0x2000000aff0a7230 */ /* 0x000fca0000004100 */
[----:B------:R-:W-:Y:S01]  /*bd20*/  FMUL R11, R10, UR21 ;  /* 0x000000150a0b7c20 */ /* 0x000fe20008400000 */
[----:B-1----:R-:W-:-:S03]  /*bd30*/  @!P2 IADD3 R10, P4, R15, R16, RZ ;  /* 0x000000100f0aa210 */ /* 0x002fc60007f9e0ff */
[----:B----4-:R-:W-:Y:S02]  /*bd40*/  FFMA R12, R225, UR20, R11 ;  /* 0x00000014e10c7c23 */ /* 0x010fe4000800000b */
[----:B------:R-:W-:Y:S01]  /*bd50*/  @!P2 IMAD.X R11, R8, 0x1, R17, P4 ;  /* 0x00000001080ba824 */ /* 0x000fe200020e0611 */
[----:B------:R-:W-:Y:S01]  /*bd60*/  PRMT R8, RZ, 0x7610, R8 ;  /* 0x00007610ff087816 */ /* 0x000fe20000000008 */
[----:B------:R-:W3:Y:S01]  /*bd70*/  LDL.LU R225, [R1+0x54] ;  /* 0x0000540001e17983 */ /* 0x000ee20000300800 */
[----:B------:R-:W-:-:S05]  /*bd80*/  F2FP.SATFINITE.E4M3.F32.PACK_AB_MERGE_C R15, RZ, R12, RZ ;  /* 0x0000000cff0f723e */ /* 0x000fca00048070ff */
[----:B------:R1:W-:Y:S04]  /*bd90*/  @!P2 STG.E.U8 desc[UR14][R10.64+0x58], R15 ;  /* 0x0000580f0a00a986 */ /* 0x0003e8000c10110e */
[----:B------:R-:W4:Y:S01]  /*bda0*/  @!P1 LDG.E.U8 R8, desc[UR14][R32.64+0x59] ;  /* 0x0000590e20089981 */ /* 0x000f22000c1e1100 */
[----:B------:R-:W-:-:S05]  /*bdb0*/  IADD3 R13, P0, R37, 0x100, RZ ;  /* 0x00000100250d7810 */ /* 0x000fca0007f1e0ff */
[----:B------:R-:W-:Y:S01]  /*bdc0*/  IMAD.X R9, RZ, RZ, R39, P0 ;  /* 0x000000ffff097224 */ /* 0x000fe200000e0627 */
[----:B------:R-:W-:Y:S02]  /*bdd0*/  ISETP.GE.AND P0, PT, R35, 0x101, PT ;  /* 0x000001012300780c */ /* 0x000fe40003f06270 */
[----:B------:R-:W-:Y:S01]  /*bde0*/  @!P1 IADD3 R17, P4, P5, R3, R24, R4 ;  /* 0x0000001803119210 */ /* 0x000fe20007d9e004 */
[----:B-1----:R-:W-:Y:S01]  /*bdf0*/  IMAD R10, R9, UR6, RZ ;  /* 0x00000006090a7c24 */ /* 0x002fe2000f8e02ff */
[----:B------:R-:W-:Y:S02]  /*be00*/  ISETP.LT.OR P2, PT, R34, 0x1, !P0 ;  /* 0x000000012200780c */ /* 0x000fe40004741670 */
[----:B0-----:R-:W-:Y:S01]  /*be10*/  @!P1 IADD3 R12, P3, R17, R18, RZ ;  /* 0x00000012110c9210 */ /* 0x001fe20007f7e0ff */
[--C-:B------:R-:W-:Y:S01]  /*be20*/  IMAD R11, R13, UR7, R10.reuse ;  /* 0x000000070d0b7c24 */ /* 0x100fe2000f8e020a */
[----:B------:R-:W-:Y:S02]  /*be30*/  @!P1 IADD3.X R16, R6, R36, R7, P4, P5 ;  /* 0x0000002406109210 */ /* 0x000fe400027ea407 */
[----:B------:R-:W-:-:S02]  /*be40*/  PRMT R10, RZ, 0x7610, R10 ;  /* 0x00007610ff0a7816 */ /* 0x000fc4000000000a */
[----:B----4-:R-:W-:-:S04]  /*be50*/  LOP3.LUT R8, R8, 0xff, RZ, 0xc0, !PT ;  /* 0x000000ff08087812 */ /* 0x010fc800078ec0ff */
[----:B------:R-:W-:-:S05]  /*be60*/  F2FP.F16.E4M3.UNPACK_B R8, R8 ;  /* 0x00000008ff08723e */ /* 0x000fca00020006ff */
[----:B------:R-:W-:-:S05]  /*be70*/  HADD2.F32 R8, -RZ, R8.H0_H0 ;  /* 0x20000008ff087230 */ /* 0x000fca0000004100 */
[----:B------:R-:W-:-:S04]  /*be80*/  FMUL R8, R8, UR21 ;  /* 0x0000001508087c20 */ /* 0x000fc80008400000 */
[----:B--2---:R-:W-:Y:S01]  /*be90*/  FFMA R14, R226, UR20, R8 ;  /* 0x00000014e20e7c23 */ /* 0x004fe20008000008 */
[----:B------:R-:W-:Y:S01]  /*bea0*/  IMAD.WIDE.U32 R8, R13, UR6, R30 ;  /* 0x000000060d087c25 */ /* 0x000fe2000f8e001e */
[----:B------:R-:W2:Y:S02]  /*beb0*/  LDL.LU R226, [R1+0x58] ;  /* 0x0000580001e27983 */ /* 0x000ea40000300800 */
[----:B------:R-:W-:Y:S01]  /*bec0*/  IADD3 R8, P4, R8, UR8, RZ ;  /* 0x0000000808087c10 */ /* 0x000fe2000ff9e0ff */
[----:B------:R-:W-:Y:S01]  /*bed0*/  @!P1 IMAD.X R13, R16, 0x1, R19, P3 ;  /* 0x00000001100d9824 */ /* 0x000fe200018e0613 */
[----:B------:R-:W-:Y:S01]  /*bee0*/  F2FP.SATFINITE.E4M3.F32.PACK_AB_MERGE_C R15, RZ, R14, RZ ;  /* 0x0000000eff0f723e */ /* 0x000fe200048070ff */
[----:B------:R-:W0:Y:S01]  /*bef0*/  @!P2 LDC.64 R16, c[0x0][0x5c0] ;  /* 0x00017000ff10ab82 */ /* 0x000e220000000a00 */
[----:B------:R-:W-:-:S03]  /*bf00*/  IADD3.X R9, R9, UR9, R11, P4, !PT ;  /* 0x0000000909097c10 */ /* 0x000fc6000a7fe40b */
        /* <DEDUP_REMOVED lines=8> */
[----:B0----5:R-:W-:-:S03]  /*bf90*/  @!P2 IADD3 R10, P1, P4, R24, R16, R2 ;  /* 0x00000010180aa210 */ /* 0x021fc60007c3e002 */
[----:B---3--:R-:W-:Y:S01]  /*bfa0*/  FFMA R14, R225, UR20, R11 ;  /* 0x00000014e10e7c23 */ /* 0x008fe2000800000b */
[----:B------:R-:W-:Y:S01]  /*bfb0*/  @!P2 IADD3.X R11, R36, R17, R5, P1, P4 ;  /* 0x00000011240ba210 */ /* 0x000fe20000fe8405 */
[----:B------:R-:W3:Y:S03]  /*bfc0*/  LDL.LU R225, [R1+0x5c] ;  /* 0x00005c0001e17983 */ /* 0x000ee60000300800 */
[----:B------:R-:W-:Y:S02]  /*bfd0*/  F2FP.SATFINITE.E4M3.F32.PACK_AB_MERGE_C R13, RZ, R14, RZ ;  /* 0x0000000eff0d723e */ /* 0x000fe400048070ff */
[----:B------:R-:W0:Y:S03]  /*bfe0*/  @!P3 LDC.64 R14, c[0x0][0x5c0] ;  /* 0x00017000ff0ebb82 */ /* 0x000e260000000a00 */
[----:B------:R1:W-:Y:S04]  /*bff0*/  @!P2 STG.E.U8 desc[UR14][R10.64], R13 ;  /* 0x0000000d0a00a986 */ /* 0x0003e8000c10110e */
[----:B------:R-:W4:Y:S01]  /*c000*/  @!P3 LDG.E.U8 R12, desc[UR14][R8.64+0x1] ;  /* 0x0000010e080cb981 */ /* 0x000f22000c1e1100 */
[----:B------:R-:W-:-:S05]  /*c010*/  IADD3 R37, P1, R37, 0x108, RZ ;  /* 0x0000010825257810 */ /* 0x000fca0007f3e0ff */
[----:B------:R-:W-:Y:S01]  /*c020*/  IMAD.X R38, RZ, RZ, R39, P1 ;  /* 0x000000ffff267224 */ /* 0x000fe200008e0627 */
[----:B------:R-:W-:Y:S01]  /*c030*/  ISETP.GE.AND P1, PT, R35, 0x109, PT ;  /* 0x000001092300780c */ /* 0x000fe20003f26270 */
[----:B------:R-:W-:-:S03]  /*c040*/  IMAD.WIDE.U32 R30, R37, UR6, R30 ;  /* 0x00000006251e7c25 */ /* 0x000fc6000f8e001e */
[----:B------:R-:W-:Y:S01]  /*c050*/  ISETP.LT.OR P2, PT, R34, 0x1, !P1 ;  /* 0x000000012200780c */ /* 0x000fe20004f41670 */
[----:B------:R-:W-:Y:S01]  /*c060*/  IMAD R38, R38, UR6, RZ ;  /* 0x0000000626267c24 */ /* 0x000fe2000f8e02ff */
[----:B0-----:R-:W-:-:S03]  /*c070*/  @!P3 IADD3 R14, P4, P5, R24, R14, R2 ;  /* 0x0000000e180eb210 */ /* 0x001fc60007d9e002 */
[----:B------:R-:W-:Y:S01]  /*c080*/  IMAD R37, R37, UR7, R38 ;  /* 0x0000000725257c24 */ /* 0x000fe2000f8e0226 */
[----:B------:R-:W-:Y:S02]  /*c090*/  @!P3 IADD3.X R15, R36, R15, R5, P4, P5 ;  /* 0x0000000f240fb210 */ /* 0x000fe400027ea405 */
[----:B-1----:R-:W-:-:S05]  /*c0a0*/  IADD3 R10, P4, R30, UR8, RZ ;  /* 0x000000081e0a7c10 */ /* 0x002fca000ff9e0ff */
[----:B------:R-:W0:Y:S01]  /*c0b0*/  @!P2 LDC.64 R20, c[0x0][0x5c0] ;  /* 0x00017000ff14ab82 */ /* 0x000e220000000a00 */
[----:B------:R-:W-:Y:S02]  /*c0c0*/  IADD3.X R11, R31, UR9, R37, P4, !PT ;  /* 0x000000091f0b7c10 */ /* 0x000fe4000a7fe425 */
[----:B----4-:R-:W-:-:S04]  /*c0d0*/  LOP3.LUT R12, R12, 0xff, RZ, 0xc0, !PT ;  /* 0x000000ff0c0c7812 */ /* 0x010fc800078ec0ff */
[----:B------:R-:W-:-:S05]  /*c0e0*/  F2FP.F16.E4M3.UNPACK_B R12, R12 ;  /* 0x0000000cff0c723e */ /* 0x000fca00020006ff */
[----:B------:R-:W-:-:S05]  /*c0f0*/  HADD2.F32 R12, -RZ, R12.H0_H0 ;  /* 0x2000000cff0c7230 */ /* 0x000fca0000004100 */
[----:B------:R-:W-:-:S04]  /*c100*/  FMUL R12, R12, UR21 ;  /* 0x000000150c0c7c20 */ /* 0x000fc80008400000 */
[----:B--2---:R-:W-:Y:S01]  /*c110*/  FFMA R12, R226, UR20, R12 ;  /* 0x00000014e20c7c23 */ /* 0x004fe2000800000c */
[----:B------:R-:W-:Y:S01]  /*c120*/  @!P2 IADD3 R17, P4, P5, R3, R24, R2 ;  /* 0x000000180311a210 */ /* 0x000fe20007d9e002 */
[----:B------:R-:W2:Y:S03]  /*c130*/  LDL.LU R226, [R1+0x60] ;  /* 0x0000600001e27983 */ /* 0x000ea60000300800 */
[----:B------:R-:W-:Y:S01]  /*c140*/  F2FP.SATFINITE.E4M3.F32.PACK_AB_MERGE_C R19, RZ, R12, RZ ;  /* 0x0000000cff13723e */ /* 0x000fe200048070ff */
[----:B------:R-:W4:Y:S01]  /*c150*/  LDL.LU R224, [R1+0x64] ;  /* 0x0000640001e07983 */ /* 0x000f220000300800 */
[----:B------:R-:W-:-:S03]  /*c160*/  PRMT R12, RZ, 0x7610, R12 ;  /* 0x00007610ff0c7816 */ /* 0x000fc6000000000c */
[----:B------:R3:W-:Y:S04]  /*c170*/  @!P3 STG.E.U8 desc[UR14][R14.64+0x1], R19 ;  /* 0x000001130e00b986 */ /* 0x0007e8000c10110e */
[----:B------:R-:W3:Y:S01]  /*c180*/  @!P2 LDG.E.U8 R12, desc[UR14][R10.64] ;  /* 0x0000000e0a0ca981 */ /* 0x000ee2000c1e1100 */
[----:B------:R-:W-:Y:S02]  /*c190*/  ISETP.LT.OR P3, PT, R34, 0x2, !P1 ;  /* 0x000000022200780c */ /* 0x000fe40004f61670 */
[----:B------:R-:W-:Y:S02]  /*c1a0*/  @!P2 IADD3.X R16, R6, R36, R5, P4, P5 ;  /* 0x000000240610a210 */ /* 0x000fe400027ea405 */
[----:B---3--:R-:W-:-:S04]  /*c1b0*/  LOP3.LUT R12, R12, 0xff, RZ, 0xc0, !PT ;  /* 0x000000ff0c0c7812 */ /* 0x008fc800078ec0ff */
[----:B------:R-:W-:-:S05]  /*c1c0*/  F2FP.F16.E4M3.UNPACK_B R12, R12 ;  /* 0x0000000cff0c723e */ /* 0x000fca00020006ff */
[----:B------:R-:W-:-:S05]  /*c1d0*/  HADD2.F32 R12, -RZ, R12.H0_H0 ;  /* 0x2000000cff0c7230 */ /* 0x000fca0000004100 */
[----:B------:R-:W-:Y:S01]  /*c1e0*/  FMUL R13, R12, UR21 ;  /* 0x000000150c0d7c20 */ /* 0x000fe20008400000 */
[----:B0-----:R-:W-:-:S03]  /*c1f0*/  @!P2 IADD3 R12, P4, R17, R20, RZ ;  /* 0x00000014110ca210 */ /* 0x001fc60007f9e0ff */
        /* <DEDUP_REMOVED lines=45> */
[----:B---3--:R-:W-:Y:S01]  /*c4d0*/  FFMA R16, R225, UR20, R15 ;  /* 0x00000014e1107c23 */ /* 0x008fe2000800000f */
        /* <DEDUP_REMOVED lines=573> */
[----:B------:R-:W-:Y:S01]  /*e8b0*/  ISETP.LT.OR P0, PT, R34, 0x5a, !P0 ;  /* 0x0000005a2200780c */ /* 0x000fe20004701670 */
[----:B------:R-:W2:Y:S01]  /*e8c0*/  LDL.LU R226, [R1+0x10c] ;  /* 0x00010c0001e27983 */ /* 0x000ea20000300800 */
[----:B------:R-:W-:Y:S02]  /*e8d0*/  F2FP.SATFINITE.E4M3.F32.PACK_AB_MERGE_C R17, RZ, R12, RZ ;  /* 0x0000000cff11723e */ /* 0x000fe400048070ff */
[----:B------:R-:W-:-:S03]  /*e8e0*/  PRMT R12, RZ, 0x7610, R12 ;  /* 0x00007610ff0c7816 */ /* 0x000fc6000000000c */
[----:B------:R1:W-:Y:S04]  /*e8f0*/  @!P3 STG.E.U8 desc[UR14][R14.64+0x51], R17 ;  /* 0x000051110e00b986 */ /* 0x0003e8000c10110e */
[----:B------:R-:W4:Y:S01]  /*e900*/  @!P2 LDG.E.U8 R12, desc[UR14][R8.64+0x58] ;  /* 0x0000580e080ca981 */ /* 0x000f22000c1e1100 */
        /* <DEDUP_REMOVED lines=11> */
[----:B------:R4:W3:Y:S01]  /*e9c0*/  @!P0 LDG.E.U8 R14, desc[UR14][R8.64+0x59] ;  /* 0x0000590e080e8981 */ /* 0x0008e2000c1e1100 */
[----:B------:R-:W-:Y:S02]  /*e9d0*/  ISETP.LT.OR P2, PT, R34, 0x59, !P1 ;  /* 0x000000592200780c */ /* 0x000fe40004f41670 */
[----:B----4-:R-:W-:Y:S02]  /*e9e0*/  PRMT R8, RZ, 0x7610, R8 ;  /* 0x00007610ff087816 */ /* 0x010fe40000000008 */
[----:B---3--:R-:W-:-:S04]  /*e9f0*/  LOP3.LUT R14, R14, 0xff, RZ, 0xc0, !PT ;  /* 0x000000ff0e0e7812 */ /* 0x008fc800078ec0ff */
[----:B------:R-:W-:-:S05]  /*ea00*/  F2FP.F16.E4M3.UNPACK_B R14, R14 ;  /* 0x0000000eff0e723e */ /* 0x000fca00020006ff */
[----:B------:R-:W-:-:S05]  /*ea10*/  HADD2.F32 R14, -RZ, R14.H0_H0 ;  /* 0x2000000eff0e7230 */ /* 0x000fca0000004100 */
[----:B------:R-:W-:Y:S01]  /*ea20*/  FMUL R15, R14, UR21 ;  /* 0x000000150e0f7c20 */ /* 0x000fe20008400000 */
[----:B0-----:R-:W-:-:S03]  /*ea30*/  @!P0 IADD3 R14, P3, P4, R24, R18, R2 ;  /* 0x00000012180e8210 */ /* 0x001fc60007c7e002 */
[----:B------:R-:W-:Y:S01]  /*ea40*/  FFMA R16, R225, UR20, R15 ;  /* 0x00000014e1107c23 */ /* 0x000fe2000800000f */
[----:B------:R-:W-:Y:S02]  /*ea50*/  @!P0 IADD3.X R15, R36, R19, R5, P3, P4 ;  /* 0x00000013240f8210 */ /* 0x000fe40001fe8405 */
[----:B------:R-:W0:Y:S02]  /*ea60*/  @!P2 LDC.64 R18, c[0x0][0x5c0] ;  /* 0x00017000ff12ab82 */ /* 0x000e240000000a00 */
[----:B-1----:R-:W-:-:S05]  /*ea70*/  F2FP.SATFINITE.E4M3.F32.PACK_AB_MERGE_C R13, RZ, R16, RZ ;  /* 0x00000010ff0d723e */ /* 0x002fca00048070ff */
[----:B------:R1:W-:Y:S04]  /*ea80*/  @!P0 STG.E.U8 desc[UR14][R14.64+0x59], R13 ;  /* 0x0000590d0e008986 */ /* 0x0003e8000c10110e */
[----:B------:R-:W3:Y:S01]  /*ea90*/  @!P2 LDG.E.U8 R8, desc[UR14][R10.64+0x58] ;  /* 0x0000580e0a08a981 */ /* 0x000ee2000c1e1100 */
[----:B------:R-:W-:-:S04]  /*eaa0*/  @!P2 IADD3 R17, P0, P3, R3, R24, R2 ;  /* 0x000000180311a210 */ /* 0x000fc80007b1e002 */
[----:B------:R-:W-:Y:S02]  /*eab0*/  @!P2 IADD3.X R16, R6, R36, R5, P0, P3 ;  /* 0x000000240610a210 */ /* 0x000fe400007e6405 */
[----:B------:R-:W-:Y:S01]  /*eac0*/  ISETP.LT.OR P1, PT, R34, 0x5a, !P1 ;  /* 0x0000005a2200780c */ /* 0x000fe20004f21670 */
[----:B------:R-:W-:Y:S01]  /*ead0*/  BSSY B1, `(.L_x_33) ;  /* 0x000000d000017945 */ /* 0x000fe20003800000 */
[----:B---3--:R-:W-:-:S04]  /*eae0*/  LOP3.LUT R8, R8, 0xff, RZ, 0xc0, !PT ;  /* 0x000000ff08087812 */ /* 0x008fc800078ec0ff */
[----:B------:R-:W-:-:S05]  /*eaf0*/  F2FP.F16.E4M3.UNPACK_B R8, R8 ;  /* 0x00000008ff08723e */ /* 0x000fca00020006ff */
[----:B------:R-:W-:-:S05]  /*eb00*/  HADD2.F32 R8, -RZ, R8.H0_H0 ;  /* 0x20000008ff087230 */ /* 0x000fca0000004100 */
[----:B------:R-:W-:Y:S01]  /*eb10*/  FMUL R9, R8, UR21 ;  /* 0x0000001508097c20 */ /* 0x000fe20008400000 */
[----:B0-----:R-:W-:-:S03]  /*eb20*/  @!P2 IADD3 R8, P4, R17, R18, RZ ;  /* 0x000000121108a210 */ /* 0x001fc60007f9e0ff */
[----:B--2---:R-:W-:Y:S02]  /*eb30*/  FFMA R12, R226, UR20, R9 ;  /* 0x00000014e20c7c23 */ /* 0x004fe40008000009 */
[----:B------:R-:W-:-:S03]  /*eb40*/  @!P2 IMAD.X R9, R16, 0x1, R19, P4 ;  /* 0x000000011009a824 */ /* 0x000fc600020e0613 */
[----:B-1----:R-:W-:-:S05]  /*eb50*/  F2FP.SATFINITE.E4M3.F32.PACK_AB_MERGE_C R13, RZ, R12, RZ ;  /* 0x0000000cff0d723e */ /* 0x002fca00048070ff */
[----:B------:R0:W-:Y:S01]  /*eb60*/  @!P2 STG.E.U8 desc[UR14][R8.64+0x58], R13 ;  /* 0x0000580d0800a986 */ /* 0x0001e2000c10110e */
[----:B------:R-:W-:Y:S01]  /*eb70*/  PRMT R12, RZ, 0x7610, R12 ;  /* 0x00007610ff0c7816 */ /* 0x000fe2000000000c */
[----:B------:R-:W-:Y:S06]  /*eb80*/  @P1 BRA `(.L_x_34) ;  /* 0x0000000000041947 */ /* 0x000fec0003800000 */
[----:B------:R1:W5:Y:S02]  /*eb90*/  LDG.E.U8 R12, desc[UR14][R10.64+0x59] ;  /* 0x0000590e0a0c7981 */ /* 0x000364000c1e1100 */
.L_x_34:
[----:B------:R-:W-:Y:S05]  /*eba0*/  BSYNC B1 ;  /* 0x0000000000017941 */ /* 0x000fea0003800000 */
.L_x_33:
[----:B------:R-:W-:Y:S05]  /*ebb0*/  @P1 BRA `(.L_x_35) ;  /* 0x0000005c00c41947 */ /* 0x000fea0003800000 */
[----:B-1----:R-:W2:Y:S01]  /*ebc0*/  LDL.LU R10, [R1+0x110] ;  /* 0x00011000010a7983 */ /* 0x002ea20000300800 */
[----:B-----5:R-:W-:Y:S01]  /*ebd0*/  LOP3.LUT R12, R12, 0xff, RZ, 0xc0, !PT ;  /* 0x000000ff0c0c7812 */ /* 0x020fe200078ec0ff */
[----:B------:R-:W-:Y:S01]  /*ebe0*/  ULDC.64 UR6, c[0x0][0x5c0] ;  /* 0x0001700000067ab9 */ /* 0x000fe20000000a00 */
[----:B0-----:R-:W-:Y:S02]  /*ebf0*/  IADD3 R8, P0, P1, R3, R24, R2 ;  /* 0x0000001803087210 */ /* 0x001fe4000791e002 */
[----:B------:R-:W-:Y:S02]  /*ec00*/  F2FP.F16.E4M3.UNPACK_B R12, R12 ;  /* 0x0000000cff0c723e */ /* 0x000fe400020006ff */
[----:B------:R-:W-:Y:S02]  /*ec10*/  IADD3.X R36, R6, R36, R5, P0, P1 ;  /* 0x0000002406247210 */ /* 0x000fe400007e2405 */
[----:B------:R-:W-:Y:S01]  /*ec20*/  IADD3 R8, P0, R8, UR6, RZ ;  /* 0x0000000608087c10 */ /* 0x000fe2000ff1e0ff */
[----:B------:R-:W-:-:S03]  /*ec30*/  HADD2.F32 R12, -RZ, R12.H0_H0 ;  /* 0x2000000cff0c7230 */ /* 0x000fc60000004100 */
[----:B------:R-:W-:Y:S02]  /*ec40*/  IADD3.X R9, R36, UR7, RZ, P0, !PT ;  /* 0x0000000724097c10 */ /* 0x000fe400087fe4ff */
[----:B------:R-:W-:-:S04]  /*ec50*/  FMUL R12, R12, UR21 ;  /* 0x000000150c0c7c20 */ /* 0x000fc80008400000 */
[----:B--2---:R-:W-:-:S05]  /*ec60*/  FFMA R12, R10, UR20, R12 ;  /* 0x000000140a0c7c23 */ /* 0x004fca000800000c */
[----:B------:R-:W-:-:S05]  /*ec70*/  F2FP.SATFINITE.E4M3.F32.PACK_AB_MERGE_C R11, RZ, R12, RZ ;  /* 0x0000000cff0b723e */ /* 0x000fca00048070ff */
[----:B------:R2:W-:Y:S01]  /*ec80*/  STG.E.U8 desc[UR14][R8.64+0x59], R11 ;  /* 0x0000590b08007986 */ /* 0x0005e2000c10110e */
[----:B------:R-:W-:Y:S05]  /*ec90*/  BRA `(.L_x_35) ;  /* 0x0000005c008c7947 */ /* 0x000fea0003800000 */
.L_x_32:
[----:B------:R-:W-:Y:S01]  /*eca0*/  ISETP.GE.AND P0, PT, R35, 0x9, PT ;  /* 0x000000092300780c */ /* 0x000fe20003f06270 */
[----:B------:R-:W-:Y:S01]  /*ecb0*/  FMUL R226, R226, UR20 ;  /* 0x00000014e2e27c20 */ /* 0x000fe20008400000 */
[----:B-----5:R-:W-:Y:S02]  /*ecc0*/  LOP3.LUT R0, R0, 0x7fffffff, RZ, 0xc0, !PT ;  /* 0x7fffffff00007812 */ /* 0x020fe400078ec0ff */
[C---:B------:R-:W-:Y:S02]  /*ecd0*/  ISETP.LT.OR P5, PT, R34.reuse, 0x1, !P0 ;  /* 0x000000012200780c */ /* 0x040fe400047a1670 */
[C---:B------:R-:W-:Y:S02]  /*ece0*/  ISETP.LT.OR P1, PT, R34.reuse, 0x2, !P0 ;  /* 0x000000022200780c */ /* 0x040fe40004721670 */
[----:B------:R-:W-:Y:S02]  /*ecf0*/  ISETP.LT.OR P3, PT, R34, 0x9, !P0 ;  /* 0x000000092200780c */ /* 0x000fe40004761670 */
[----:B------:R-:W-:-:S02]  /*ed00*/  LOP3.LUT R25, R25, 0xffffffef, RZ, 0xc0, !PT ;  /* 0xffffffef19197812 */ /* 0x000fc400078ec0ff */
[----:B------:R-:W-:Y:S02]  /*ed10*/  LOP3.LUT R30, R30, 0xfffffdff, RZ, 0xc0, !PT ;  /* 0xfffffdff1e1e7812 */ /* 0x000fe400078ec0ff */
[----:B------:R-:W-:Y:S01]  /*ed20*/  F2FP.SATFINITE.E4M3.F32.PACK_AB_MERGE_C R31, RZ, R226, RZ ;  /* 0x000000e2ff1f723e */ /* 0x000fe200048070ff */
[----:B------:R-:W-:Y:S01]  /*ed30*/  FMUL R225, R225, UR20 ;  /* 0x00000014e1e17c20 */ /* 0x000fe20008400000 */
[----:B------:R-:W-:Y:S01]  /*ed40*/  FMUL R224, R224, UR20 ;  /* 0x00000014e0e07c20 */ /* 0x000fe20008400000 */
[----:B------:R-:W0:Y:S01]  /*ed50*/  @!P5 LDC.64 R32, c[0x0][0x5c0] ;  /* 0x00017000ff20db82 */ /* 0x000e220000000a00 */
[----:B------:R-:W-:Y:S01]  /*ed60*/  @P5 LOP3.LUT R0, R0, 0x80000000, RZ, 0xfc, !PT ;  /* 0x8000000000005812 */ /* 0x000fe200078efcff */
[----:B------:R-:W-:Y:S01]  /*ed70*/  FMUL R223, R223, UR20 ;  /* 0x00000014dfdf7c20 */ /* 0x000fe20008400000 */
[----:B------:R-:W-:Y:S01]  /*ed80*/  FMUL R222, R222, UR20 ;  /* 0x00000014dede7c20 */ /* 0x000fe20008400000 */
[----:B------:R-:W-:Y:S01]  /*ed90*/  FMUL R221, R221, UR20 ;  /* 0x00000014dddd7c20 */ /* 0x000fe20008400000 */
[----:B------:R-:W-:Y:S01]  /*eda0*/  LOP3.LUT R0, R0, 0xbfffffff, RZ, 0xc0, !PT ;  /* 0xbfffffff00007812 */ /* 0x000fe200078ec0ff */
[----:B------:R-:W-:Y:S01]  /*edb0*/  FMUL R220, R220, UR20 ;  /* 0x00000014dcdc7c20 */ /* 0x000fe20008400000 */
[----:B------:R-:W-:Y:S01]  /*edc0*/  FMUL R219, R219, UR20 ;  /* 0x00000014dbdb7c20 */ /* 0x000fe20008400000 */
[----:B------:R-:W1:Y:S01]  /*edd0*/  @!P1 LDC.64 R28, c[0x0][0x5c0] ;  /* 0x00017000ff1c9b82 */ /* 0x000e620000000a00 */
[----:B------:R-:W-:Y:S01]  /*ede0*/  @P1 LOP3.LUT R0, R0, 0x40000000, RZ, 0xfc, !PT ;  /* 0x4000000000001812 */ /* 0x000fe200078efcff */
[----:B------:R-:W-:Y:S01]  /*edf0*/  FMUL R218, R218, UR20 ;  /* 0x00000014dada7c20 */ /* 0x000fe20008400000 */
[----:B------:R-:W-:Y:S01]  /*ee00*/  FMUL R217, R217, UR20 ;  /* 0x00000014d9d97c20 */ /* 0x000fe20008400000 */
[----:B------:R-:W-:Y:S01]  /*ee10*/  FMUL R216, R216, UR20 ;  /* 0x00000014d8d87c20 */ /* 0x000fe20008400000 */
[----:B------:R-:W-:Y:S01]  /*ee20*/  FMUL R215, R215, UR20 ;  /* 0x00000014d7d77c20 */ /* 0x000fe20008400000 */
[----:B------:R-:W-:Y:S01]  /*ee30*/  FMUL R214, R214, UR20 ;  /* 0x00000014d6d67c20 */ /* 0x000fe20008400000 */
[----:B------:R-:W-:Y:S01]  /*ee40*/  FMUL R213, R213, UR20 ;  /* 0x00000014d5d57c20 */ /* 0x000fe20008400000 */
[----:B------:R-:W2:Y:S01]  /*ee50*/  @!P3 LDC.64 R26, c[0x0][0x5c0] ;  /* 0x00017000ff1abb82 */ /* 0x000ea20000000a00 */
[----:B------:R-:W-:Y:S01]  /*ee60*/  FMUL R212, R212, UR20 ;  /* 0x00000014d4d47c20 */ /* 0x000fe20008400000 */
[----:B------:R-:W-:Y:S01]  /*ee70*/  FMUL R211, R211, UR20 ;  /* 0x00000014d3d37c20 */ /* 0x000fe20008400000 */
[----:B------:R-:W-:Y:S01]  /*ee80*/  FMUL R210, R210, UR20 ;  /* 0x00000014d2d27c20 */ /* 0x000fe20008400000 */
[----:B------:R-:W-:Y:S01]  /*ee90*/  FMUL R209, R209, UR20 ;  /* 0x00000014d1d17c20 */ /* 0x000fe20008400000 */
[----:B------:R-:W-:Y:S01]  /*eea0*/  FMUL R208, R208, UR20 ;  /* 0x00000014d0d07c20 */ /* 0x000fe20008400000 */
[----:B------:R-:W-:Y:S01]  /*eeb0*/  FMUL R207, R207, UR20 ;  /* 0x00000014cfcf7c20 */ /* 0x000fe20008400000 */
[----:B------:R-:W-:Y:S01]  /*eec0*/  FMUL R206, R206, UR20 ;  /* 0x00000014cece7c20 */ /* 0x000fe20008400000 */
[--C-:B0-----:R-:W-:Y:S01]  /*eed0*/  @!P5 IADD3 R32, P2, P4, R24, R32, R3.reuse ;  /* 0x000000201820d210 */ /* 0x101fe20007c5e003 */
[----:B------:R-:W-:Y:S01]  /*eee0*/  FMUL R205, R205, UR20 ;  /* 0x00000014cdcd7c20 */ /* 0x000fe20008400000 */
[----:B------:R-:W-:Y:S01]  /*eef0*/  FMUL R204, R204, UR20 ;  /* 0x00000014cccc7c20 */ /* 0x000fe20008400000 */
[----:B------:R-:W-:Y:S01]  /*ef00*/  FMUL R203, R203, UR20 ;  /* 0x00000014cbcb7c20 */ /* 0x000fe20008400000 */
[--C-:B------:R-:W-:Y:S01]  /*ef10*/  @!P5 IADD3.X R33, R36, R33, R6.reuse, P2, P4 ;  /* 0x000000212421d210 */ /* 0x100fe200017e8406 */
[----:B------:R-:W-:Y:S01]  /*ef20*/  FMUL R202, R202, UR20 ;  /* 0x00000014caca7c20 */ /* 0x000fe20008400000 */
[----:B------:R-:W-:Y:S01]  /*ef30*/  ISETP.LT.OR P5, PT, R34, 0x11, !P0 ;  /* 0x000000112200780c */ /* 0x000fe200047a1670 */
[----:B------:R-:W-:Y:S01]  /*ef40*/  FMUL R201, R201, UR20 ;  /* 0x00000014c9c97c20 */ /* 0x000fe20008400000 */
[--C-:B-1----:R-:W-:Y:S01]  /*ef50*/  @!P1 IADD3 R28, P2, P4, R24, R28, R3.reuse ;  /* 0x0000001c181c9210 */ /* 0x102fe20007c5e003 */
[----:B------:R-:W-:Y:S01]  /*ef60*/  FMUL R200, R200, UR20 ;  /* 0x00000014c8c87c20 */ /* 0x000fe20008400000 */
[----:B------:R-:W-:Y:S01]  /*ef70*/  FMUL R199, R199, UR20 ;  /* 0x00000014c7c77c20 */ /* 0x000fe20008400000 */
[----:B------:R-:W-:Y:S01]  /*ef80*/  FMUL R198, R198, UR20 ;  /* 0x00000014c6c67c20 */ /* 0x000fe20008400000 */
[--C-:B------:R-:W-:Y:S01]  /*ef90*/  @!P1 IADD3.X R29, R36, R29, R6.reuse, P2, P4 ;  /* 0x0000001d241d9210 */ /* 0x100fe200017e8406 */
[----:B------:R-:W-:Y:S01]  /*efa0*/  FMUL R197, R197, UR20 ;  /* 0x00000014c5c57c20 */ /* 0x000fe20008400000 */
[----:B------:R-:W-:Y:S01]  /*efb0*/  ISETP.LT.OR P1, PT, R34, 0x12, !P0 ;  /* 0x000000122200780c */ /* 0x000fe20004721670 */
[----:B------:R-:W-:Y:S01]  /*efc0*/  FMUL R196, R196, UR20 ;  /* 0x00000014c4c47c20 */ /* 0x000fe20008400000 */
[--C-:B--2---:R-:W-:Y:S01]  /*efd0*/  @!P3 IADD3 R38, P2, P4, R24, R26, R3.reuse ;  /* 0x0000001a1826b210 */ /* 0x104fe20007c5e003 */
[----:B------:R-:W-:Y:S01]  /*efe0*/  FMUL R195, R195, UR20 ;  /* 0x00000014c3c37c20 */ /* 0x000fe20008400000 */
[----:B------:R-:W-:Y:S01]  /*eff0*/  FMUL R194, R194, UR20 ;  /* 0x00000014c2c27c20 */ /* 0x000fe20008400000 */
[----:B------:R-:W-:Y:S01]  /*f000*/  @P5 LOP3.LUT R25, R25, 0x10, RZ, 0xfc, !PT ;  /* 0x0000001019195812 */ /* 0x000fe200078efcff */
[----:B------:R-:W-:Y:S01]  /*f010*/  FMUL R193, R193, UR20 ;  /* 0x00000014c1c17c20 */ /* 0x000fe20008400000 */
[----:B------:R-:W-:Y:S01]  /*f020*/  @!P3 IADD3.X R39, R36, R27, R6, P2, P4 ;  /* 0x0000001b2427b210 */ /* 0x000fe200017e8406 */
[----:B------:R-:W-:Y:S01]  /*f030*/  FMUL R192, R192, UR20 ;  /* 0x00000014c0c07c20 */ /* 0x000fe20008400000 */
[----:B------:R-:W-:Y:S01]  /*f040*/  ISETP.LT.OR P2, PT, R34, 0xa, !P0 ;  /* 0x0000000a2200780c */ /* 0x000fe20004741670 */
[----:B------:R-:W-:Y:S01]  /*f050*/  FMUL R191, R191, UR20 ;  /* 0x00000014bfbf7c20 */ /* 0x000fe20008400000 */
[----:B------:R-:W-:Y:S01]  /*f060*/  LOP3.LUT R25, R25, 0xffffffdf, RZ, 0xc0, !PT ;  /* 0xffffffdf19197812 */ /* 0x000fe200078ec0ff */
[----:B------:R-:W-:Y:S01]  /*f070*/  FMUL R190, R190, UR20 ;  /* 0x00000014bebe7c20 */ /* 0x000fe20008400000 */
[----:B------:R-:W-:Y:S01]  /*f080*/  FMUL R189, R189, UR20 ;  /* 0x00000014bdbd7c20 */ /* 0x000fe20008400000 */
[----:B------:R-:W-:Y:S01]  /*f090*/  FMUL R188, R188, UR20 ;  /* 0x00000014bcbc7c20 */ /* 0x000fe20008400000 */
[----:B------:R-:W-:Y:S01]  /*f0a0*/  @P1 LOP3.LUT R25, R25, 0x20, RZ, 0xfc, !PT ;  /* 0x0000002019191812 */ /* 0x000fe200078efcff */
[----:B------:R-:W-:Y:S01]  /*f0b0*/  FMUL R187, R187, UR20 ;  /* 0x00000014bbbb7c20 */ /* 0x000fe20008400000 */
[----:B------:R-:W-:Y:S01]  /*f0c0*/  FMUL R186, R186, UR20 ;  /* 0x00000014baba7c20 */ /* 0x000fe20008400000 */
[----:B------:R-:W-:Y:S01]  /*f0d0*/  FMUL R185, R185, UR20 ;  /* 0x00000014b9b97c20 */ /* 0x000fe20008400000 */
[----:B------:R-:W-:Y:S01]  /*f0e0*/  LOP3.LUT R25, R25, 0xffffff7f, RZ, 0xc0, !PT ;  /* 0xffffff7f19197812 */ /* 0x000fe200078ec0ff */
[----:B------:R-:W-:Y:S01]  /*f0f0*/  FMUL R184, R184, UR20 ;  /* 0x00000014b8b87c20 */ /* 0x000fe20008400000 */
[----:B------:R-:W-:Y:S01]  /*f100*/  FMUL R183, R183, UR20 ;  /* 0x00000014b7b77c20 */ /* 0x000fe20008400000 */
[----:B------:R-:W0:Y:S01]  /*f110*/  @!P2 LDC.64 R26, c[0x0][0x5c0] ;  /* 0x00017000ff1aab82 */ /* 0x000e220000000a00 */
[----:B------:R-:W-:Y:S01]  /*f120*/  FMUL R182, R182, UR20 ;  /* 0x00000014b6b67c20 */ /* 0x000fe20008400000 */
        /* <DEDUP_REMOVED lines=16> */
[----:B------:R-:W2:Y:S01]  /*f230*/  LDL.LU R226, [R1+0xc] ;  /* 0x00000c0001e27983 */ /* 0x000ea20000300800 */
[----:B0-----:R-:W-:-:S04]  /*f240*/  @!P2 IADD3 R40, P4, P6, R24, R26, R3 ;  /* 0x0000001a1828a210 */ /* 0x001fc80007e9e003 */
[----:B------:R-:W-:Y:S02]  /*f250*/  @!P2 IADD3.X R41, R36, R27, R6, P4, P6 ;  /* 0x0000001b2429a210 */ /* 0x000fe400027ec406 */
[----:B------:R-:W0:Y:S02]  /*f260*/  @!P5 LDC.64 R26, c[0x0][0x5c0] ;  /* 0x00017000ff1adb82 */ /* 0x000e240000000a00 */
[----:B0-----:R-:W-:-:S04]  /*f270*/  @!P5 IADD3 R42, P4, P6, R24, R26, R3 ;  /* 0x0000001a182ad210 */ /* 0x001fc80007e9e003 */
[----:B------:R-:W-:Y:S02]  /*f280*/  @!P5 IADD3.X R43, R36, R27, R6, P4, P6 ;  /* 0x0000001b242bd210 */ /* 0x000fe400027ec406 */
[----:B------:R-:W0:Y:S02]  /*f290*/  @!P1 LDC.64 R26, c[0x0][0x5c0] ;  /* 0x00017000ff1a9b82 */ /* 0x000e240000000a00 */
[----:B0-----:R-:W-:-:S04]  /*f2a0*/  @!P1 IADD3 R44, P4, P6, R24, R26, R3 ;  /* 0x0000001a182c9210 */ /* 0x001fc80007e9e003 */
[----:B------:R-:W-:Y:S02]  /*f2b0*/  @!P1 IADD3.X R45, R36, R27, R6, P4, P6 ;  /* 0x0000001b242d9210 */ /* 0x000fe400027ec406 */
[----:B------:R-:W-:-:S13]  /*f2c0*/  ISETP.LT.OR P1, PT, R34, 0x19, !P0 ;  /* 0x000000192200780c */ /* 0x000fda0004721670 */
[----:B------:R-:W0:Y:S01]  /*f2d0*/  @!P1 LDC.64 R26, c[0x0][0x5c0] ;  /* 0x00017000ff1a9b82 */ /* 0x000e220000000a00 */
[----:B------:R-:W-:-:S04]  /*f2e0*/  @P1 LOP3.LUT R25, R25, 0x80, RZ, 0xfc, !PT ;  /* 0x0000008019191812 */ /* 0x000fc800078efcff */
[----:B------:R-:W-:Y:S02]  /*f2f0*/  LOP3.LUT R25, R25, 0xffffffbf, RZ, 0xc0, !PT ;  /* 0xffffffbf19197812 */ /* 0x000fe400078ec0ff */
        /* <DEDUP_REMOVED lines=104> */
[----:B------:R-:W-:-:S04]  /*f980*/  ISETP.GE.AND P4, PT, R35, 0x81, PT ;  /* 0x000000812300780c */ /* 0x000fc80003f86270 */
        /* <DEDUP_REMOVED lines=14> */
[----:B------:R-:W-:Y:S02]  /*fa70*/  @P1 LOP3.LUT R25, R25, 0x800000, RZ, 0xfc, !PT ;  /* 0x0080000019191812 */ /* 0x000fe400078efcff */
        /* <DEDUP_REMOVED lines=28> */
[----:B------:R-:W-:Y:S02]  /*fc40*/  ISETP.LT.OR P5, PT, R34, 0x21, !P4 ;  /* 0x000000212200780c */ /* 0x000fe400067a1670 */
[----:B------:R-:W-:Y:S02]  /*fc50*/  @P1 LOP3.LUT R30, R30, 0x4000000, RZ, 0xfc, !PT ;  /* 0x040000001e1e1812 */ /* 0x000fe400078efcff */
[----:B0-----:R-:W-:-:S04]  /*fc60*/  @!P1 IADD3 R146, P0, P6, R24, R26, R4 ;  /* 0x0000001a18929210 */ /* 0x001fc80007e1e004 */
[----:B------:R-:W-:Y:S02]  /*fc70*/  @!P1 IADD3.X R147, R36, R27, R7, P0, P6 ;  /* 0x0000001b24939210 */ /* 0x000fe400007ec407 */
[----:B------:R-:W-:-:S04]  /*fc80*/  ISETP.GE.AND P0, PT, R35, 0x1, PT ;  /* 0x000000012300780c */ /* 0x000fc80003f06270 */
[----:B------:R-:W-:-:S13]  /*fc90*/  ISETP.LT.OR P6, PT, R34, 0x1, !P0 ;  /* 0x000000012200780c */ /* 0x000fda00047c1670 */
[----:B------:R-:W0:Y:S02]  /*fca0*/  @!P6 LDC.64 R26, c[0x0][0x5c0] ;  /* 0x00017000ff1aeb82 */ /* 0x000e240000000a00 */
[----:B0-----:R-:W-:-:S05]  /*fcb0*/  @!P6 IADD3 R26, P1, R24, R26, RZ ;  /* 0x0000001a181ae210 */ /* 0x001fca0007f3e0ff */
[----:B------:R-:W-:-:S05]  /*fcc0*/  @!P6 IMAD.X R27, R36, 0x1, R27, P1 ;  /* 0x00000001241be824 */ /* 0x000fca00008e061b */
[----:B------:R0:W-:Y:S02]  /*fcd0*/  @!P6 STG.E.U8 desc[UR14][R26.64], R31 ;  /* 0x0000001f1a00e986 */ /* 0x0001e4000c10110e */
[----:B0-----:R-:W0:Y:S02]  /*fce0*/  @!P5 LDC.64 R26, c[0x0][0x5c0] ;  /* 0x00017000ff1adb82 */ /* 0x001e240000000a00 */
[----:B0-----:R-:W-:-:S04]  /*fcf0*/  @!P5 IADD3 R144, P1, P6, R24, R26, R4 ;  /* 0x0000001a1890d210 */ /* 0x001fc80007e3e004 */
[----:B------:R-:W-:Y:S02]  /*fd00*/  @!P5 IADD3.X R145, R36, R27, R7, P1, P6 ;  /* 0x0000001b2491d210 */ /* 0x000fe40000fec407 */
[----:B------:R-:W-:-:S13]  /*fd10*/  ISETP.LT.OR P6, PT, R34, 0x2, !P0 ;  /* 0x000000022200780c */ /* 0x000fda00047c1670 */
[----:B------:R-:W0:Y:S01]  /*fd20*/  @!P6 LDC.64 R26, c[0x0][0x5c0] ;  /* 0x00017000ff1aeb82 */ /* 0x000e220000000a00 */
[----:B------:R-:W-:-:S04]  /*fd30*/  LOP3.LUT R0, R0, 0xfffffffd, RZ, 0xc0, !PT ;  /* 0xfffffffd00007812 */ /* 0x000fc800078ec0ff */
[----:B------:R-:W-:Y:S02]  /*fd40*/  @P5 LOP3.LUT R0, R0, 0x2, RZ, 0xfc, !PT ;  /* 0x0000000200005812 */ /* 0x000fe400078efcff */
[----:B------:R-:W-:Y:S02]  /*fd50*/  ISETP.LT.OR P5, PT, R34, 0x22, !P4 ;  /* 0x000000222200780c */ /* 0x000fe400067a1670 */
[----:B------:R-:W-:Y:S02]  /*fd60*/  F2FP.SATFINITE.E4M3.F32.PACK_AB_MERGE_C R225, RZ, R225, RZ ;  /* 0x000000e1ffe1723e */ /* 0x000fe400048070ff */
[----:B0-----:R-:W-:-:S05]  /*fd70*/  @!P6 IADD3 R26, P1, R24, R26, RZ ;  /* 0x0000001a181ae210 */ /* 0x001fca0007f3e0ff */
[----:B------:R-:W-:-:S05]  /*fd80*/  @!P6 IMAD.X R27, R36, 0x1, R27, P1 ;  /* 0x00000001241be824 */ /* 0x000fca00008e061b */
[----:B------:R0:W-:Y:S02]  /*fd90*/  @!P6 STG.E.U8 desc[UR14][R26.64+0x1], R225 ;  /* 0x000001e11a00e986 */ /* 0x0001e4000c10110e */
[----:B0-----:R-:W0:Y:S01]  /*fda0*/  @!P5 LDC.64 R26, c[0x0][0x5c0] ;  /* 0x00017000ff1adb82 */ /* 0x001e220000000a00 */
[----:B------:R-:W-:Y:S01]  /*fdb0*/  LOP3.LUT R30, R30, 0x7fffffff, RZ, 0xc0, !PT ;  /* 0x7fffffff1e1e7812 */ /* 0x000fe200078ec0ff */
[----:B------:R-:W3:Y:S01]  /*fdc0*/  LDL.LU R225, [R1+0x8] ;  /* 0x0000080001e17983 */ /* 0x000ee20000300800 */
[----:B0-----:R-:W-:-:S04]  /*fdd0*/  @!P5 IADD3 R128, P1, P6, R24, R26, R4 ;  /* 0x0000001a1880d210 */ /* 0x001fc80007e3e004 */
[----:B------:R-:W-:Y:S02]  /*fde0*/  @!P5 IADD3.X R129, R36, R27, R7, P1, P6 ;  /* 0x0000001b2481d210 */ /* 0x000fe40000fec407 */
[----:B------:R-:W-:Y:S02]  /*fdf0*/  ISETP.LT.OR P1, PT, R34, 0x29, !P4 ;  /* 0x000000292200780c */ /* 0x000fe40006721670 */
[----:B------:R-:W-:-:S11]  /*fe00*/  @P5 LOP3.LUT R30, R30, 0x80000000, RZ, 0xfc, !PT ;  /* 0x800000001e1e5812 */ /* 0x000fd600078efcff */
[----:B------:R-:W0:Y:S01]  /*fe10*/  @!P1 LDC.64 R26, c[0x0][0x5c0] ;  /* 0x00017000ff1a9b82 */ /* 0x000e220000000a00 */
[C---:B------:R-:W-:Y:S02]  /*fe20*/  LOP3.LUT P5, RZ, R0.reuse, 0x80000000, RZ, 0xc0, !PT ;  /* 0x8000000000ff7812 */ /* 0x040fe400078ac0ff */
[----:B------:R-:W-:Y:S02]  /*fe30*/  F2FP.SATFINITE.E4M3.F32.PACK_AB_MERGE_C R31, RZ, R224, RZ ;  /* 0x000000e0ff1f723e */ /* 0x000fe400048070ff */
[----:B------:R-:W-:Y:S01]  /*fe40*/  LOP3.LUT R0, R0, 0xffffff7f, RZ, 0xc0, !PT ;  /* 0xffffff7f00007812 */ /* 0x000fe200078ec0ff */
[----:B------:R-:W4:Y:S03]  /*fe50*/  LDL.LU R224, [R1] ;  /* 0x0000000001e07983 */ /* 0x000f260000300800 */
[----:B------:R-:W-:-:S05]  /*fe60*/  @P1 LOP3.LUT R0, R0, 0x80, RZ, 0xfc, !PT ;  /* 0x0000008000001812 */ /* 0x000fca00078efcff */
[----:B------:R1:W-:Y:S01]  /*fe70*/  @!P5 STG.E.U8 desc[UR14][R32.64], R31 ;  /* 0x0000001f2000d986 */ /* 0x0003e2000c10110e */
[----:B0-----:R-:W-:-:S04]  /*fe80*/  @!P1 IADD3 R134, P5, P6, R24, R26, R4 ;  /* 0x0000001a18869210 */ /* 0x001fc80007ebe004 */
[----:B------:R-:W-:Y:S02]  /*fe90*/  @!P1 IADD3.X R135, R36, R27, R7, P5, P6 ;  /* 0x0000001b24879210 */ /* 0x000fe40002fec407 */
[----:B------:R-:W-:-:S13]  /*fea0*/  ISETP.LT.OR P1, PT, R34, 0x2a, !P4 ;  /* 0x0000002a2200780c */ /* 0x000fda0006721670 */
[----:B------:R-:W0:Y:S01]  /*feb0*/  @!P1 LDC.64 R26, c[0x0][0x5c0] ;  /* 0x00017000ff1a9b82 */ /* 0x000e220000000a00 */
[----:B------:R-:W-:-:S04]  /*fec0*/  LOP3.LUT R0, R0, 0xfffffeff, RZ, 0xc0, !PT ;  /* 0xfffffeff00007812 */ /* 0x000fc800078ec0ff */
[----:B------:R-:W-:Y:S02]  /*fed0*/  @P1 LOP3.LUT R0, R0, 0x100, RZ, 0xfc, !PT ;  /* 0x0000010000001812 */ /* 0x000fe400078efcff */
[----:B------:R-:W-:Y:S02]  /*fee0*/  F2FP.SATFINITE.E4M3.F32.PACK_AB_MERGE_C R223, RZ, R223, RZ ;  /* 0x000000dfffdf723e */ /* 0x000fe400048070ff */
[----:B0-----:R-:W-:-:S04]  /*fef0*/  @!P1 IADD3 R126, P5, P6, R24, R26, R4 ;  /* 0x0000001a187e9210 */ /* 0x001fc80007ebe004 */
[----:B------:R-:W-:Y:S02]  /*ff00*/  @!P1 IADD3.X R127, R36, R27, R7, P5, P6 ;  /* 0x0000001b247f9210 */ /* 0x000fe40002fec407 */
[----:B------:R-:W-:-:S13]  /*ff10*/  LOP3.LUT P1, RZ, R0, 0x40000000, RZ, 0xc0, !PT ;  /* 0x4000000000ff7812 */ /* 0x000fda000782c0ff */
[----:B------:R0:W-:Y:S01]  /*ff20*/  @!P1 STG.E.U8 desc[UR14][R28.64+0x1], R223 ;  /* 0x000001df1c009986 */ /* 0x0001e2000c10110e */
[C---:B------:R-:W-:Y:S02]  /*ff30*/  ISETP.LT.OR P1, PT, R34.reuse, 0x9, !P0 ;  /* 0x000000092200780c */ /* 0x040fe40004721670 */
[----:B------:R-:W-:Y:S02]  /*ff40*/  ISETP.LT.OR P6, PT, R34, 0x31, !P4 ;  /* 0x000000312200780c */ /* 0x000fe400067c1670 */
[----:B-1----:R-:W-:Y:S02]  /*ff50*/  F2FP.SATFINITE.E4M3.F32.PACK_AB_MERGE_C R31, RZ, R222, RZ ;  /* 0x000000deff1f723e */ /* 0x002fe400048070ff */
[----:B------:R-:W-:Y:S02]  /*ff60*/  LOP3.LUT R0, R0, 0xfffff7ff, RZ, 0xc0, !PT ;  /* 0xfffff7ff00007812 */ /* 0x000fe400078ec0ff */
[----:B------:R-:W-:Y:S02]  /*ff70*/  F2FP.SATFINITE.E4M3.F32.PACK_AB_MERGE_C R221, RZ, R221, RZ ;  /* 0x000000ddffdd723e */ /* 0x000fe400048070ff */
[----:B------:R-:W-:Y:S01]  /*ff80*/  F2FP.SATFINITE.E4M3.F32.PACK_AB_MERGE_C R219, RZ, R219, RZ ;  /* 0x000000dbffdb723e */ /* 0x000fe200048070ff */
[----:B0-----:R-:W2:Y:S02]  /*ff90*/  LDL.LU R223, [R1+0x10] ;  /* 0x0000100001df7983 */ /* 0x001ea40000300800 */
[----:B------:R-:W0:Y:S02]  /*ffa0*/  @!P1 LDC.64 R26, c[0x0][0x5c0] ;  /* 0x00017000ff1a9b82 */ /* 0x000e240000000a00 */
[----:B------:R-:W-:Y:S01]  /*ffb0*/  @P6 LOP3.LUT R0, R0, 0x800, RZ, 0xfc, !PT ;  /* 0x0000080000006812 */ /* 0x000fe200078efcff */
[----:B------:R-:W3:Y:S01]  /*ffc0*/  LDL.LU R222, [R1+0x4] ;  /* 0x0000040001de7983 */ /* 0x000ee20000300800 */
        /* <DEDUP_REMOVED lines=8> */
[----:B------:R-:W-:Y:S02]  /*10050*/  ISETP.LT.OR P6, PT, R34, 0x32, !P4 ;  /* 0x000000322200780c */ /* 0x000fe400067c1670 */
[----:B0-----:R-:W-:-:S05]  /*10060*/  @!P1 IADD3 R26, P5, R24, R26, RZ ;  /* 0x0000001a181a9210 */ /* 0x001fca0007fbe0ff */
[----:B------:R-:W-:-:S05]  /*10070*/  @!P1 IMAD.X R27, R36, 0x1, R27, P5 ;  /* 0x00000001241b9824 */ /* 0x000fca00028e061b */
[----:B------:R0:W-:Y:S02]  /*10080*/  @!P1 STG.E.U8 desc[UR14][R26.64+0x9], R221 ;  /* 0x000009dd1a009986 */ /* 0x0001e4000c10110e */
[----:B0-----:R-:W0:Y:S01]  /*10090*/  @!P6 LDC.64 R26, c[0x0][0x5c0] ;  /* 0x00017000ff1aeb82 */ /* 0x001e220000000a00 */
[----:B------:R-:W-:Y:S01]  /*100a0*/  LOP3.LUT R0, R0, 0xfffffbff, RZ, 0xc0, !PT ;  /* 0xfffffbff00007812 */ /* 0x000fe200078ec0ff */
[----:B------:R-:W-:Y:S01]  /*100b0*/  FMUL R21, R21, UR20 ;  /* 0x0000001415157c20 */ /* 0x000fe20008400000 */
[----:B------:R-:W-:Y:S01]  /*100c0*/  F2FP.SATFINITE.E4M3.F32.PACK_AB_MERGE_C R29, RZ, R220, RZ ;  /* 0x000000dcff1d723e */ /* 0x000fe200048070ff */
[----:B------:R-:W-:Y:S01]  /*100d0*/  FMUL R20, R20, UR20 ;  /* 0x0000001414147c20 */ /* 0x000fe20008400000 */
[----:B------:R-:W-:Y:S01]  /*100e0*/  @P6 LOP3.LUT R0, R0, 0x400, RZ, 0xfc, !PT ;  /* 0x0000040000006812 */ /* 0x000fe200078efcff */
[----:B------:R-:W-:Y:S01]  /*100f0*/  FMUL R19, R19, UR20 ;  /* 0x0000001413137c20 */ /* 0x000fe20008400000 */
[----:B------:R-:W-:Y:S01]  /*10100*/  F2FP.SATFINITE.E4M3.F32.PACK_AB_MERGE_C R217, RZ, R217, RZ ;  /* 0x000000d9ffd9723e */ /* 0x000fe200048070ff */
[----:B------:R-:W-:Y:S01]  /*10110*/  FMUL R18, R18, UR20 ;  /* 0x0000001412127c20 */ /* 0x000fe20008400000 */
[----:B------:R-:W-:Y:S01]  /*10120*/  F2FP.SATFINITE.E4M3.F32.PACK_AB_MERGE_C R215, RZ, R215, RZ ;  /* 0x000000d7ffd7723e */ /* 0x000fe200048070ff */
[----:B------:R-:W-:Y:S01]  /*10130*/  FMUL R17, R17, UR20 ;  /* 0x0000001411117c20 */ /* 0x000fe20008400000 */
[----:B------:R-:W-:Y:S01]  /*10140*/  F2FP.SATFINITE.E4M3.F32.PACK_AB_MERGE_C R213, RZ, R213, RZ ;  /* 0x000000d5ffd5723e */ /* 0x000fe200048070ff */
[----:B------:R-:W-:Y:S01]  /*10150*/  FMUL R16, R16, UR20 ;  /* 0x0000001410107c20 */ /* 0x000fe20008400000 */
[----:B------:R-:W-:Y:S01]  /*10160*/  LOP3.LUT R30, R30, 0xbfffffff, RZ, 0xc0, !PT ;  /* 0xbfffffff1e1e7812 */ /* 0x000fe200078ec0ff */
[----:B------:R-:W-:Y:S01]  /*10170*/  FMUL R15, R15, UR20 ;  /* 0x000000140f0f7c20 */ /* 0x000fe20008400000 */
[----:B------:R-:W-:Y:S01]  /*10180*/  F2FP.SATFINITE.E4M3.F32.PACK_AB_MERGE_C R211, RZ, R211, RZ ;  /* 0x000000d3ffd3723e */ /* 0x000fe200048070ff */
        /* <DEDUP_REMOVED lines=9> */
[----:B0-----:R-:W-:Y:S01]  /*10220*/  @!P6 IADD3 R108, P1, P5, R24, R26, R4 ;  /* 0x0000001a186ce210 */ /* 0x001fe20007d3e004 */
[----:B------:R-:W-:Y:S01]  /*10230*/  FMUL R9, R9, UR20 ;  /* 0x0000001409097c20 */ /* 0x000fe20008400000 */
[----:B------:R-:W-:Y:S01]  /*10240*/  F2FP.SATFINITE.E4M3.F32.PACK_AB_MERGE_C R201, RZ, R201, RZ ;  /* 0x000000c9ffc9723e */ /* 0x000fe200048070ff */
[----:B------:R-:W2:Y:S01]  /*10250*/  LDL.LU R221, [R1+0x14] ;  /* 0x0000140001dd7983 */ /* 0x000ea20000300800 */
[----:B------:R-:W-:-:S02]  /*10260*/  @!P6 IADD3.X R109, R36, R27, R7, P1, P5 ;  /* 0x0000001b246de210 */ /* 0x000fc40000fea407 */
[----:B------:R-:W-:-:S13]  /*10270*/  ISETP.LT.OR P6, PT, R34, 0x39, !P4 ;  /* 0x000000392200780c */ /* 0x000fda00067c1670 */
[----:B------:R-:W0:Y:S01]  /*10280*/  @!P6 LDC.64 R26, c[0x0][0x5c0] ;  /* 0x00017000ff1aeb82 */ /* 0x000e220000000a00 */
[----:B------:R1:W-:Y:S01]  /*10290*/  @!P3 STG.E.U8 desc[UR14][R38.64+0x8], R29 ;  /* 0x0000081d2600b986 */ /* 0x0003e2000c10110e */
[----:B------:R-:W-:-:S04]  /*102a0*/  LOP3.LUT R0, R0, 0xfffffdff, RZ, 0xc0, !PT ;  /* 0xfffffdff00007812 */ /* 0x000fc800078ec0ff */
[----:B------:R-:W-:Y:S02]  /*102b0*/  @P6 LOP3.LUT R0, R0, 0x200, RZ, 0xfc, !PT ;  /* 0x0000020000006812 */ /* 0x000fe400078efcff */
[----:B0-----:R-:W-:-:S04]  /*102c0*/  @!P6 IADD3 R110, P1, P3, R24, R26, R4 ;  /* 0x0000001a186ee210 */ /* 0x001fc80007b3e004 */
[----:B------:R-:W-:Y:S02]  /*102d0*/  @!P6 IADD3.X R111, R36, R27, R7, P1, P3 ;  /* 0x0000001b246fe210 */ /* 0x000fe40000fe6407 */
[----:B------:R-:W-:-:S13]  /*102e0*/  ISETP.LT.OR P6, PT, R34, 0x3a, !P4 ;  /* 0x0000003a2200780c */ /* 0x000fda00067c1670 */
[----:B------:R-:W0:Y:S02]  /*102f0*/  @!P6 LDC.64 R26, c[0x0][0x5c0] ;  /* 0x00017000ff1aeb82 */ /* 0x000e240000000a00 */
[----:B0-----:R-:W-:-:S04]  /*10300*/  @!P6 IADD3 R106, P1, P3, R24, R26, R4 ;  /* 0x0000001a186ae210 */ /* 0x001fc80007b3e004 */
[----:B------:R-:W-:Y:S02]  /*10310*/  @!P6 IADD3.X R107, R36, R27, R7, P1, P3 ;  /* 0x0000001b246be210 */ /* 0x000fe40000fe6407 */
[----:B------:R-:W-:-:S13]  /*10320*/  ISETP.LT.OR P1, PT, R34, 0x11, !P0 ;  /* 0x000000112200780c */ /* 0x000fda0004721670 */
[----:B------:R-:W0:Y:S01]  /*10330*/  @!P1 LDC.64 R26, c[0x0][0x5c0] ;  /* 0x00017000ff1a9b82 */ /* 0x000e220000000a00 */
[----:B------:R-:W-:Y:S01]  /*10340*/  ISETP.LT.OR P3, PT, R34, 0x41, !P4 ;  /* 0x000000412200780c */ /* 0x000fe20006761670 */
[----:B------:R-:W-:Y:S01]  /*10350*/  @!P2 STG.E.U8 desc[UR14][R40.64+0x9], R219 ;  /* 0x000009db2800a986 */ /* 0x000fe2000c10110e */
[----:B-1----:R-:W-:Y:S02]  /*10360*/  F2FP.SATFINITE.E4M3.F32.PACK_AB_MERGE_C R29, RZ, R218, RZ ;  /* 0x000000daff1d723e */ /* 0x002fe400048070ff */
[----:B0-----:R-:W-:-:S05]  /*10370*/  @!P1 IADD3 R26, P2, R24, R26, RZ ;  /* 0x0000001a181a9210 */ /* 0x001fca0007f5e0ff */
[----:B------:R-:W-:-:S05]  /*10380*/  @!P1 IMAD.X R27, R36, 0x1, R27, P2 ;  /* 0x00000001241b9824 */ /* 0x000fca00010e061b */
[----:B------:R0:W-:Y:S02]  /*10390*/  @!P1 STG.E.U8 desc[UR14][R26.64+0x10], R29 ;  /* 0x0000101d1a009986 */ /* 0x0001e4000c10110e */
[----:B0-----:R-:W0:Y:S02]  /*103a0*/  @!P3 LDC.64 R26, c[0x0][0x5c0] ;  /* 0x00017000ff1abb82 */ /* 0x001e240000000a00 */
[----:B0-----:R-:W-:-:S04]  /*103b0*/  @!P3 IADD3 R102, P1, P2, R24, R26, R4 ;  /* 0x0000001a1866b210 */ /* 0x001fc80007a3e004 */
[----:B------:R-:W-:Y:S02]  /*103c0*/  @!P3 IADD3.X R103, R36, R27, R7, P1, P2 ;  /* 0x0000001b2467b210 */ /* 0x000fe40000fe4407 */
[----:B------:R-:W-:Y:S02]  /*103d0*/  ISETP.LT.OR P1, PT, R34, 0x12, !P0 ;  /* 0x000000122200780c */ /* 0x000fe40004721670 */
[----:B------:R-:W-:-:S11]  /*103e0*/  LOP3.LUT R0, R0, 0xffffffbf, RZ, 0xc0, !PT ;  /* 0xffffffbf00007812 */ /* 0x000fd600078ec0ff */
[----:B------:R-:W0:Y:S01]  /*103f0*/  @!P1 LDC.64 R26, c[0x0][0x5c0] ;  /* 0x00017000ff1a9b82 */ /* 0x000e220000000a00 */
[----:B------:R-:W-:-:S04]  /*10400*/  @P6 LOP3.LUT R0, R0, 0x40, RZ, 0xfc, !PT ;  /* 0x0000004000006812 */ /* 0x000fc800078efcff */
[----:B------:R-:W-:-:S04]  /*10410*/  LOP3.LUT R0, R0, 0xffffffdf, RZ, 0xc0, !PT ;  /* 0xffffffdf00007812 */ /* 0x000fc800078ec0ff */
[----:B------:R-:W-:Y:S02]  /*10420*/  @P3 LOP3.LUT R0, R0, 0x20, RZ, 0xfc, !PT ;  /* 0x0000002000003812 */ /* 0x000fe400078efcff */
[----:B------:R-:W-:Y:S02]  /*10430*/  ISETP.LT.OR P3, PT, R34, 0x42, !P4 ;  /* 0x000000422200780c */ /* 0x000fe40006761670 */
[----:B0-----:R-:W-:-:S05]  /*10440*/  @!P1 IADD3 R26, P2, R24, R26, RZ ;  /* 0x0000001a181a9210 */ /* 0x001fca0007f5e0ff */
[----:B------:R-:W-:-:S05]  /*10450*/  @!P1 IMAD.X R27, R36, 0x1, R27, P2 ;  /* 0x00000001241b9824 */ /* 0x000fca00010e061b */
[----:B------:R0:W-:Y:S02]  /*10460*/  @!P1 STG.E.U8 desc[UR14][R26.64+0x11], R217 ;  /* 0x000011d91a009986 */ /* 0x0001e4000c10110e */
[----:B0-----:R-:W0:Y:S01]  /*10470*/  @!P3 LDC.64 R26, c[0x0][0x5c0] ;  /* 0x00017000ff1abb82 */ /* 0x001e220000000a00 */
[----:B------:R-:W-:-:S04]  /*10480*/  LOP3.LUT R0, R0, 0xffffffef, RZ, 0xc0, !PT ;  /* 0xffffffef00007812 */ /* 0x000fc800078ec0ff */
[----:B------:R-:W-:Y:S02]  /*10490*/  @P3 LOP3.LUT R0, R0, 0x10, RZ, 0xfc, !PT ;  /* 0x0000001000003812 */ /* 0x000fe400078efcff */
[----:B0-----:R-:W-:-:S04]  /*104a0*/  @!P3 IADD3 R98, P1, P2, R24, R26, R4 ;  /* 0x0000001a1862b210 */ /* 0x001fc80007a3e004 */
[----:B------:R-:W-:Y:S02]  /*104b0*/  @!P3 IADD3.X R99, R36, R27, R7, P1, P2 ;  /* 0x0000001b2463b210 */ /* 0x000fe40000fe4407 */
[----:B------:R-:W-:-:S13]  /*104c0*/  ISETP.LT.OR P3, PT, R34, 0x49, !P4 ;  /* 0x000000492200780c */ /* 0x000fda0006761670 */
[----:B------:R-:W0:Y:S01]  /*104d0*/  @!P3 LDC.64 R26, c[0x0][0x5c0] ;  /* 0x00017000ff1abb82 */ /* 0x000e220000000a00 */
        /* <DEDUP_REMOVED lines=10> */
[C---:B------:R-:W-:Y:S02]  /*10580*/  LOP3.LUT P5, RZ, R25.reuse, 0x10, RZ, 0xc0, !PT ;  /* 0x0000001019ff7812 */ /* 0x040fe400078ac0ff */
[----:B------:R-:W-:Y:S02]  /*10590*/  LOP3.LUT R0, R0, 0xfffffffb, RZ, 0xc0, !PT ;  /* 0xfffffffb00007812 */ /* 0x000fe400078ec0ff */
[----:B------:R-:W-:Y:S02]  /*105a0*/  LOP3.LUT P6, RZ, R25, 0x20, RZ, 0xc0, !PT ;  /* 0x0000002019ff7812 */ /* 0x000fe400078cc0ff */
[----:B------:R-:W-:Y:S02]  /*105b0*/  @P3 LOP3.LUT R0, R0, 0x4, RZ, 0xfc, !PT ;  /* 0x0000000400003812 */ /* 0x000fe400078efcff */
[----:B------:R-:W-:Y:S02]  /*105c0*/  ISETP.LT.OR P3, PT, R34, 0x51, !P4 ;  /* 0x000000512200780c */ /* 0x000fe40006761670 */
[----:B------:R-:W-:-:S05]  /*105d0*/  F2FP.SATFINITE.E4M3.F32.PACK_AB_MERGE_C R29, RZ, R216, RZ ;  /* 0x000000d8ff1d723e */ /* 0x000fca00048070ff */
[----:B------:R1:W-:Y:S01]  /*105e0*/  @!P5 STG.E.U8 desc[UR14][R42.64+0x10], R29 ;  /* 0x0000101d2a00d986 */ /* 0x0003e2000c10110e */
[----:B0-----:R-:W-:Y:S02]  /*105f0*/  @!P1 IADD3 R26, P2, R24, R26, RZ ;  /* 0x0000001a181a9210 */ /* 0x001fe40007f5e0ff */
[----:B-1----:R-:W-:-:S03]  /*10600*/  F2FP.SATFINITE.E4M3.F32.PACK_AB_MERGE_C R29, RZ, R214, RZ ;  /* 0x000000d6ff1d723e */ /* 0x002fc600048070ff */
[----:B------:R-:W-:Y:S01]  /*10610*/  @!P1 IMAD.X R27, R36, 0x1, R27, P2 ;  /* 0x00000001241b9824 */ /* 0x000fe200010e061b */
[----:B------:R-:W-:Y:S04]  /*10620*/  @!P6 STG.E.U8 desc[UR14][R44.64+0x11], R215 ;  /* 0x000011d72c00e986 */ /* 0x000fe8000c10110e */
        /* <DEDUP_REMOVED lines=9> */
[----:B0-----:R-:W-:-:S05]  /*106c0*/  @!P1 IADD3 R26, P2, R24, R26, RZ ;  /* 0x0000001a181a9210 */ /* 0x001fca0007f5e0ff */
[----:B------:R-:W-:-:S05]  /*106d0*/  @!P1 IMAD.X R27, R36, 0x1, R27, P2 ;  /* 0x00000001241b9824 */ /* 0x000fca00010e061b */
[----:B------:R0:W-:Y:S02]  /*106e0*/  @!P1 STG.E.U8 desc[UR14][R26.64+0x19], R213 ;  /* 0x000019d51a009986 */ /* 0x0001e4000c10110e */
[----:B0-----:R-:W0:Y:S01]  /*106f0*/  @!P3 LDC.64 R26, c[0x0][0x5c0] ;  /* 0x00017000ff1abb82 */ /* 0x001e220000000a00 */
        /* <DEDUP_REMOVED lines=16> */
[----:B------:R-:W-:Y:S02]  /*10800*/  LOP3.LUT P6, RZ, R25, 0x40, RZ, 0xc0, !PT ;  /* 0x0000004019ff7812 */ /* 0x000fe400078cc0ff */
[----:B------:R-:W-:-:S09]  /*10810*/  F2FP.SATFINITE.E4M3.F32.PACK_AB_MERGE_C R29, RZ, R212, RZ ;  /* 0x000000d4ff1d723e */ /* 0x000fd200048070ff */
[----:B------:R1:W-:Y:S01]  /*10820*/  @!P5 STG.E.U8 desc[UR14][R46.64+0x18], R29 ;  /* 0x0000181d2e00d986 */ /* 0x0003e2000c10110e */
[----:B0-----:R-:W-:Y:S02]  /*10830*/  @!P1 IADD3 R26, P2, R24, R26, RZ ;  /* 0x0000001a181a9210 */ /* 0x001fe40007f5e0ff */
[----:B-1----:R-:W-:-:S03]  /*10840*/  F2FP.SATFINITE.E4M3.F32.PACK_AB_MERGE_C R29, RZ, R210, RZ ;  /* 0x000000d2ff1d723e */ /* 0x002fc600048070ff */
[----:B------:R-:W-:Y:S01]  /*10850*/  @!P1 IMAD.X R27, R36, 0x1, R27, P2 ;  /* 0x00000001241b9824 */ /* 0x000fe200010e061b */
[----:B------:R-:W-:Y:S04]  /*10860*/  @!P6 STG.E.U8 desc[UR14][R48.64+0x19], R211 ;  /* 0x000019d33000e986 */ /* 0x000fe8000c10110e */
[----:B------:R0:W-:Y:S01]  /*10870*/  @!P1 STG.E.U8 desc[UR14][R26.64+0x20], R29 ;  /* 0x0000201d1a009986 */ /* 0x0001e2000c10110e */
[----:B------:R-:W-:-:S04]  /*10880*/  ISETP.GE.AND P1, PT, R35, 0x101, PT ;  /* 0x000001012300780c */ /* 0x000fc80003f26270 */
[----:B------:R-:W-:-:S13]  /*10890*/  ISETP.LT.OR P4, PT, R34, 0x1, !P1 ;  /* 0x000000012200780c */ /* 0x000fda0004f81670 */
        /* <DEDUP_REMOVED lines=115> */
[----:B------:R-:W-:-:S02]  /*10fd0*/  F2FP.SATFINITE.E4M3.F32.PACK_AB_MERGE_C R29, RZ, R200, RZ ;  /* 0x000000c8ff1d723e */ /* 0x000fc400048070ff */
[----:B------:R-:W-:-:S03]  /*10fe0*/  F2FP.SATFINITE.E4M3.F32.PACK_AB_MERGE_C R199, RZ, R199, RZ ;  /* 0x000000c7ffc7723e */ /* 0x000fc600048070ff */
        /* <DEDUP_REMOVED lines=77> */
[----:B------:R-:W-:Y:S02]  /*114c0*/  ISETP.LT.OR P4, PT, R34, 0x51, !P1 ;  /* 0x000000512200780c */ /* 0x000fe40004f81670 */
[----:B------:R-:W-:Y:S02]  /*114d0*/  F2FP.SATFINITE.E4M3.F32.PACK_AB_MERGE_C R29, RZ, R192, RZ ;  /* 0x000000c0ff1d723e */ /* 0x000fe400048070ff */
        /* <DEDUP_REMOVED lines=22> */
[----:B------:R-:W-:-:S04]  /*11640*/  ISETP.GE.AND P4, PT, R35, 0x89, PT ;  /* 0x000000892300780c */ /* 0x000fc80003f86270 */
[----:B------:R-:W-:Y:S02]  /*11650*/  ISETP.LT.OR P1, PT, R34, 0x1, !P4 ;  /* 0x000000012200780c */ /* 0x000fe40006721670 */
[----:B------:R-:W-:-:S11]  /*11660*/  LOP3.LUT P5, RZ, R25, 0x2, RZ, 0xc0, !PT ;  /* 0x0000000219ff7812 */ /* 0x000fd600078ac0ff */
[----:B------:R-:W-:-:S04]  /*11670*/  @!P1 IADD3 R89, P2, P3, R3, R24, R4 ;  /* 0x0000001803599210 */ /* 0x000fc80007b5e004 */
[----:B------:R-:W-:Y:S02]  /*11680*/  @!P1 IADD3.X R101, R6, R36, R7, P2, P3 ;  /* 0x0000002406659210 */ /* 0x000fe400017e6407 */
[----:B------:R-:W-:Y:S02]  /*11690*/  ISETP.LT.OR P2, PT, R34, 0x2, !P4 ;  /* 0x000000022200780c */ /* 0x000fe40006741670 */
[----:B------:R-:W-:-:S05]  /*116a0*/  F2FP.SATFINITE.E4M3.F32.PACK_AB_MERGE_C R31, RZ, R188, RZ ;  /* 0x000000bcff1f723e */ /* 0x000fca00048070ff */
[----:B------:R0:W-:Y:S06]  /*116b0*/  @!P5 STG.E.U8 desc[UR14][R114.64+0x48], R31 ;  /* 0x0000481f7200d986 */ /* 0x0001ec000c10110e */
[----:B------:R-:W-:-:S04]  /*116c0*/  @!P2 IADD3 R105, P3, P5, R3, R24, R4 ;  /* 0x000000180369a210 */ /* 0x000fc80007d7e004 */
[----:B0-----:R-:W-:Y:S02]  /*116d0*/  @!P2 IADD3.X R114, R6, R36, R7, P3, P5 ;  /* 0x000000240672a210 */ /* 0x001fe40001fea407 */
[----:B------:R-:W-:-:S13]  /*116e0*/  ISETP.LT.OR P3, PT, R34, 0x51, !P0 ;  /* 0x000000512200780c */ /* 0x000fda0004761670 */
[----:B------:R-:W0:Y:S01]  /*116f0*/  @!P3 LDC.64 R26, c[0x0][0x5c0] ;  /* 0x00017000ff1abb82 */ /* 0x000e220000000a00 */
[----:B------:R-:W-:Y:S02]  /*11700*/  LOP3.LUT P6, RZ, R25, 0x8, RZ, 0xc0, !PT ;  /* 0x0000000819ff7812 */ /* 0x000fe400078cc0ff */
[----:B------:R-:W-:Y:S02]  /*11710*/  F2FP.SATFINITE.E4M3.F32.PACK_AB_MERGE_C R187, RZ, R187, RZ ;  /* 0x000000bbffbb723e */ /* 0x000fe400048070ff */
[----:B------:R-:W-:Y:S02]  /*11720*/  F2FP.SATFINITE.E4M3.F32.PACK_AB_MERGE_C R31, RZ, R186, RZ ;  /* 0x000000baff1f723e */ /* 0x000fe400048070ff */
[----:B0-----:R-:W-:-:S05]  /*11730*/  @!P3 IADD3 R26, P5, R24, R26, RZ ;  /* 0x0000001a181ab210 */ /* 0x001fca0007fbe0ff */
[----:B------:R-:W-:Y:S01]  /*11740*/  @!P3 IMAD.X R27, R36, 0x1, R27, P5 ;  /* 0x00000001241bb824 */ /* 0x000fe200028e061b */
[----:B------:R-:W-:Y:S01]  /*11750*/  ISETP.LT.OR P5, PT, R34, 0x9, !P4 ;  /* 0x000000092200780c */ /* 0x000fe200067a1670 */
[----:B------:R-:W-:Y:S04]  /*11760*/  @!P6 STG.E.U8 desc[UR14][R112.64+0x49], R187 ;  /* 0x000049bb7000e986 */ /* 0x000fe8000c10110e */
[----:B------:R0:W-:Y:S08]  /*11770*/  @!P3 STG.E.U8 desc[UR14][R26.64+0x50], R31 ;  /* 0x0000501f1a00b986 */ /* 0x0001f0000c10110e */
[----:B------:R-:W-:-:S04]  /*11780*/  @!P5 IADD3 R88, P3, P6, R3, R24, R4 ;  /* 0x000000180358d210 */ /* 0x000fc80007e7e004 */
[----:B------:R-:W-:Y:S02]  /*11790*/  @!P5 IADD3.X R100, R6, R36, R7, P3, P6 ;  /* 0x000000240664d210 */ /* 0x000fe40001fec407 */
[----:B------:R-:W-:-:S13]  /*117a0*/  ISETP.LT.OR P3, PT, R34, 0x52, !P0 ;  /* 0x000000522200780c */ /* 0x000fda0004761670 */
[----:B0-----:R-:W0:Y:S01]  /*117b0*/  @!P3 LDC.64 R26, c[0x0][0x5c0] ;  /* 0x00017000ff1abb82 */ /* 0x001e220000000a00 */
[----:B------:R-:W-:Y:S02]  /*117c0*/  F2FP.SATFINITE.E4M3.F32.PACK_AB_MERGE_C R185, RZ, R185, RZ ;  /* 0x000000b9ffb9723e */ /* 0x000fe400048070ff */
[----:B------:R-:W-:-:S04]  /*117d0*/  LOP3.LUT R0, R0, 0xefffffff, RZ, 0xc0, !PT ;  /* 0xefffffff00007812 */ /* 0x000fc800078ec0ff */
[----:B------:R-:W-:Y:S02]  /*117e0*/  @P2 LOP3.LUT R0, R0, 0x10000000, RZ, 0xfc, !PT ;  /* 0x1000000000002812 */ /* 0x000fe400078efcff */
[----:B0-----:R-:W-:-:S05]  /*117f0*/  @!P3 IADD3 R26, P6, R24, R26, RZ ;  /* 0x0000001a181ab210 */ /* 0x001fca0007fde0ff */
[----:B------:R-:W-:-:S05]  /*11800*/  @!P3 IMAD.X R27, R36, 0x1, R27, P6 ;  /* 0x00000001241bb824 */ /* 0x000fca00030e061b */
[----:B------:R0:W-:Y:S01]  /*11810*/  @!P3 STG.E.U8 desc[UR14][R26.64+0x51], R185 ;  /* 0x000051b91a00b986 */ /* 0x0001e2000c10110e */
[----:B------:R-:W-:Y:S02]  /*11820*/  ISETP.LT.OR P3, PT, R34, 0xa, !P4 ;  /* 0x0000000a2200780c */ /* 0x000fe40006761670 */
[----:B------:R-:W-:-:S04]  /*11830*/  LOP3.LUT R0, R0, 0xfbffffff, RZ, 0xc0, !PT ;  /* 0xfbffffff00007812 */ /* 0x000fc800078ec0ff */
[----:B------:R-:W-:-:S04]  /*11840*/  @P5 LOP3.LUT R0, R0, 0x4000000, RZ, 0xfc, !PT ;  /* 0x0400000000005812 */ /* 0x000fc800078efcff */
[----:B------:R-:W-:-:S03]  /*11850*/  LOP3.LUT R0, R0, 0xf7ffffff, RZ, 0xc0, !PT ;  /* 0xf7ffffff00007812 */ /* 0x000fc600078ec0ff */
[----:B------:R-:W-:Y:S02]  /*11860*/  @!P3 IADD3 R37, P5, P6, R3, R24, R4 ;  /* 0x000000180325b210 */ /* 0x000fe40007ebe004 */
[----:B------:R-:W-:Y:S02]  /*11870*/  LOP3.LUT P2, RZ, R25, 0x20000, RZ, 0xc0, !PT ;  /* 0x0002000019ff7812 */ /* 0x000fe4000784c0ff */
[----:B------:R-:W-:Y:S02]  /*11880*/  @!P3 IADD3.X R95, R6, R36, R7, P5, P6 ;  /* 0x00000024065fb210 */ /* 0x000fe40002fec407 */
[----:B------:R-:W-:Y:S02]  /*11890*/  @P3 LOP3.LUT R0, R0, 0x8000000, RZ, 0xfc, !PT ;  /* 0x0800000000003812 */ /* 0x000fe400078efcff */
[----:B------:R-:W-:Y:S02]  /*118a0*/  ISETP.LT.OR P3, PT, R34, 0x11, !P4 ;  /* 0x000000112200780c */ /* 0x000fe40006761670 */
[----:B------:R-:W-:-:S02]  /*118b0*/  F2FP.SATFINITE.E4M3.F32.PACK_AB_MERGE_C R31, RZ, R184, RZ ;  /* 0x000000b8ff1f723e */ /* 0x000fc400048070ff */
[C---:B------:R-:W-:Y:S02]  /*118c0*/  LOP3.LUT P1, RZ, R25.reuse, 0x40000, RZ, 0xc0, !PT ;  /* 0x0004000019ff7812 */ /* 0x040fe4000782c0ff */
[----:B------:R-:W-:Y:S01]  /*118d0*/  LOP3.LUT R25, R25, 0xfffffffb, RZ, 0xc0, !PT ;  /* 0xfffffffb19197812 */ /* 0x000fe200078ec0ff */
[----:B------:R1:W-:Y:S06]  /*118e0*/  @!P2 STG.E.U8 desc[UR14][R124.64+0x50], R31 ;  /* 0x0000501f7c00a986 */ /* 0x0003ec000c10110e */
[----:B------:R-:W-:Y:S02]  /*118f0*/  @!P3 IADD3 R85, P2, P6, R3, R24, R4 ;  /* 0x000000180355b210 */ /* 0x000fe40007e5e004 */
[----:B------:R-:W-:-:S02]  /*11900*/  @P3 LOP3.LUT R25, R25, 0x4, RZ, 0xfc, !PT ;  /* 0x0000000419193812 */ /* 0x000fc400078efcff */
[----:B------:R-:W-:Y:S02]  /*11910*/  @!P3 IADD3.X R97, R6, R36, R7, P2, P6 ;  /* 0x000000240661b210 */ /* 0x000fe400017ec407 */
[----:B------:R-:W-:Y:S02]  /*11920*/  LOP3.LUT P2, RZ, R25, 0x80000, RZ, 0xc0, !PT ;  /* 0x0008000019ff7812 */ /* 0x000fe4000784c0ff */
[----:B------:R-:W-:Y:S02]  /*11930*/  ISETP.LT.OR P3, PT, R34, 0x12, !P4 ;  /* 0x000000122200780c */ /* 0x000fe40006761670 */
[----:B------:R-:W-:-:S09]  /*11940*/  LOP3.LUT R0, R0, 0xdfffffff, RZ, 0xc0, !PT ;  /* 0xdfffffff00007812 */ /* 0x000fd200078ec0ff */
[----:B------:R-:W-:Y:S02]  /*11950*/  @P2 LOP3.LUT R0, R0, 0x20000000, RZ, 0xfc, !PT ;  /* 0x2000000000002812 */ /* 0x000fe400078efcff */
[----:B------:R-:W-:-:S04]  /*11960*/  @!P3 IADD3 R104, P2, P6, R3, R24, R4 ;  /* 0x000000180368b210 */ /* 0x000fc80007e5e004 */
[----:B------:R-:W-:Y:S02]  /*11970*/  @!P3 IADD3.X R112, R6, R36, R7, P2, P6 ;  /* 0x000000240670b210 */ /* 0x000fe400017ec407 */
[----:B------:R-:W-:-:S13]  /*11980*/  ISETP.LT.OR P6, PT, R34, 0x59, !P0 ;  /* 0x000000592200780c */ /* 0x000fda00047c1670 */
[----:B0-----:R-:W0:Y:S01]  /*11990*/  @!P6 LDC.64 R26, c[0x0][0x5c0] ;  /* 0x00017000ff1aeb82 */ /* 0x001e220000000a00 */
[----:B------:R-:W-:Y:S02]  /*119a0*/  F2FP.SATFINITE.E4M3.F32.PACK_AB_MERGE_C R183, RZ, R183, RZ ;  /* 0x000000b7ffb7723e */ /* 0x000fe400048070ff */
[----:B------:R-:W-:-:S03]  /*119b0*/  ISETP.LT.OR P0, PT, R34, 0x5a, !P0 ;  /* 0x0000005a2200780c */ /* 0x000fc60004701670 */
[----:B------:R-:W-:Y:S01]  /*119c0*/  @!P1 STG.E.U8 desc[UR14][R120.64+0x51], R183 ;  /* 0x000051b778009986 */ /* 0x000fe2000c10110e */
[----:B-1----:R-:W-:Y:S02]  /*119d0*/  F2FP.SATFINITE.E4M3.F32.PACK_AB_MERGE_C R31, RZ, R182, RZ ;  /* 0x000000b6ff1f723e */ /* 0x002fe400048070ff */
[----:B------:R-:W-:Y:S02]  /*119e0*/  ISETP.LT.OR P2, PT, R34, 0x19, !P4 ;  /* 0x000000192200780c */ /* 0x000fe40006741670 */
[----:B0-----:R-:W-:-:S05]  /*119f0*/  @!P6 IADD3 R26, P1, R24, R26, RZ ;  /* 0x0000001a181ae210 */ /* 0x001fca0007f3e0ff */
[----:B------:R-:W-:-:S05]  /*11a00*/  @!P6 IMAD.X R27, R36, 0x1, R27, P1 ;  /* 0x00000001241be824 */ /* 0x000fca00008e061b */
[----:B------:R0:W-:Y:S01]  /*11a10*/  @!P6 STG.E.U8 desc[UR14][R26.64+0x58], R31 ;  /* 0x0000581f1a00e986 */ /* 0x0001e2000c10110e */
[----:B------:R-:W-:Y:S01]  /*11a20*/  LOP3.LUT R25, R25, 0xfffffff7, RZ, 0xc0, !PT ;  /* 0xfffffff719197812 */ /* 0x000fe200078ec0ff */
[----:B0-----:R-:W0:Y:S03]  /*11a30*/  @!P0 LDC.64 R26, c[0x0][0x5c0] ;  /* 0x00017000ff1a8b82 */ /* 0x001e260000000a00 */
[----:B------:R-:W-:Y:S02]  /*11a40*/  @P3 LOP3.LUT R25, R25, 0x8, RZ, 0xfc, !PT ;  /* 0x0000000819193812 */ /* 0x000fe400078efcff */
[----:B------:R-:W-:Y:S02]  /*11a50*/  @!P2 IADD3 R84, P1, P6, R3, R24, R4 ;  /* 0x000000180354a210 */ /* 0x000fe40007e3e004 */
[C---:B------:R-:W-:Y:S02]  /*11a60*/  LOP3.LUT P3, RZ, R25.reuse, 0x100000, RZ, 0xc0, !PT ;  /* 0x0010000019ff7812 */ /* 0x040fe4000786c0ff */
[----:B------:R-:W-:-:S02]  /*11a70*/  LOP3.LUT P5, RZ, R25, 0x200000, RZ, 0xc0, !PT ;  /* 0x0020000019ff7812 */ /* 0x000fc400078ac0ff */
[----:B------:R-:W-:Y:S02]  /*11a80*/  LOP3.LUT R25, R25, 0xffffffdf, RZ, 0xc0, !PT ;  /* 0xffffffdf19197812 */ /* 0x000fe400078ec0ff */
[----:B------:R-:W-:Y:S02]  /*11a90*/  @!P2 IADD3.X R96, R6, R36, R7, P1, P6 ;  /* 0x000000240660a210 */ /* 0x000fe40000fec407 */
[----:B------:R-:W-:Y:S02]  /*11aa0*/  @P2 LOP3.LUT R25, R25, 0x20, RZ, 0xfc, !PT ;  /* 0x0000002019192812 */ /* 0x000fe400078efcff */
[----:B------:R-:W-:Y:S02]  /*11ab0*/  ISETP.LT.OR P2, PT, R34, 0x1a, !P4 ;  /* 0x0000001a2200780c */ /* 0x000fe40006741670 */
[----:B------:R-:W-:Y:S02]  /*11ac0*/  F2FP.SATFINITE.E4M3.F32.PACK_AB_MERGE_C R181, RZ, R181, RZ ;  /* 0x000000b5ffb5723e */ /* 0x000fe400048070ff */
[----:B0-----:R-:W-:-:S05]  /*11ad0*/  @!P0 IADD3 R26, P6, R24, R26, RZ ;  /* 0x0000001a181a8210 */ /* 0x001fca0007fde0ff */
[----:B------:R-:W-:Y:S01]  /*11ae0*/  @!P0 IMAD.X R27, R36, 0x1, R27, P6 ;  /* 0x00000001241b8824 */ /* 0x000fe200030e061b */
[C---:B------:R-:W-:Y:S02]  /*11af0*/  LOP3.LUT P1, RZ, R25.reuse, 0x400000, RZ, 0xc0, !PT ;  /* 0x0040000019ff7812 */ /* 0x040fe4000782c0ff */
[----:B------:R-:W-:Y:S02]  /*11b00*/  LOP3.LUT R25, R25, 0xffffffef, RZ, 0xc0, !PT ;  /* 0xffffffef19197812 */ /* 0x000fe400078ec0ff */
[----:B------:R-:W-:Y:S01]  /*11b10*/  @!P0 STG.E.U8 desc[UR14][R26.64+0x59], R181 ;  /* 0x000059b51a008986 */ /* 0x000fe2000c10110e */
[----:B------:R-:W-:Y:S02]  /*11b20*/  @!P2 IADD3 R31, P0, P6, R3, R24, R4 ;  /* 0x00000018031fa210 */ /* 0x000fe40007e1e004 */
[----:B------:R-:W-:Y:S02]  /*11b30*/  @P2 LOP3.LUT R25, R25, 0x10, RZ, 0xfc, !PT ;  /* 0x0000001019192812 */ /* 0x000fe400078efcff */
[----:B------:R-:W-:-:S02]  /*11b40*/  @!P2 IADD3.X R94, R6, R36, R7, P0, P6 ;  /* 0x00000024065ea210 */ /* 0x000fc400007ec407 */
[----:B------:R-:W-:Y:S02]  /*11b50*/  LOP3.LUT P2, RZ, R0, 0x20000000, RZ, 0xc0, !PT ;  /* 0x2000000000ff7812 */ /* 0x000fe4000784c0ff */
[----:B------:R-:W-:-:S11]  /*11b60*/  F2FP.SATFINITE.E4M3.F32.PACK_AB_MERGE_C R125, RZ, R180, RZ ;  /* 0x000000b4ff7d723e */ /* 0x000fd600048070ff */
[----:B------:R0:W-:Y:S01]  /*11b70*/  @!P2 STG.E.U8 desc[UR14][R138.64+0x58], R125 ;  /* 0x0000587d8a00a986 */ /* 0x0001e2000c10110e */
[----:B------:R-:W-:Y:S02]  /*11b80*/  ISETP.LT.OR P2, PT, R34, 0x21, !P4 ;  /* 0x000000212200780c */ /* 0x000fe40006741670 */
[----:B------:R-:W-:Y:S02]  /*11b90*/  LOP3.LUT R25, R25, 0xfbffffff, RZ, 0xc0, !PT ;  /* 0xfbffffff19197812 */ /* 0x000fe400078ec0ff */
[----:B------:R-:W-:-:S09]  /*11ba0*/  F2FP.SATFINITE.E4M3.F32.PACK_AB_MERGE_C R179, RZ, R179, RZ ;  /* 0x000000b3ffb3723e */ /* 0x000fd200048070ff */
[----:B------:R-:W-:Y:S02]  /*11bb0*/  @!P2 IADD3 R113, P0, P6, R3, R24, R4 ;  /* 0x000000180371a210 */ /* 0x000fe40007e1e004 */
[----:B------:R-:W-:Y:S02]  /*11bc0*/  @P2 LOP3.LUT R25, R25, 0x4000000, RZ, 0xfc, !PT ;  /* 0x0400000019192812 */ /* 0x000fe400078efcff */
[----:B------:R-:W-:Y:S02]  /*11bd0*/  @!P2 IADD3.X R115, R6, R36, R7, P0, P6 ;  /* 0x000000240673a210 */ /* 0x000fe400007ec407 */
[C---:B------:R-:W-:Y:S01]  /*11be0*/  ISETP.LT.OR P2, PT, R34.reuse, 0x22, !P4 ;  /* 0x000000222200780c */ /* 0x040fe20006741670 */
[----:B------:R1:W-:Y:S01]  /*11bf0*/  @!P3 STG.E.U8 desc[UR14][R132.64+0x59], R179 ;  /* 0x000059b38400b986 */ /* 0x0003e2000c10110e */
[----:B------:R-:W-:Y:S02]  /*11c00*/  ISETP.LT.OR P3, PT, R34, 0x29, !P4 ;  /* 0x000000292200780c */ /* 0x000fe40006761670 */
[----:B0-----:R-:W-:-:S02]  /*11c10*/  F2FP.SATFINITE.E4M3.F32.PACK_AB_MERGE_C R125, RZ, R178, RZ ;  /* 0x000000b2ff7d723e */ /* 0x001fc400048070ff */
[----:B------:R-:W-:-:S07]  /*11c20*/  LOP3.LUT R30, R30, 0xfffffffe, RZ, 0xc0, !PT ;  /* 0xfffffffe1e1e7812 */ /* 0x000fce00078ec0ff */
[----:B------:R-:W-:-:S04]  /*11c30*/  @!P2 IADD3 R120, P0, P6, R3, R24, R4 ;  /* 0x000000180378a210 */ /* 0x000fc80007e1e004 */
[--C-:B------:R-:W-:Y:S02]  /*11c40*/  @!P2 IADD3.X R121, R6, R36, R7.reuse, P0, P6 ;  /* 0x000000240679a210 */ /* 0x100fe400007ec407 */
[----:B------:R-:W-:Y:S01]  /*11c50*/  @!P3 IADD3 R124, P0, P6, R3, R24, R4 ;  /* 0x00000018037cb210 */ /* 0x000fe20007e1e004 */
[----:B------:R-:W-:Y:S01]  /*11c60*/  @!P5 STG.E.U8 desc[UR14][R122.64], R125 ;  /* 0x0000007d7a00d986 */ /* 0x000fe2000c10110e */
[----:B------:R-:W-:Y:S02]  /*11c70*/  @P3 LOP3.LUT R30, R30, 0x1, RZ, 0xfc, !PT ;  /* 0x000000011e1e3812 */ /* 0x000fe400078efcff */
[----:B-1----:R-:W-:Y:S02]  /*11c80*/  @!P3 IADD3.X R132, R6, R36, R7, P0, P6 ;  /* 0x000000240684b210 */ /* 0x002fe400007ec407 */
[C---:B------:R-:W-:Y:S02]  /*11c90*/  ISETP.LT.OR P5, PT, R34.reuse, 0x1, !P4 ;  /* 0x000000012200780c */ /* 0x040fe400067a1670 */
[----:B------:R-:W-:-:S02]  /*11ca0*/  ISETP.LT.OR P3, PT, R34, 0x2a, !P4 ;  /* 0x0000002a2200780c */ /* 0x000fc40006761670 */
[----:B------:R-:W-:-:S04]  /*11cb0*/  LOP3.LUT R25, R25, 0xefffffff, RZ, 0xc0, !PT ;  /* 0xefffffff19197812 */ /* 0x000fc800078ec0ff */
[----:B------:R-:W-:-:S04]  /*11cc0*/  @P2 LOP3.LUT R25, R25, 0x10000000, RZ, 0xfc, !PT ;  /* 0x1000000019192812 */ /* 0x000fc800078efcff */
[----:B------:R-:W-:Y:S01]  /*11cd0*/  LOP3.LUT R25, R25, 0x7fffffff, RZ, 0xc0, !PT ;  /* 0x7fffffff19197812 */ /* 0x000fe200078ec0ff */
[----:B------:R-:W0:Y:S02]  /*11ce0*/  @!P5 LDC.64 R26, c[0x0][0x5c0] ;  /* 0x00017000ff1adb82 */ /* 0x000e240000000a00 */
[----:B------:R-:W-:Y:S02]  /*11cf0*/  @!P3 IADD3 R133, P0, P6, R3, R24, R4 ;  /* 0x000000180385b210 */ /* 0x000fe40007e1e004 */
[----:B------:R-:W-:Y:S02]  /*11d00*/  @P3 LOP3.LUT R25, R25, 0x80000000, RZ, 0xfc, !PT ;  /* 0x8000000019193812 */ /* 0x000fe400078efcff */
[----:B------:R-:W-:Y:S02]  /*11d10*/  @!P3 IADD3.X R150, R6, R36, R7, P0, P6 ;  /* 0x000000240696b210 */ /* 0x000fe400007ec407 */
[----:B------:R-:W-:Y:S02]  /*11d20*/  ISETP.LT.OR P3, PT, R34, 0x31, !P4 ;  /* 0x000000312200780c */ /* 0x000fe40006761670 */
[----:B------:R-:W-:-:S02]  /*11d30*/  LOP3.LUT R25, R25, 0xbfffffff, RZ, 0xc0, !PT ;  /* 0xbfffffff19197812 */ /* 0x000fc400078ec0ff */
[----:B------:R-:W-:Y:S02]  /*11d40*/  LOP3.LUT P2, RZ, R0, 0x10000000, RZ, 0xc0, !PT ;  /* 0x1000000000ff7812 */ /* 0x000fe4000784c0ff */
[----:B------:R-:W-:-:S07]  /*11d50*/  F2FP.SATFINITE.E4M3.F32.PACK_AB_MERGE_C R177, RZ, R177, RZ ;  /* 0x000000b1ffb1723e */ /* 0x000fce00048070ff */
[----:B------:R-:W-:Y:S02]  /*11d60*/  @!P3 IADD3 R155, P0, P6, R3, R24, R4 ;  /* 0x00000018039bb210 */ /* 0x000fe40007e1e004 */
[----:B------:R-:W-:Y:S02]  /*11d70*/  @P3 LOP3.LUT R25, R25, 0x40000000, RZ, 0xfc, !PT ;  /* 0x4000000019193812 */ /* 0x000fe400078efcff */
[----:B------:R-:W-:Y:S02]  /*11d80*/  @!P3 IADD3.X R161, R6, R36, R7, P0, P6 ;  /* 0x0000002406a1b210 */ /* 0x000fe400007ec407 */
[----:B0-----:R-:W-:Y:S01]  /*11d90*/  @!P5 IADD3 R26, P3, R89, R26, RZ ;  /* 0x0000001a591ad210 */ /* 0x001fe20007f7e0ff */
[----:B------:R-:W-:Y:S01]  /*11da0*/  @!P1 STG.E.U8 desc[UR14][R118.64+0x1], R177 ;  /* 0x000001b176009986 */ /* 0x000fe2000c10110e */
[----:B------:R-:W-:Y:S02]  /*11db0*/  F2FP.SATFINITE.E4M3.F32.PACK_AB_MERGE_C R89, RZ, R176, RZ ;  /* 0x000000b0ff59723e */ /* 0x000fe400048070ff */
[----:B------:R-:W-:Y:S01]  /*11dc0*/  ISETP.LT.OR P1, PT, R34, 0x32, !P4 ;  /* 0x000000322200780c */ /* 0x000fe20006721670 */
[----:B------:R-:W-:-:S05]  /*11dd0*/  @!P5 IMAD.X R27, R101, 0x1, R27, P3 ;  /* 0x00000001651bd824 */ /* 0x000fca00018e061b */
[----:B------:R0:W-:Y:S01]  /*11de0*/  @!P5 STG.E.U8 desc[UR14][R26.64], R89 ;  /* 0x000000591a00d986 */ /* 0x0001e2000c10110e */
[----:B------:R-:W-:Y:S02]  /*11df0*/  ISETP.LT.OR P5, PT, R34, 0x39, !P4 ;  /* 0x000000392200780c */ /* 0x000fe400067a1670 */
[----:B------:R-:W-:Y:S01]  /*11e00*/  LOP3.LUT R25, R25, 0xdfffffff, RZ, 0xc0, !PT ;  /* 0xdfffffff19197812 */ /* 0x000fe200078ec0ff */
[----:B0-----:R-:W0:Y:S03]  /*11e10*/  @!P2 LDC.64 R26, c[0x0][0x5c0] ;  /* 0x00017000ff1aab82 */ /* 0x001e260000000a00 */
[----:B------:R-:W-:Y:S02]  /*11e20*/  @!P1 IADD3 R152, P0, P6, R3, R24, R4 ;  /* 0x0000001803989210 */ /* 0x000fe40007e1e004 */
[----:B------:R-:W-:Y:S02]  /*11e30*/  @P1 LOP3.LUT R25, R25, 0x20000000, RZ, 0xfc, !PT ;  /* 0x2000000019191812 */ /* 0x000fe400078efcff */
[----:B------:R-:W-:-:S02]  /*11e40*/  @!P1 IADD3.X R157, R6, R36, R7, P0, P6 ;  /* 0x00000024069d9210 */ /* 0x000fc400007ec407 */
[----:B------:R-:W-:Y:S02]  /*11e50*/  LOP3.LUT R25, R25, 0xf7ffffff, RZ, 0xc0, !PT ;  /* 0xf7ffffff19197812 */ /* 0x000fe400078ec0ff */
[----:B------:R-:W-:Y:S02]  /*11e60*/  @!P5 IADD3 R139, P0, P6, R3, R24, R4 ;  /* 0x00000018038bd210 */ /* 0x000fe40007e1e004 */
[----:B------:R-:W-:Y:S02]  /*11e70*/  @P5 LOP3.LUT R25, R25, 0x8000000, RZ, 0xfc, !PT ;  /* 0x0800000019195812 */ /* 0x000fe400078efcff */
[----:B------:R-:W-:Y:S02]  /*11e80*/  @!P5 IADD3.X R154, R6, R36, R7, P0, P6 ;  /* 0x00000024069ad210 */ /* 0x000fe400007ec407 */
[----:B------:R-:W-:Y:S02]  /*11e90*/  ISETP.LT.OR P5, PT, R34, 0x3a, !P4 ;  /* 0x0000003a2200780c */ /* 0x000fe400067a1670 */
[----:B------:R-:W-:-:S02]  /*11ea0*/  LOP3.LUT R25, R25, 0xfdffffff, RZ, 0xc0, !PT ;  /* 0xfdffffff19197812 */ /* 0x000fc400078ec0ff */
[----:B0-----:R-:W-:-:S05]  /*11eb0*/  @!P2 IADD3 R26, P0, R105, R26, RZ ;  /* 0x0000001a691aa210 */ /* 0x001fca0007f1e0ff */
[----:B------:R-:W-:-:S04]  /*11ec0*/  @!P2 IMAD.X R27, R114, 0x1, R27, P0 ;  /* 0x00000001721ba824 */ /* 0x000fc800000e061b */
[----:B------:R-:W-:Y:S02]  /*11ed0*/  @!P5 IADD3 R138, P0, P6, R3, R24, R4 ;  /* 0x00000018038ad210 */ /* 0x000fe40007e1e004 */
[----:B------:R-:W-:Y:S02]  /*11ee0*/  @P5 LOP3.LUT R25, R25, 0x2000000, RZ, 0xfc, !PT ;  /* 0x0200000019195812 */ /* 0x000fe400078efcff */
[----:B------:R-:W-:Y:S02]  /*11ef0*/  @!P5 IADD3.X R153, R6, R36, R7, P0, P6 ;  /* 0x000000240699d210 */ /* 0x000fe400007ec407 */
[----:B------:R-:W-:Y:S02]  /*11f00*/  ISETP.LT.OR P5, PT, R34, 0x41, !P4 ;  /* 0x000000412200780c */ /* 0x000fe400067a1670 */
[----:B------:R-:W-:Y:S02]  /*11f10*/  LOP3.LUT P6, RZ, R25, 0x800000, RZ, 0xc0, !PT ;  /* 0x0080000019ff7812 */ /* 0x000fe400078cc0ff */
[----:B------:R-:W-:-:S02]  /*11f20*/  F2FP.SATFINITE.E4M3.F32.PACK_AB_MERGE_C R175, RZ, R175, RZ ;  /* 0x000000afffaf723e */ /* 0x000fc400048070ff */
[----:B------:R-:W-:Y:S02]  /*11f30*/  F2FP.SATFINITE.E4M3.F32.PACK_AB_MERGE_C R89, RZ, R174, RZ ;  /* 0x000000aeff59723e */ /* 0x000fe400048070ff */
[----:B------:R-:W-:Y:S01]  /*11f40*/  LOP3.LUT R25, R25, 0xfeffffff, RZ, 0xc0, !PT ;  /* 0xfeffffff19197812 */ /* 0x000fe200078ec0ff */
[----:B------:R-:W-:Y:S04]  /*11f50*/  @!P2 STG.E.U8 desc[UR14][R26.64+0x1], R175 ;  /* 0x000001af1a00a986 */ /* 0x000fe8000c10110e */
[----:B------:R-:W-:Y:S02]  /*11f60*/  @!P5 IADD3 R151, P0, P2, R3, R24, R4 ;  /* 0x000000180397d210 */ /* 0x000fe40007a1e004 */
[----:B------:R0:W-:Y:S01]  /*11f70*/  @!P6 STG.E.U8 desc[UR14][R136.64+0x8], R89 ;  /* 0x000008598800e986 */ /* 0x0001e2000c10110e */
[----:B------:R-:W-:-:S02]  /*11f80*/  @P5 LOP3.LUT R25, R25, 0x1000000, RZ, 0xfc, !PT ;  /* 0x0100000019195812 */ /* 0x000fc400078efcff */
[----:B------:R-:W-:Y:S02]  /*11f90*/  @!P5 IADD3.X R156, R6, R36, R7, P0, P2 ;  /* 0x00000024069cd210 */ /* 0x000fe400007e4407 */
[----:B------:R-:W-:Y:S02]  /*11fa0*/  ISETP.LT.OR P6, PT, R34, 0x42, !P4 ;  /* 0x000000422200780c */ /* 0x000fe400067c1670 */
[----:B------:R-:W-:Y:S02]  /*11fb0*/  LOP3.LUT P5, RZ, R0, 0x4000000, RZ, 0xc0, !PT ;  /* 0x0400000000ff7812 */ /* 0x000fe400078ac0ff */
[----:B------:R-:W-:Y:S02]  /*11fc0*/  LOP3.LUT P1, RZ, R30, 0x200, RZ, 0xc0, !PT ;  /* 0x000002001eff7812 */ /* 0x000fe4000782c0ff */
[----:B------:R-:W-:Y:S02]  /*11fd0*/  LOP3.LUT R25, R25, 0xff7fffff, RZ, 0xc0, !PT ;  /* 0xff7fffff19197812 */ /* 0x000fe400078ec0ff */
[----:B------:R-:W-:-:S05]  /*11fe0*/  F2FP.SATFINITE.E4M3.F32.PACK_AB_MERGE_C R173, RZ, R173, RZ ;  /* 0x000000adffad723e */ /* 0x000fca00048070ff */
[----:B0-----:R-:W-:Y:S02]  /*11ff0*/  @!P6 IADD3 R136, P0, P2, R3, R24, R4 ;  /* 0x000000180388e210 */ /* 0x001fe40007a1e004 */
[----:B------:R-:W0:Y:S01]  /*12000*/  @!P5 LDC.64 R26, c[0x0][0x5c0] ;  /* 0x00017000ff1adb82 */ /* 0x000e220000000a00 */
[----:B------:R-:W-:Y:S02]  /*12010*/  @P6 LOP3.LUT R25, R25, 0x800000, RZ, 0xfc, !PT ;  /* 0x0080000019196812 */ /* 0x000fe400078efcff */
[----:B------:R-:W-:Y:S02]  /*12020*/  @!P6 IADD3.X R160, R6, R36, R7, P0, P2 ;  /* 0x0000002406a0e210 */ /* 0x000fe400007e4407 */
[C---:B------:R-:W-:Y:S01]  /*12030*/  ISETP.LT.OR P6, PT, R34.reuse, 0x49, !P4 ;  /* 0x000000492200780c */ /* 0x040fe200067c1670 */
[----:B------:R1:W-:Y:S01]  /*12040*/  @!P1 STG.E.U8 desc[UR14][R130.64+0x9], R173 ;  /* 0x000009ad82009986 */ /* 0x0003e2000c10110e */
[----:B------:R-:W-:Y:S02]  /*12050*/  ISETP.LT.OR P1, PT, R34, 0x4a, !P4 ;  /* 0x0000004a2200780c */ /* 0x000fe40006721670 */
[----:B------:R-:W-:-:S02]  /*12060*/  LOP3.LUT R25, R25, 0xffbfffff, RZ, 0xc0, !PT ;  /* 0xffbfffff19197812 */ /* 0x000fc400078ec0ff */
[----:B------:R-:W-:-:S07]  /*12070*/  LOP3.LUT P3, RZ, R0, 0x8000000, RZ, 0xc0, !PT ;  /* 0x0800000000ff7812 */ /* 0x000fce000786c0ff */
[--C-:B------:R-:W-:Y:S02]  /*12080*/  @!P6 IADD3 R166, P0, P2, R3, R24, R4.reuse ;  /* 0x0000001803a6e210 */ /* 0x100fe40007a1e004 */
[----:B------:R-:W-:Y:S02]  /*12090*/  @P6 LOP3.LUT R25, R25, 0x400000, RZ, 0xfc, !PT ;  /* 0x0040000019196812 */ /* 0x000fe400078efcff */
[--C-:B------:R-:W-:Y:S02]  /*120a0*/  @!P6 IADD3.X R174, R6, R36, R7.reuse, P0, P2 ;  /* 0x0000002406aee210 */ /* 0x100fe400007e4407 */
[----:B------:R-:W-:Y:S02]  /*120b0*/  @!P1 IADD3 R163, P2, P6, R3, R24, R4 ;  /* 0x0000001803a39210 */ /* 0x000fe40007e5e004 */
[----:B0-----:R-:W-:Y:S02]  /*120c0*/  @!P5 IADD3 R26, P0, R88, R26, RZ ;  /* 0x0000001a581ad210 */ /* 0x001fe40007f1e0ff */
[----:B-1----:R-:W-:-:S02]  /*120d0*/  @!P1 IADD3.X R173, R6, R36, R7, P2, P6 ;  /* 0x0000002406ad9210 */ /* 0x002fc400017ec407 */
[----:B------:R-:W-:Y:S01]  /*120e0*/  LOP3.LUT P6, RZ, R30, 0x8000, RZ, 0xc0, !PT ;  /* 0x000080001eff7812 */ /* 0x000fe200078cc0ff */
[----:B------:R-:W-:Y:S01]  /*120f0*/  @!P5 IMAD.X R27, R100, 0x1, R27, P0 ;  /* 0x00000001641bd824 */ /* 0x000fe200000e061b */
[----:B------:R-:W-:Y:S02]  /*12100*/  F2FP.SATFINITE.E4M3.F32.PACK_AB_MERGE_C R89, RZ, R172, RZ ;  /* 0x000000acff59723e */ /* 0x000fe400048070ff */
[----:B------:R-:W-:-:S03]  /*12110*/  LOP3.LUT R0, R0, 0xfdffffff, RZ, 0xc0, !PT ;  /* 0xfdffffff00007812 */ /* 0x000fc600078ec0ff */
[----:B------:R0:W-:Y:S06]  /*12120*/  @!P5 STG.E.U8 desc[UR14][R26.64+0x8], R89 ;  /* 0x000008591a00d986 */ /* 0x0001ec000c10110e */
[----:B------:R-:W-:Y:S01]  /*12130*/  @P6 LOP3.LUT R0, R0, 0x2000000, RZ, 0xfc, !PT ;  /* 0x0200000000006812 */ /* 0x000fe200078efcff */
[----:B0-----:R-:W0:Y:S01]  /*12140*/  @!P3 LDC.64 R26, c[0x0][0x5c0] ;  /* 0x00017000ff1abb82 */ /* 0x001e220000000a00 */
[----:B------:R-:W-:Y:S02]  /*12150*/  ISETP.LT.OR P6, PT, R34, 0x51, !P4 ;  /* 0x000000512200780c */ /* 0x000fe400067c1670 */
[----:B------:R-:W-:-:S04]  /*12160*/  LOP3.LUT R25, R25, 0xffdfffff, RZ, 0xc0, !PT ;  /* 0xffdfffff19197812 */ /* 0x000fc800078ec0ff */
[----:B------:R-:W-:-:S07]  /*12170*/  @P1 LOP3.LUT R25, R25, 0x200000, RZ, 0xfc, !PT ;  /* 0x0020000019191812 */ /* 0x000fce00078efcff */
[----:B------:R-:W-:Y:S02]  /*12180*/  @!P6 IADD3 R159, P0, P2, R3, R24, R4 ;  /* 0x00000018039fe210 */ /* 0x000fe40007a1e004 */
[----:B------:R-:W-:Y:S02]  /*12190*/  LOP3.LUT R25, R25, 0xffefffff, RZ, 0xc0, !PT ;  /* 0xffefffff19197812 */ /* 0x000fe400078ec0ff */
[----:B------:R-:W-:Y:S02]  /*121a0*/  @!P6 IADD3.X R165, R6, R36, R7, P0, P2 ;  /* 0x0000002406a5e210 */ /* 0x000fe400007e4407 */
[----:B0-----:R-:W-:Y:S02]  /*121b0*/  @!P3 IADD3 R26, P0, R37, R26, RZ ;  /* 0x0000001a251ab210 */ /* 0x001fe40007f1e0ff */
[----:B------:R-:W-:Y:S02]  /*121c0*/  @P6 LOP3.LUT R25, R25, 0x100000, RZ, 0xfc, !PT ;  /* 0x0010000019196812 */ /* 0x000fe400078efcff */
[----:B------:R-:W-:Y:S01]  /*121d0*/  F2FP.SATFINITE.E4M3.F32.PACK_AB_MERGE_C R171, RZ, R171, RZ ;  /* 0x000000abffab723e */ /* 0x000fe200048070ff */
[----:B------:R-:W-:Y:S01]  /*121e0*/  @!P3 IMAD.X R27, R95, 0x1, R27, P0 ;  /* 0x000000015f1bb824 */ /* 0x000fe200000e061b */
[----:B------:R-:W-:-:S04]  /*121f0*/  ISETP.LT.OR P6, PT, R34, 0x52, !P4 ;  /* 0x000000522200780c */ /* 0x000fc800067c1670 */
[----:B------:R0:W-:Y:S01]  /*12200*/  @!P3 STG.E.U8 desc[UR14][R26.64+0x9], R171 ;  /* 0x000009ab1a00b986 */ /* 0x0001e2000c10110e */
[----:B------:R-:W-:Y:S02]  /*12210*/  ISETP.LT.OR P3, PT, R34, 0x59, !P4 ;  /* 0x000000592200780c */ /* 0x000fe40006761670 */
[C---:B------:R-:W-:Y:S02]  /*12220*/  LOP3.LUT P5, RZ, R25.reuse, 0x4, RZ, 0xc0, !PT ;  /* 0x0000000419ff7812 */ /* 0x040fe400078ac0ff */
[----:B------:R-:W-:-:S04]  /*12230*/  LOP3.LUT R25, R25, 0xfff7ffff, RZ, 0xc0, !PT ;  /* 0xfff7ffff19197812 */ /* 0x000fc800078ec0ff */
[--C-:B------:R-:W-:Y:S02]  /*12240*/  @!P6 IADD3 R158, P0, P2, R3, R24, R4.reuse ;  /* 0x00000018039ee210 */ /* 0x100fe40007a1e004 */
[----:B------:R-:W-:Y:S02]  /*12250*/  @P6 LOP3.LUT R25, R25, 0x80000, RZ, 0xfc, !PT ;  /* 0x0008000019196812 */ /* 0x000fe400078efcff */
[----:B------:R-:W-:Y:S02]  /*12260*/  @!P6 IADD3.X R164, R6, R36, R7, P0, P2 ;  /* 0x0000002406a4e210 */ /* 0x000fe400007e4407 */
[----:B------:R-:W-:Y:S01]  /*12270*/  LOP3.LUT R25, R25, 0xfffbffff, RZ, 0xc0, !PT ;  /* 0xfffbffff19197812 */ /* 0x000fe200078ec0ff */
[----:B0-----:R-:W0:Y:S01]  /*12280*/  @!P5 LDC.64 R26, c[0x0][0x5c0] ;  /* 0x00017000ff1adb82 */ /* 0x001e220000000a00 */
[----:B------:R-:W-:Y:S02]  /*12290*/  @!P3 IADD3 R162, P0, P2, R3, R24, R4 ;  /* 0x0000001803a2b210 */ /* 0x000fe40007a1e004 */
[----:B------:R-:W-:-:S02]  /*122a0*/  LOP3.LUT P6, RZ, R0, 0x2000000, RZ, 0xc0, !PT ;  /* 0x0200000000ff7812 */ /* 0x000fc400078cc0ff */
[----:B------:R-:W-:Y:S02]  /*122b0*/  @P3 LOP3.LUT R25, R25, 0x40000, RZ, 0xfc, !PT ;  /* 0x0004000019193812 */ /* 0x000fe400078efcff */
[----:B------:R-:W-:Y:S02]  /*122c0*/  @!P3 IADD3.X R167, R6, R36, R7, P0, P2 ;  /* 0x0000002406a7b210 */ /* 0x000fe400007e4407 */
[----:B------:R-:W-:Y:S02]  /*122d0*/  ISETP.LT.OR P3, PT, R34, 0x5a, !P4 ;  /* 0x0000005a2200780c */ /* 0x000fe40006761670 */
[----:B------:R-:W-:Y:S02]  /*122e0*/  F2FP.SATFINITE.E4M3.F32.PACK_AB_MERGE_C R37, RZ, R170, RZ ;  /* 0x000000aaff25723e */ /* 0x000fe400048070ff */
[----:B------:R-:W-:-:S03]  /*122f0*/  LOP3.LUT P1, RZ, R30, 0x20000, RZ, 0xc0, !PT ;  /* 0x000200001eff7812 */ /* 0x000fc6000782c0ff */
[----:B------:R1:W-:Y:S06]  /*12300*/  @!P6 STG.E.U8 desc[UR14][R142.64+0x10], R37 ;  /* 0x000010258e00e986 */ /* 0x0003ec000c10110e */
[----:B-1----:R-:W-:-:S04]  /*12310*/  @!P3 IADD3 R142, P0, P2, R3, R24, R4 ;  /* 0x00000018038eb210 */ /* 0x002fc80007a1e004 */
[----:B------:R-:W-:Y:S02]  /*12320*/  @!P3 IADD3.X R170, R6, R36, R7, P0, P2 ;  /* 0x0000002406aab210 */ /* 0x000fe400007e4407 */
[----:B------:R-:W-:Y:S02]  /*12330*/  ISETP.GE.AND P0, PT, R35, 0x109, PT ;  /* 0x000001092300780c */ /* 0x000fe40003f06270 */
[----:B------:R-:W-:Y:S02]  /*12340*/  F2FP.SATFINITE.E4M3.F32.PACK_AB_MERGE_C R35, RZ, R169, RZ ;  /* 0x000000a9ff23723e */ /* 0x000fe400048070ff */
[----:B------:R-:W-:-:S03]  /*12350*/  ISETP.LT.OR P4, PT, R34, 0x1, !P0 ;  /* 0x000000012200780c */ /* 0x000fc60004781670 */
[----:B------:R-:W-:Y:S01]  /*12360*/  @!P1 STG.E.U8 desc[UR14][R140.64+0x11], R35 ;  /* 0x000011238c009986 */ /* 0x000fe2000c10110e */
[----:B------:R-:W-:Y:S02]  /*12370*/  ISETP.LT.OR P1, PT, R34, 0x2, !P0 ;  /* 0x000000022200780c */ /* 0x000fe40004721670 */
[----:B------:R-:W-:Y:S02]  /*12380*/  LOP3.LUT P6, RZ, R30, 0x2000000, RZ, 0xc0, !PT ;  /* 0x020000001eff7812 */ /* 0x000fe400078cc0ff */
[----:B------:R-:W-:-:S04]  /*12390*/  LOP3.LUT R25, R25, 0xfffdffff, RZ, 0xc0, !PT ;  /* 0xfffdffff19197812 */ /* 0x000fc800078ec0ff */
[----:B------:R-:W-:Y:S02]  /*123a0*/  @P3 LOP3.LUT R25, R25, 0x20000, RZ, 0xfc, !PT ;  /* 0x0002000019193812 */ /* 0x000fe400078efcff */
[C-C-:B------:R-:W-:Y:S02]  /*123b0*/  @!P4 IADD3 R171, P2, P3, R3.reuse, R24, R2.reuse ;  /* 0x0000001803abc210 */ /* 0x140fe40007b5e002 */
[----:B------:R-:W-:Y:S02]  /*123c0*/  LOP3.LUT R0, R0, 0xfeffffff, RZ, 0xc0, !PT ;  /* 0xfeffffff00007812 */ /* 0x000fe400078ec0ff */
[----:B------:R-:W-:Y:S02]  /*123d0*/  @!P4 IADD3.X R172, R6, R36, R5, P2, P3 ;  /* 0x0000002406acc210 */ /* 0x000fe400017e6405 */
[----:B------:R-:W-:Y:S02]  /*123e0*/  @!P1 IADD3 R169, P2, P3, R3, R24, R2 ;  /* 0x0000001803a99210 */ /* 0x000fe40007b5e002 */
[----:B------:R-:W-:-:S02]  /*123f0*/  @P6 LOP3.LUT R0, R0, 0x1000000, RZ, 0xfc, !PT ;  /* 0x0100000000006812 */ /* 0x000fc400078efcff */
[----:B------:R-:W-:Y:S02]  /*12400*/  LOP3.LUT P6, RZ, R25, 0x8, RZ, 0xc0, !PT ;  /* 0x0000000819ff7812 */ /* 0x000fe400078cc0ff */
[----:B------:R-:W-:Y:S02]  /*12410*/  @!P1 IADD3.X R175, R6, R36, R5, P2, P3 ;  /* 0x0000002406af9210 */ /* 0x000fe400017e6405 */
[----:B0-----:R-:W-:Y:S02]  /*12420*/  @!P5 IADD3 R26, P2, R85, R26, RZ ;  /* 0x0000001a551ad210 */ /* 0x001fe40007f5e0ff */
[----:B------:R-:W-:-:S03]  /*12430*/  F2FP.SATFINITE.E4M3.F32.PACK_AB_MERGE_C R168, RZ, R168, RZ ;  /* 0x000000a8ffa8723e */ /* 0x000fc600048070ff */
[----:B------:R-:W-:-:S05]  /*12440*/  @!P5 IMAD.X R27, R97, 0x1, R27, P2 ;  /* 0x00000001611bd824 */ /* 0x000fca00010e061b */
[----:B------:R0:W-:Y:S01]  /*12450*/  @!P5 STG.E.U8 desc[UR14][R26.64+0x10], R168 ;  /* 0x000010a81a00d986 */ /* 0x0001e2000c10110e */
[----:B------:R-:W-:Y:S01]  /*12460*/  ISETP.LT.OR P4, PT, R34, 0x9, !P0 ;  /* 0x000000092200780c */ /* 0x000fe20004781670 */
[----:B0-----:R-:W0:-:S12]  /*12470*/  @!P6 LDC.64 R26, c[0x0][0x5c0] ;  /* 0x00017000ff1aeb82 */ /* 0x001e180000000a00 */
[----:B------:R-:W-:-:S04]  /*12480*/  @!P4 IADD3 R143, P2, P3, R3, R24, R2 ;  /* 0x00000018038fc210 */ /* 0x000fc80007b5e002 */
[----:B------:R-:W-:Y:S02]  /*12490*/  @!P4 IADD3.X R141, R6, R36, R5, P2, P3 ;  /* 0x00000024068dc210 */ /* 0x000fe400017e6405 */
[----:B------:R-:W-:Y:S02]  /*124a0*/  F2FP.SATFINITE.E4M3.F32.PACK_AB_MERGE_C R23, RZ, R23, RZ ;  /* 0x00000017ff17723e */ /* 0x000fe400048070ff */
[----:B------:R-:W-:Y:S02]  /*124b0*/  ISETP.LT.OR P5, PT, R34, 0xa, !P0 ;  /* 0x0000000a2200780c */ /* 0x000fe400047a1670 */
[----:B0-----:R-:W-:-:S05]  /*124c0*/  @!P6 IADD3 R26, P2, R104, R26, RZ ;  /* 0x0000001a681ae210 */ /* 0x001fca0007f5e0ff */
[----:B------:R-:W-:-:S05]  /*124d0*/  @!P6 IMAD.X R27, R112, 0x1, R27, P2 ;  /* 0x00000001701be824 */ /* 0x000fca00010e061b */
[----:B------:R-:W-:Y:S01]  /*124e0*/  @!P6 STG.E.U8 desc[UR14][R26.64+0x11], R23 ;  /* 0x000011171a00e986 */ /* 0x000fe2000c10110e */
[----:B------:R-:W-:Y:S02]  /*124f0*/  ISETP.LT.OR P6, PT, R34, 0x11, !P0 ;  /* 0x000000112200780c */ /* 0x000fe400047c1670 */
[----:B------:R-:W-:-:S04]  /*12500*/  @!P5 IADD3 R140, P3, P4, R3, R24, R2 ;  /* 0x00000018038cd210 */ /* 0x000fc80007c7e002 */
[----:B------:R-:W-:-:S07]  /*12510*/  @!P5 IADD3.X R137, R6, R36, R5, P3, P4 ;  /* 0x000000240689d210 */ /* 0x000fce0001fe8405 */
[----:B------:R-:W-:-:S04]  /*12520*/  @!P6 IADD3 R131, P2, P3, R3, R24, R2 ;  /* 0x000000180383e210 */ /* 0x000fc80007b5e002 */
[----:B------:R-:W-:Y:S02]  /*12530*/  @!P6 IADD3.X R130, R6, R36, R5, P2, P3 ;  /* 0x000000240682e210 */ /* 0x000fe400017e6405 */
[----:B------:R-:W-:-:S13]  /*12540*/  ISETP.LT.OR P6, PT, R34, 0x12, !P0 ;  /* 0x000000122200780c */ /* 0x000fda00047c1670 */
[----:B------:R-:W-:-:S04]  /*12550*/  @!P6 IADD3 R125, P3, P2, R3, R24, R2 ;  /* 0x00000018037de210 */ /* 0x000fc80007a7e002 */
[----:B------:R-:W-:Y:S02]  /*12560*/  @!P6 IADD3.X R123, R6, R36, R5, P3, P2 ;  /* 0x00000024067be210 */ /* 0x000fe40001fe4405 */
[----:B------:R-:W-:Y:S02]  /*12570*/  LOP3.LUT P6, RZ, R0, 0x1000000, RZ, 0xc0, !PT ;  /* 0x0100000000ff7812 */ /* 0x000fe400078cc0ff */
[----:B------:R-:W-:Y:S02]  /*12580*/  F2FP.SATFINITE.E4M3.F32.PACK_AB_MERGE_C R22, RZ, R22, RZ ;  /* 0x00000016ff16723e */ /* 0x000fe400048070ff */
[----:B------:R-:W-:-:S09]  /*12590*/  LOP3.LUT P4, RZ, R25, 0x20, RZ, 0xc0, !PT ;  /* 0x0000002019ff7812 */ /* 0x000fd2000788c0ff */
[----:B------:R0:W-:Y:S01]  /*125a0*/  @!P6 STG.E.U8 desc[UR14][R148.64+0x18], R22 ;  /* 0x000018169400e986 */ /* 0x0001e2000c10110e */
[----:B------:R-:W-:-:S03]  /*125b0*/  ISETP.LT.OR P6, PT, R34, 0x19, !P0 ;  /* 0x000000192200780c */ /* 0x000fc600047c1670 */
[----:B0-----:R-:W0:Y:S10]  /*125c0*/  @!P4 LDC.64 R22, c[0x0][0x5c0] ;  /* 0x00017000ff16cb82 */ /* 0x001e340000000a00 */
[----:B------:R-:W-:-:S04]  /*125d0*/  @!P6 IADD3 R122, P3, P2, R3, R24, R2 ;  /* 0x00000018037ae210 */ /* 0x000fc80007a7e002 */
[----:B------:R-:W-:Y:S02]  /*125e0*/  @!P6 IADD3.X R119, R6, R36, R5, P3, P2 ;  /* 0x000000240677e210 */ /* 0x000fe40001fe4405 */
[----:B------:R-:W-:Y:S02]  /*125f0*/  ISETP.LT.OR P6, PT, R34, 0x1a, !P0 ;  /* 0x0000001a2200780c */ /* 0x000fe400047c1670 */
[----:B------:R-:W-:Y:S02]  /*12600*/  LOP3.LUT P1, RZ, R30, 0x4000000, RZ, 0xc0, !PT ;  /* 0x040000001eff7812 */ /* 0x000fe4000782c0ff */
[----:B------:R-:W-:-:S09]  /*12610*/  LOP3.LUT P5, RZ, R25, 0x10, RZ, 0xc0, !PT ;  /* 0x0000001019ff7812 */ /* 0x000fd200078ac0ff */
[----:B------:R-:W-:-:S04]  /*12620*/  @!P6 IADD3 R118, P3, P2, R3, R24, R2 ;  /* 0x000000180376e210 */ /* 0x000fc80007a7e002 */
[----:B------:R-:W-:Y:S02]  /*12630*/  @!P6 IADD3.X R114, R6, R36, R5, P3, P2 ;  /* 0x000000240672e210 */ /* 0x000fe40001fe4405 */
[----:B0-----:R-:W-:Y:S02]  /*12640*/  @!P4 IADD3 R22, P2, R84, R22, RZ ;  /* 0x000000165416c210 */ /* 0x001fe40007f5e0ff */
[----:B------:R-:W-:Y:S02]  /*12650*/  F2FP.SATFINITE.E4M3.F32.PACK_AB_MERGE_C R21, RZ, R21, RZ ;  /* 0x00000015ff15723e */ /* 0x000fe400048070ff */
[----:B------:R-:W-:Y:S01]  /*12660*/  F2FP.SATFINITE.E4M3.F32.PACK_AB_MERGE_C R20, RZ, R20, RZ ;  /* 0x00000014ff14723e */ /* 0x000fe200048070ff */
[----:B------:R-:W-:Y:S02]  /*12670*/  @!P4 IMAD.X R23, R96, 0x1, R23, P2 ;  /* 0x000000016017c824 */ /* 0x000fe400010e0617 */
[----:B------:R-:W-:Y:S01]  /*12680*/  @!P1 STG.E.U8 desc[UR14][R146.64+0x19], R21 ;  /* 0x0000191592009986 */ /* 0x000fe2000c10110e */
[----:B------:R-:W-:-:S03]  /*12690*/  LOP3.LUT P1, RZ, R0, 0x2, RZ, 0xc0, !PT ;  /* 0x0000000200ff7812 */ /* 0x000fc6000782c0ff */
[----:B------:R0:W-:Y:S01]  /*126a0*/  @!P4 STG.E.U8 desc[UR14][R22.64+0x18], R20 ;  /* 0x000018141600c986 */ /* 0x0001e2000c10110e */
[----:B------:R-:W-:Y:S01]  /*126b0*/  LOP3.LUT R0, R0, 0xff7fffff, RZ, 0xc0, !PT ;  /* 0xff7fffff00007812 */ /* 0x000fe200078ec0ff */
[----:B0-----:R-:W0:Y:S08]  /*126c0*/  @!P5 LDC.64 R20, c[0x0][0x5c0] ;  /* 0x00017000ff14db82 */ /* 0x001e300000000a00 */
[----:B------:R-:W-:-:S02]  /*126d0*/  @P1 LOP3.LUT R0, R0, 0x800000, RZ, 0xfc, !PT ;  /* 0x0080000000001812 */ /* 0x000fc400078efcff */
[----:B------:R-:W-:Y:S02]  /*126e0*/  ISETP.LT.OR P1, PT, R34, 0x21, !P0 ;  /* 0x000000212200780c */ /* 0x000fe40004721670 */
[----:B------:R-:W-:-:S11]  /*126f0*/  F2FP.SATFINITE.E4M3.F32.PACK_AB_MERGE_C R19, RZ, R19, RZ ;  /* 0x00000013ff13723e */ /* 0x000fd600048070ff */
[----:B------:R-:W-:Y:S02]  /*12700*/  @!P1 IADD3 R112, P3, P2, R3, R24, R2 ;  /* 0x0000001803709210 */ /* 0x000fe40007a7e002 */
[----:B0-----:R-:W-:Y:S02]  /*12710*/  @!P5 IADD3 R20, P4, R31, R20, RZ ;  /* 0x000000141f14d210 */ /* 0x001fe40007f9e0ff */
[----:B------:R-:W-:Y:S02]  /*12720*/  @!P1 IADD3.X R26, R6, R36, R5, P3, P2 ;  /* 0x00000024061a9210 */ /* 0x000fe40001fe4405 */
[----:B------:R-:W-:Y:S01]  /*12730*/  ISETP.LT.OR P1, PT, R34, 0x22, !P0 ;  /* 0x000000222200780c */ /* 0x000fe20004721670 */
[----:B------:R-:W-:-:S05]  /*12740*/  @!P5 IMAD.X R21, R94, 0x1, R21, P4 ;  /* 0x000000015e15d824 */ /* 0x000fca00020e0615 */
[----:B------:R0:W-:Y:S01]  /*12750*/  @!P5 STG.E.U8 desc[UR14][R20.64+0x19], R19 ;  /* 0x000019131400d986 */ /* 0x0001e2000c10110e */
[----:B------:R-:W-:-:S06]  /*12760*/  ISETP.LT.OR P5, PT, R34, 0x29, !P0 ;  /* 0x000000292200780c */ /* 0x000fcc00047a1670 */
[----:B------:R-:W-:-:S04]  /*12770*/  @!P1 IADD3 R22, P3, P2, R3, R24, R2 ;  /* 0x0000001803169210 */ /* 0x000fc80007a7e002 */
[----:B------:R-:W-:-:S03]  /*12780*/  @!P1 IADD3.X R23, R6, R36, R5, P3, P2 ;  /* 0x0000002406179210 */ /* 0x000fc60001fe4405 */
[----:B------:R-:W-:Y:S02]  /*12790*/  @!P5 IADD3 R27, P3, P2, R3, R24, R2 ;  /* 0x00000018031bd210 */ /* 0x000fe40007a7e002 */
[----:B------:R-:W-:Y:S02]  /*127a0*/  LOP3.LUT P1, RZ, R0, 0x800000, RZ, 0xc0, !PT ;  /* 0x0080000000ff7812 */ /* 0x000fe4000782c0ff */
[----:B------:R-:W-:Y:S02]  /*127b0*/  LOP3.LUT P4, RZ, R25, 0x4000000, RZ, 0xc0, !PT ;  /* 0x0400000019ff7812 */ /* 0x000fe4000788c0ff */
[----:B------:R-:W-:Y:S02]  /*127c0*/  @!P5 IADD3.X R31, R6, R36, R5, P3, P2 ;  /* 0x00000024061fd210 */ /* 0x000fe40001fe4405 */
[----:B------:R-:W-:Y:S02]  /*127d0*/  ISETP.LT.OR P5, PT, R34, 0x2a, !P0 ;  /* 0x0000002a2200780c */ /* 0x000fe400047a1670 */
[----:B------:R-:W-:-:S05]  /*127e0*/  F2FP.SATFINITE.E4M3.F32.PACK_AB_MERGE_C R18, RZ, R18, RZ ;  /* 0x00000012ff12723e */ /* 0x000fca00048070ff */
[----:B------:R1:W-:Y:S01]  /*127f0*/  @!P1 STG.E.U8 desc[UR14][R144.64+0x20], R18 ;  /* 0x0000201290009986 */ /* 0x0003e2000c10110e */
[----:B------:R-:W-:-:S05]  /*12800*/  ISETP.LT.OR P1, PT, R34, 0x31, !P0 ;  /* 0x000000312200780c */ /* 0x000fca0004721670 */
[C-C-:B0-----:R-:W-:Y:S01]  /*12810*/  @!P5 IADD3 R20, P3, P2, R3.reuse, R24, R2.reuse ;  /* 0x000000180314d210 */ /* 0x141fe20007a7e002 */
[----:B-1----:R-:W0:Y:S03]  /*12820*/  @!P4 LDC.64 R18, c[0x0][0x5c0] ;  /* 0x00017000ff12cb82 */ /* 0x002e260000000a00 */
[----:B------:R-:W-:Y:S02]  /*12830*/  @!P5 IADD3.X R21, R6, R36, R5, P3, P2 ;  /* 0x000000240615d210 */ /* 0x000fe40001fe4405 */
[----:B------:R-:W-:Y:S02]  /*12840*/  ISETP.LT.OR P5, PT, R34, 0x32, !P0 ;  /* 0x000000322200780c */ /* 0x000fe400047a1670 */
[----:B------:R-:W-:Y:S02]  /*12850*/  @!P1 IADD3 R35, P3, P2, R3, R24, R2 ;  /* 0x0000001803239210 */ /* 0x000fe40007a7e002 */
[----:B------:R-:W-:-:S02]  /*12860*/  LOP3.LUT R0, R0, 0xfff7ffff, RZ, 0xc0, !PT ;  /* 0xfff7ffff00007812 */ /* 0x000fc400078ec0ff */
[----:B------:R-:W-:Y:S02]  /*12870*/  @!P1 IADD3.X R37, R6, R36, R5, P3, P2 ;  /* 0x0000002406259210 */ /* 0x000fe40001fe4405 */
[----:B------:R-:W-:Y:S02]  /*12880*/  LOP3.LUT P6, RZ, R30, 0x80000000, RZ, 0xc0, !PT ;  /* 0x800000001eff7812 */ /* 0x000fe400078cc0ff */
[----:B------:R-:W-:-:S03]  /*12890*/  @P1 LOP3.LUT R0, R0, 0x80000, RZ, 0xfc, !PT ;  /* 0x0008000000001812 */ /* 0x000fc600078efcff */
[----:B------:R-:W-:Y:S02]  /*128a0*/  @!P5 IADD3 R84, P3, P2, R3, R24, R2 ;  /* 0x000000180354d210 */ /* 0x000fe40007a7e002 */
[----:B------:R-:W-:Y:S02]  /*128b0*/  LOP3.LUT P1, RZ, R25, 0x10000000, RZ, 0xc0, !PT ;  /* 0x1000000019ff7812 */ /* 0x000fe4000782c0ff */
[----:B------:R-:W-:Y:S02]  /*128c0*/  @!P5 IADD3.X R85, R6, R36, R5, P3, P2 ;  /* 0x000000240655d210 */ /* 0x000fe40001fe4405 */
[----:B0-----:R-:W-:Y:S02]  /*128d0*/  @!P4 IADD3 R18, P2, R113, R18, RZ ;  /* 0x000000127112c210 */ /* 0x001fe40007f5e0ff */
[----:B------:R-:W-:Y:S02]  /*128e0*/  F2FP.SATFINITE.E4M3.F32.PACK_AB_MERGE_C R17, RZ, R17, RZ ;  /* 0x00000011ff11723e */ /* 0x000fe400048070ff */
[----:B------:R-:W-:Y:S01]  /*128f0*/  F2FP.SATFINITE.E4M3.F32.PACK_AB_MERGE_C R16, RZ, R16, RZ ;  /* 0x00000010ff10723e */ /* 0x000fe200048070ff */
[----:B------:R-:W-:-:S02]  /*12900*/  @!P4 IMAD.X R19, R115, 0x1, R19, P2 ;  /* 0x000000017313c824 */ /* 0x000fc400010e0613 */
[----:B------:R-:W-:Y:S04]  /*12910*/  @!P6 STG.E.U8 desc[UR14][R128.64+0x21], R17 ;  /* 0x000021118000e986 */ /* 0x000fe8000c10110e */
[----:B------:R0:W-:Y:S02]  /*12920*/  @!P4 STG.E.U8 desc[UR14][R18.64+0x20], R16 ;  /* 0x000020101200c986 */ /* 0x0001e4000c10110e */
[----:B0-----:R-:W0:Y:S01]  /*12930*/  @!P1 LDC.64 R16, c[0x0][0x5c0] ;  /* 0x00017000ff109b82 */ /* 0x001e220000000a00 */
[C---:B------:R-:W-:Y:S02]  /*12940*/  LOP3.LUT P5, RZ, R0.reuse, 0x80, RZ, 0xc0, !PT ;  /* 0x0000008000ff7812 */ /* 0x040fe400078ac0ff */
[----:B------:R-:W-:Y:S02]  /*12950*/  LOP3.LUT R0, R0, 0xffbfffff, RZ, 0xc0, !PT ;  /* 0xffbfffff00007812 */ /* 0x000fe400078ec0ff */
[----:B------:R-:W-:-:S02]  /*12960*/  ISETP.LT.OR P6, PT, R34, 0x39, !P0 ;  /* 0x000000392200780c */ /* 0x000fc400047c1670 */
[----:B------:R-:W-:-:S07]  /*12970*/  F2FP.SATFINITE.E4M3.F32.PACK_AB_MERGE_C R15, RZ, R15, RZ ;  /* 0x0000000fff0f723e */ /* 0x000fce00048070ff */
[----:B------:R-:W-:Y:S02]  /*12980*/  @P5 LOP3.LUT R0, R0, 0x400000, RZ, 0xfc, !PT ;  /* 0x0040000000005812 */ /* 0x000fe400078efcff */
[----:B------:R-:W-:Y:S02]  /*12990*/  ISETP.LT.OR P5, PT, R34, 0x3a, !P0 ;  /* 0x0000003a2200780c */ /* 0x000fe400047a1670 */
[----:B0-----:R-:W-:-:S05]  /*129a0*/  @!P1 IADD3 R16, P4, R120, R16, RZ ;  /* 0x0000001078109210 */ /* 0x001fca0007f9e0ff */
[----:B------:R-:W-:Y:S01]  /*129b0*/  @!P1 IMAD.X R17, R121, 0x1, R17, P4 ;  /* 0x0000000179119824 */ /* 0x000fe200020e0611 */
[----:B------:R-:W-:-:S04]  /*129c0*/  @!P6 IADD3 R88, P3, P2, R3, R24, R2 ;  /* 0x000000180358e210 */ /* 0x000fc80007a7e002 */
[----:B------:R0:W-:Y:S01]  /*129d0*/  @!P1 STG.E.U8 desc[UR14][R16.64+0x21], R15 ;  /* 0x0000210f10009986 */ /* 0x0001e2000c10110e */
[----:B------:R-:W-:Y:S02]  /*129e0*/  ISETP.LT.OR P1, PT, R34, 0x41, !P0 ;  /* 0x000000412200780c */ /* 0x000fe40004721670 */
[----:B------:R-:W-:Y:S02]  /*129f0*/  @!P6 IADD3.X R89, R6, R36, R5, P3, P2 ;  /* 0x000000240659e210 */ /* 0x000fe40001fe4405 */
[----:B------:R-:W-:-:S04]  /*12a00*/  @!P5 IADD3 R18, P3, P2, R3, R24, R2 ;  /* 0x000000180312d210 */ /* 0x000fc80007a7e002 */
[----:B------:R-:W-:-:S05]  /*12a10*/  @!P5 IADD3.X R19, R6, R36, R5, P3, P2 ;  /* 0x000000240613d210 */ /* 0x000fca0001fe4405 */
[----:B------:R-:W-:-:S04]  /*12a20*/  @!P1 IADD3 R94, P3, P2, R3, R24, R2 ;  /* 0x00000018035e9210 */ /* 0x000fc80007a7e002 */
[----:B------:R-:W-:Y:S02]  /*12a30*/  @!P1 IADD3.X R95, R6, R36, R5, P3, P2 ;  /* 0x00000024065f9210 */ /* 0x000fe40001fe4405 */
[----:B------:R-:W-:Y:S02]  /*12a40*/  ISETP.LT.OR P2, PT, R34, 0x42, !P0 ;  /* 0x000000422200780c */ /* 0x000fe40004741670 */
[C---:B------:R-:W-:Y:S02]  /*12a50*/  LOP3.LUT P6, RZ, R0.reuse, 0x100, RZ, 0xc0, !PT ;  /* 0x0000010000ff7812 */ /* 0x040fe400078cc0ff */
[C---:B------:R-:W-:Y:S02]  /*12a60*/  LOP3.LUT P5, RZ, R0.reuse, 0x400000, RZ, 0xc0, !PT ;  /* 0x0040000000ff7812 */ /* 0x040fe400078ac0ff */
[----:B------:R-:W-:-:S07]  /*12a70*/  LOP3.LUT R0, R0, 0xffff7fff, RZ, 0xc0, !PT ;  /* 0xffff7fff00007812 */ /* 0x000fce00078ec0ff */
[----:B0-----:R-:W-:Y:S02]  /*12a80*/  @!P2 IADD3 R16, P4, P3, R3, R24, R2 ;  /* 0x000000180310a210 */ /* 0x001fe40007b9e002 */
[----:B------:R-:W-:Y:S02]  /*12a90*/  @P2 LOP3.LUT R0, R0, 0x8000, RZ, 0xfc, !PT ;  /* 0x0000800000002812 */ /* 0x000fe400078efcff */
[----:B------:R-:W-:Y:S02]  /*12aa0*/  @!P2 IADD3.X R17, R6, R36, R5, P4, P3 ;  /* 0x000000240611a210 */ /* 0x000fe400027e6405 */
[----:B------:R-:W-:Y:S02]  /*12ab0*/  LOP3.LUT P2, RZ, R30, 0x1, RZ, 0xc0, !PT ;  /* 0x000000011eff7812 */ /* 0x000fe4000784c0ff */
[----:B------:R-:W-:Y:S02]  /*12ac0*/  ISETP.LT.OR P3, PT, R34, 0x49, !P0 ;  /* 0x000000492200780c */ /* 0x000fe40004761670 */
[----:B------:R-:W-:-:S05]  /*12ad0*/  F2FP.SATFINITE.E4M3.F32.PACK_AB_MERGE_C R14, RZ, R14, RZ ;  /* 0x0000000eff0e723e */ /* 0x000fca00048070ff */
[----:B------:R0:W-:Y:S06]  /*12ae0*/  @!P5 STG.E.U8 desc[UR14][R134.64+0x28], R14 ;  /* 0x0000280e8600d986 */ /* 0x0001ec000c10110e */
[----:B------:R-:W-:Y:S01]  /*12af0*/  @!P3 IADD3 R96, P5, P4, R3, R24, R2 ;  /* 0x000000180360b210 */ /* 0x000fe20007cbe002 */
[----:B0-----:R-:W0:Y:S03]  /*12b00*/  @!P2 LDC.64 R14, c[0x0][0x5c0] ;  /* 0x00017000ff0eab82 */ /* 0x001e260000000a00 */
[----:B------:R-:W-:-:S02]  /*12b10*/  @!P3 IADD3.X R97, R6, R36, R5, P5, P4 ;  /* 0x000000240661b210 */ /* 0x000fc40002fe8405 */
[----:B------:R-:W-:Y:S02]  /*12b20*/  ISETP.LT.OR P4, PT, R34, 0x4a, !P0 ;  /* 0x0000004a2200780c */ /* 0x000fe40004781670 */
[----:B------:R-:W-:Y:S02]  /*12b30*/  F2FP.SATFINITE.E4M3.F32.PACK_AB_MERGE_C R13, RZ, R13, RZ ;  /* 0x0000000dff0d723e */ /* 0x000fe400048070ff */
[----:B------:R-:W-:-:S03]  /*12b40*/  LOP3.LUT R0, R0, 0xffffdfff, RZ, 0xc0, !PT ;  /* 0xffffdfff00007812 */ /* 0x000fc600078ec0ff */
[----:B------:R-:W-:Y:S01]  /*12b50*/  @!P6 STG.E.U8 desc[UR14][R126.64+0x29], R13 ;  /* 0x0000290d7e00e986 */ /* 0x000fe2000c10110e */
[----:B------:R-:W-:-:S05]  /*12b60*/  @P3 LOP3.LUT R0, R0, 0x2000, RZ, 0xfc, !PT ;  /* 0x0000200000003812 */ /* 0x000fca00078efcff */
[----:B------:R-:W-:-:S04]  /*12b70*/  @!P4 IADD3 R100, P6, P5, R3, R24, R2 ;  /* 0x000000180364c210 */ /* 0x000fc80007dde002 */
[----:B------:R-:W-:Y:S02]  /*12b80*/  @!P4 IADD3.X R101, R6, R36, R5, P6, P5 ;  /* 0x000000240665c210 */ /* 0x000fe400037ea405 */
[----:B0-----:R-:W-:Y:S02]  /*12b90*/  @!P2 IADD3 R14, P5, R124, R14, RZ ;  /* 0x0000000e7c0ea210 */ /* 0x001fe40007fbe0ff */
[----:B------:R-:W-:-:S03]  /*12ba0*/  LOP3.LUT R0, R0, 0xfffeffff, RZ, 0xc0, !PT ;  /* 0xfffeffff00007812 */ /* 0x000fc600078ec0ff */
[----:B------:R-:W-:Y:S01]  /*12bb0*/  @!P2 IMAD.X R15, R132, 0x1, R15, P5 ;  /* 0x00000001840fa824 */ /* 0x000fe200028e060f */
[----:B------:R-:W-:Y:S02]  /*12bc0*/  ISETP.LT.OR P5, PT, R34, 0x51, !P0 ;  /* 0x000000512200780c */ /* 0x000fe400047a1670 */
[----:B------:R-:W-:Y:S02]  /*12bd0*/  @P4 LOP3.LUT R0, R0, 0x10000, RZ, 0xfc, !PT ;  /* 0x0001000000004812 */ /* 0x000fe400078efcff */
[C---:B------:R-:W-:Y:S02]  /*12be0*/  LOP3.LUT P4, RZ, R25.reuse, 0x40000000, RZ, 0xc0, !PT ;  /* 0x4000000019ff7812 */ /* 0x040fe4000788c0ff */
[----:B------:R-:W-:Y:S02]  /*12bf0*/  LOP3.LUT R0, R0, 0xffdfffff, RZ, 0xc0, !PT ;  /* 0xffdfffff00007812 */ /* 0x000fe400078ec0ff */
[----:B------:R-:W-:-:S05]  /*12c00*/  LOP3.LUT P1, RZ, R25, 0x80000000, RZ, 0xc0, !PT ;  /* 0x8000000019ff7812 */ /* 0x000fca000782c0ff */
[----:B------:R-:W-:-:S04]  /*12c10*/  @!P5 IADD3 R105, P3, P6, R3, R24, R2 ;  /* 0x000000180369d210 */ /* 0x000fc80007e7e002 */
[----:B------:R-:W-:Y:S02]  /*12c20*/  @P4 LOP3.LUT R0, R0, 0x200000, RZ, 0xfc, !PT ;  /* 0x0020000000004812 */ /* 0x000fe400078efcff */
[----:B------:R-:W-:Y:S02]  /*12c30*/  @!P5 IADD3.X R104, R6, R36, R5, P3, P6 ;  /* 0x000000240668d210 */ /* 0x000fe40001fec405 */
[----:B------:R-:W-:Y:S02]  /*12c40*/  ISETP.LT.OR P6, PT, R34, 0x52, !P0 ;  /* 0x000000522200780c */ /* 0x000fe400047c1670 */
[----:B------:R-:W-:Y:S02]  /*12c50*/  LOP3.LUT R0, R0, 0xfffdffff, RZ, 0xc0, !PT ;  /* 0xfffdffff00007812 */ /* 0x000fe400078ec0ff */
[----:B------:R-:W-:Y:S02]  /*12c60*/  F2FP.SATFINITE.E4M3.F32.PACK_AB_MERGE_C R12, RZ, R12, RZ ;  /* 0x0000000cff0c723e */ /* 0x000fe400048070ff */
[----:B------:R-:W-:-:S03]  /*12c70*/  @P5 LOP3.LUT R0, R0, 0x20000, RZ, 0xfc, !PT ;  /* 0x0002000000005812 */ /* 0x000fc600078efcff */
[----:B------:R0:W-:Y:S01]  /*12c80*/  @!P2 STG.E.U8 desc[UR14][R14.64+0x28], R12 ;  /* 0x0000280c0e00a986 */ /* 0x0001e2000c10110e */
[C---:B------:R-:W-:Y:S02]  /*12c90*/  LOP3.LUT P5, RZ, R0.reuse, 0x400, RZ, 0xc0, !PT ;  /* 0x0000040000ff7812 */ /* 0x040fe400078ac0ff */
[----:B------:R-:W-:Y:S01]  /*12ca0*/  LOP3.LUT R0, R0, 0xffefffff, RZ, 0xc0, !PT ;  /* 0xffefffff00007812 */ /* 0x000fe200078ec0ff */
[----:B0-----:R-:W0:Y:S01]  /*12cb0*/  @!P1 LDC.64 R12, c[0x0][0x5c0] ;  /* 0x00017000ff0c9b82 */ /* 0x001e220000000a00 */
[----:B------:R-:W-:Y:S02]  /*12cc0*/  @!P6 IADD3 R15, P3, P4, R3, R24, R2 ;  /* 0x00000018030fe210 */ /* 0x000fe40007c7e002 */
[----:B------:R-:W-:Y:S02]  /*12cd0*/  @P0 LOP3.LUT R0, R0, 0x100000, RZ, 0xfc, !PT ;  /* 0x0010000000000812 */ /* 0x000fe400078efcff */
[----:B------:R-:W-:Y:S02]  /*12ce0*/  @!P6 IADD3.X R14, R6, R36, R5, P3, P4 ;  /* 0x00000024060ee210 */ /* 0x000fe40001fe8405 */
[----:B------:R-:W-:-:S02]  /*12cf0*/  LOP3.LUT P4, RZ, R0, 0x200000, RZ, 0xc0, !PT ;  /* 0x0020000000ff7812 */ /* 0x000fc4000788c0ff */
[----:B------:R-:W-:Y:S02]  /*12d00*/  LOP3.LUT R0, R0, 0xfffbffff, RZ, 0xc0, !PT ;  /* 0xfffbffff00007812 */ /* 0x000fe400078ec0ff */
[----:B------:R-:W-:Y:S02]  /*12d10*/  F2FP.SATFINITE.E4M3.F32.PACK_AB_MERGE_C R113, RZ, R11, RZ ;  /* 0x0000000bff71723e */ /* 0x000fe400048070ff */
[----:B------:R-:W-:Y:S02]  /*12d20*/  @P6 LOP3.LUT R0, R0, 0x40000, RZ, 0xfc, !PT ;  /* 0x0004000000006812 */ /* 0x000fe400078efcff */
[----:B------:R-:W-:Y:S02]  /*12d30*/  F2FP.SATFINITE.E4M3.F32.PACK_AB_MERGE_C R115, RZ, R10, RZ ;  /* 0x0000000aff73723e */ /* 0x000fe400048070ff */
[----:B------:R-:W-:-:S03]  /*12d40*/  LOP3.LUT P6, RZ, R0, 0x800, RZ, 0xc0, !PT ;  /* 0x0000080000ff7812 */ /* 0x000fc600078cc0ff */
[----:B------:R-:W1:Y:S01]  /*12d50*/  @!P4 LDC.64 R10, c[0x0][0x5c0] ;  /* 0x00017000ff0acb82 */ /* 0x000e620000000a00 */
[----:B0-----:R-:W-:-:S05]  /*12d60*/  @!P1 IADD3 R12, P2, R133, R12, RZ ;  /* 0x0000000c850c9210 */ /* 0x001fca0007f5e0ff */
[----:B------:R-:W-:Y:S01]  /*12d70*/  @!P1 IMAD.X R13, R150, 0x1, R13, P2 ;  /* 0x00000001960d9824 */ /* 0x000fe200010e060d */
[----:B------:R-:W-:-:S04]  /*12d80*/  F2FP.SATFINITE.E4M3.F32.PACK_AB_MERGE_C R121, RZ, R9, RZ ;  /* 0x00000009ff79723e */ /* 0x000fc800048070ff */
[----:B------:R4:W-:Y:S04]  /*12d90*/  @!P1 STG.E.U8 desc[UR14][R12.64+0x29], R113 ;  /* 0x000029710c009986 */ /* 0x0009e8000c10110e */
[----:B------:R-:W-:Y:S04]  /*12da0*/  @!P6 STG.E.U8 desc[UR14][R116.64+0x30], R115 ;  /* 0x000030737400e986 */ /* 0x000fe8000c10110e */
[----:B------:R0:W-:Y:S01]  /*12db0*/  @!P5 STG.E.U8 desc[UR14][R108.64+0x31], R121 ;  /* 0x000031796c00d986 */ /* 0x0001e2000c10110e */
[----:B----4-:R-:W-:-:S03]  /*12dc0*/  FMUL R12, R224, UR20 ;  /* 0x00000014e00c7c20 */ /* 0x010fc60008400000 */
[----:B------:R-:W4:Y:S02]  /*12dd0*/  LDL.LU R224, [R1+0x18] ;  /* 0x0000180001e07983 */ /* 0x000f240000300800 */
[----:B0-----:R-:W-:Y:S01]  /*12de0*/  F2FP.SATFINITE.E4M3.F32.PACK_AB_MERGE_C R109, RZ, R12, RZ ;  /* 0x0000000cff6d723e */ /* 0x001fe200048070ff */
[----:B---3--:R-:W-:Y:S01]  /*12df0*/  FMUL R12, R222, UR20 ;  /* 0x00000014de0c7c20 */ /* 0x008fe20008400000 */
[----:B-1----:R-:W-:Y:S01]  /*12e00*/  @!P4 IADD3 R10, P5, R155, R10, RZ ;  /* 0x0000000a9b0ac210 */ /* 0x002fe20007fbe0ff */
[----:B------:R-:W-:-:S03]  /*12e10*/  FMUL R8, R8, UR20 ;  /* 0x0000001408087c20 */ /* 0x000fc60008400000 */
[----:B------:R-:W-:Y:S01]  /*12e20*/  F2FP.SATFINITE.E4M3.F32.PACK_AB_MERGE_C R113, RZ, R12, RZ ;  /* 0x0000000cff71723e */ /* 0x000fe200048070ff */
[----:B------:R-:W-:Y:S02]  /*12e30*/  FMUL R12, R225, UR20 ;  /* 0x00000014e10c7c20 */ /* 0x000fe40008400000 */
[----:B------:R-:W3:Y:S01]  /*12e40*/  LDL.LU R225, [R1+0x1c] ;  /* 0x00001c0001e17983 */ /* 0x000ee20000300800 */
[----:B------:R-:W-:Y:S01]  /*12e50*/  @!P4 IMAD.X R11, R161, 0x1, R11, P5 ;  /* 0x00000001a10bc824 */ /* 0x000fe200028e060b */
[----:B------:R-:W-:Y:S02]  /*12e60*/  F2FP.SATFINITE.E4M3.F32.PACK_AB_MERGE_C R13, RZ, R8, RZ ;  /* 0x00000008ff0d723e */ /* 0x000fe400048070ff */
[----:B------:R-:W3:Y:S04]  /*12e70*/  LDL.LU R222, [R1+0x20] ;  /* 0x0000200001de7983 */ /* 0x000ee80000300800 */
[----:B------:R2:W-:Y:S02]  /*12e80*/  @!P4 STG.E.U8 desc[UR14][R10.64+0x30], R13 ;  /* 0x0000300d0a00c986 */ /* 0x0005e4000c10110e */
[----:B--2---:R-:W-:-:S02]  /*12e90*/  FMUL R11, R226, UR20 ;  /* 0x00000014e20b7c20 */ /* 0x004fc40008400000 */
[----:B------:R-:W2:Y:S01]  /*12ea0*/  LDL.LU R226, [R1+0x24] ;  /* 0x0000240001e27983 */ /* 0x000ea20000300800 */
[----:B------:R-:W-:-:S13]  /*12eb0*/  LOP3.LUT P0, RZ, R25, 0x20000000, RZ, 0xc0, !PT ;  /* 0x2000000019ff7812 */ /* 0x000fda000780c0ff */
[----:B------:R-:W0:Y:S01]  /*12ec0*/  @!P0 LDC.64 R8, c[0x0][0x5c0] ;  /* 0x00017000ff088b82 */ /* 0x000e220000000a00 */
[----:B------:R-:W-:Y:S02]  /*12ed0*/  LOP3.LUT P1, RZ, R25, 0x8000000, RZ, 0xc0, !PT ;  /* 0x0800000019ff7812 */ /* 0x000fe4000782c0ff */
[----:B0-----:R-:W-:-:S05]  /*12ee0*/  @!P0 IADD3 R8, P4, R152, R8, RZ ;  /* 0x0000000898088210 */ /* 0x001fca0007f9e0ff */
[----:B------:R-:W-:-:S05]  /*12ef0*/  @!P0 IMAD.X R9, R157, 0x1, R9, P4 ;  /* 0x000000019d098824 */ /* 0x000fca00020e0609 */
[----:B------:R0:W-:Y:S02]  /*12f00*/  @!P0 STG.E.U8 desc[UR14][R8.64+0x31], R109 ;  /* 0x0000316d08008986 */ /* 0x0001e4000c10110e */
[----:B0-----:R-:W0:Y:S01]  /*12f10*/  @!P1 LDC.64 R8, c[0x0][0x5c0] ;  /* 0x00017000ff089b82 */ /* 0x001e220000000a00 */
[C---:B------:R-:W-:Y:S02]  /*12f20*/  LOP3.LUT P6, RZ, R0.reuse, 0x20, RZ, 0xc0, !PT ;  /* 0x0000002000ff7812 */ /* 0x040fe400078cc0ff */
[C---:B------:R-:W-:Y:S02]  /*12f30*/  LOP3.LUT P3, RZ, R0.reuse, 0x200, RZ, 0xc0, !PT ;  /* 0x0000020000ff7812 */ /* 0x040fe4000786c0ff */
[----:B------:R-:W-:Y:S02]  /*12f40*/  LOP3.LUT P2, RZ, R0, 0x40, RZ, 0xc0, !PT ;  /* 0x0000004000ff7812 */ /* 0x000fe4000784c0ff */
[----:B------:R-:W-:Y:S02]  /*12f50*/  P2R R10, PR, RZ, 0x40 ;  /* 0x00000040ff0a7803 */ /* 0x000fe40000000000 */
[----:B------:R-:W-:-:S02]  /*12f60*/  LOP3.LUT P6, RZ, R25, 0x2000000, RZ, 0xc0, !PT ;  /* 0x0200000019ff7812 */ /* 0x000fc400078cc0ff */
[----:B------:R-:W-:Y:S02]  /*12f70*/  F2FP.SATFINITE.E4M3.F32.PACK_AB_MERGE_C R13, RZ, R12, RZ ;  /* 0x0000000cff0d723e */ /* 0x000fe400048070ff */
[----:B------:R-:W-:-:S03]  /*12f80*/  F2FP.SATFINITE.E4M3.F32.PACK_AB_MERGE_C R109, RZ, R11, RZ ;  /* 0x0000000bff6d723e */ /* 0x000fc600048070ff */
[----:B------:R-:W-:Y:S01]  /*12f90*/  @!P3 STG.E.U8 desc[UR14][R110.64+0x38], R113 ;  /* 0x000038716e00b986 */ /* 0x000fe2000c10110e */
[----:B0-----:R-:W-:-:S03]  /*12fa0*/  @!P1 IADD3 R8, P0, R139, R8, RZ ;  /* 0x000000088b089210 */ /* 0x001fc60007f1e0ff */
[----:B------:R-:W-:Y:S02]  /*12fb0*/  @!P2 STG.E.U8 desc[UR14][R106.64+0x39], R13 ;  /* 0x0000390d6a00a986 */ /* 0x000fe4000c10110e */
[----:B------:R-:W-:-:S05]  /*12fc0*/  @!P1 IMAD.X R9, R154, 0x1, R9, P0 ;  /* 0x000000019a099824 */ /* 0x000fca00000e0609 */
[----:B------:R0:W-:Y:S02]  /*12fd0*/  @!P1 STG.E.U8 desc[UR14][R8.64+0x38], R109 ;  /* 0x0000386d08009986 */ /* 0x0001e4000c10110e */
[----:B0-----:R-:W0:Y:S01]  /*12fe0*/  @!P6 LDC.64 R8, c[0x0][0x5c0] ;  /* 0x00017000ff08eb82 */ /* 0x001e220000000a00 */
[----:B------:R-:W-:Y:S02]  /*12ff0*/  FMUL R11, R223, UR20 ;  /* 0x00000014df0b7c20 */ /* 0x000fe40008400000 */
[----:B------:R-:W2:Y:S03]  /*13000*/  LDL.LU R223, [R1+0x28] ;  /* 0x0000280001df7983 */ /* 0x000ea60000300800 */
[----:B------:R-:W-:Y:S02]  /*13010*/  F2FP.SATFINITE.E4M3.F32.PACK_AB_MERGE_C R11, RZ, R11, RZ ;  /* 0x0000000bff0b723e */ /* 0x000fe400048070ff */
[----:B0-----:R-:W-:-:S05]  /*13020*/  @!P6 IADD3 R8, P1, R138, R8, RZ ;  /* 0x000000088a08e210 */ /* 0x001fca0007f3e0ff */
[----:B------:R-:W-:-:S05]  /*13030*/  @!P6 IMAD.X R9, R153, 0x1, R9, P1 ;  /* 0x000000019909e824 */ /* 0x000fca00008e0609 */
[----:B------:R0:W-:Y:S01]  /*13040*/  @!P6 STG.E.U8 desc[UR14][R8.64+0x39], R11 ;  /* 0x0000390b0800e986 */ /* 0x0001e2000c10110e */
[----:B------:R-:W-:Y:S01]  /*13050*/  ISETP.NE.AND P6, PT, R10, RZ, PT ;  /* 0x000000ff0a00720c */ /* 0x000fe20003fc5270 */
[----:B------:R-:W-:-:S05]  /*13060*/  FMUL R10, R221, UR20 ;  /* 0x00000014dd0a7c20 */ /* 0x000fca0008400000 */
[----:B------:R-:W-:-:S07]  /*13070*/  F2FP.SATFINITE.E4M3.F32.PACK_AB_MERGE_C R13, RZ, R10, RZ ;  /* 0x0000000aff0d723e */ /* 0x000fce00048070ff */
[----:B------:R1:W-:Y:S01]  /*13080*/  @!P6 STG.E.U8 desc[UR14][R102.64+0x40], R13 ;  /* 0x0000400d6600e986 */ /* 0x0003e2000c10110e */
[----:B----4-:R-:W-:-:S03]  /*13090*/  FMUL R10, R224, UR20 ;  /* 0x00000014e00a7c20 */ /* 0x010fc60008400000 */
[----:B------:R-:W4:Y:S02]  /*130a0*/  LDL.LU R224, [R1+0x2c] ;  /* 0x00002c0001e07983 */ /* 0x000f240000300800 */
[----:B------:R-:W-:Y:S01]  /*130b0*/  F2FP.SATFINITE.E4M3.F32.PACK_AB_MERGE_C R107, RZ, R10, RZ ;  /* 0x0000000aff6b723e */ /* 0x000fe200048070ff */
[----:B---3--:R-:W-:Y:S02]  /*130c0*/  FMUL R10, R225, UR20 ;  /* 0x00000014e10a7c20 */ /* 0x008fe40008400000 */
[----:B------:R-:W3:Y:S03]  /*130d0*/  LDL.LU R225, [R1+0x30] ;  /* 0x0000300001e17983 */ /* 0x000ee60000300800 */
[----:B0-----:R-:W-:Y:S01]  /*130e0*/  F2FP.SATFINITE.E4M3.F32.PACK_AB_MERGE_C R11, RZ, R10, RZ ;  /* 0x0000000aff0b723e */ /* 0x001fe200048070ff */
[----:B------:R-:W-:Y:S02]  /*130f0*/  FMUL R10, R222, UR20 ;  /* 0x00000014de0a7c20 */ /* 0x000fe40008400000 */
[----:B------:R-:W3:Y:S03]  /*13100*/  LDL.LU R222, [R1+0x34] ;  /* 0x0000340001de7983 */ /* 0x000ee60000300800 */
[----:B-1----:R-:W-:Y:S01]  /*13110*/  F2FP.SATFINITE.E4M3.F32.PACK_AB_MERGE_C R13, RZ, R10, RZ ;  /* 0x0000000aff0d723e */ /* 0x002fe200048070ff */
[----:B--2---:R-:W-:-:S02]  /*13120*/  FMUL R10, R226, UR20 ;  /* 0x00000014e20a7c20 */ /* 0x004fc40008400000 */
[----:B------:R-:W2:Y:S01]  /*13130*/  LDL.LU R226, [R1+0x38] ;  /* 0x0000380001e27983 */ /* 0x000ea20000300800 */
[----:B------:R-:W-:Y:S02]  /*13140*/  LOP3.LUT P4, RZ, R25, 0x1000000, RZ, 0xc0, !PT ;  /* 0x0100000019ff7812 */ /* 0x000fe4000788c0ff */
[----:B------:R-:W-:-:S11]  /*13150*/  LOP3.LUT P5, RZ, R0, 0x10, RZ, 0xc0, !PT ;  /* 0x0000001000ff7812 */ /* 0x000fd600078ac0ff */
[----:B------:R-:W0:Y:S01]  /*13160*/  @!P4 LDC.64 R8, c[0x0][0x5c0] ;  /* 0x00017000ff08cb82 */ /* 0x000e220000000a00 */
[----:B------:R-:W-:Y:S01]  /*13170*/  LOP3.LUT P3, RZ, R25, 0x800000, RZ, 0xc0, !PT ;  /* 0x0080000019ff7812 */ /* 0x000fe2000786c0ff */
[----:B------:R1:W-:Y:S02]  /*13180*/  @!P5 STG.E.U8 desc[UR14][R98.64+0x41], R107 ;  /* 0x0000416b6200d986 */ /* 0x0003e4000c10110e */
[----:B-1----:R-:W-:Y:S02]  /*13190*/  F2FP.SATFINITE.E4M3.F32.PACK_AB_MERGE_C R99, RZ, R10, RZ ;  /* 0x0000000aff63723e */ /* 0x002fe400048070ff */
[----:B0-----:R-:W-:-:S05]  /*131a0*/  @!P4 IADD3 R8, P5, R151, R8, RZ ;  /* 0x000000089708c210 */ /* 0x001fca0007fbe0ff */
[----:B------:R-:W-:-:S05]  /*131b0*/  @!P4 IMAD.X R9, R156, 0x1, R9, P5 ;  /* 0x000000019c09c824 */ /* 0x000fca00028e0609 */
[----:B------:R0:W-:Y:S02]  /*131c0*/  @!P4 STG.E.U8 desc[UR14][R8.64+0x40], R11 ;  /* 0x0000400b0800c986 */ /* 0x0001e4000c10110e */
[----:B0-----:R-:W0:Y:S01]  /*131d0*/  @!P3 LDC.64 R8, c[0x0][0x5c0] ;  /* 0x00017000ff08bb82 */ /* 0x001e220000000a00 */
[C---:B------:R-:W-:Y:S02]  /*131e0*/  LOP3.LUT P0, RZ, R0.reuse, 0x8, RZ, 0xc0, !PT ;  /* 0x0000000800ff7812 */ /* 0x040fe4000780c0ff */
[----:B------:R-:W-:Y:S01]  /*131f0*/  LOP3.LUT P2, RZ, R0, 0x4, RZ, 0xc0, !PT ;  /* 0x0000000400ff7812 */ /* 0x000fe2000784c0ff */
[----:B------:R-:W-:Y:S02]  /*13200*/  FMUL R10, R223, UR20 ;  /* 0x00000014df0a7c20 */ /* 0x000fe40008400000 */
[----:B------:R-:W2:Y:S01]  /*13210*/  LDL.LU R223, [R1+0x3c] ;  /* 0x00003c0001df7983 */ /* 0x000ea20000300800 */
[----:B0-----:R-:W-:Y:S02]  /*13220*/  @!P3 IADD3 R8, P4, R136, R8, RZ ;  /* 0x000000088808b210 */ /* 0x001fe40007f9e0ff */
[----:B------:R-:W-:-:S03]  /*13230*/  F2FP.SATFINITE.E4M3.F32.PACK_AB_MERGE_C R11, RZ, R10, RZ ;  /* 0x0000000aff0b723e */ /* 0x000fc600048070ff */
[----:B------:R-:W-:-:S05]  /*13240*/  @!P3 IMAD.X R9, R160, 0x1, R9, P4 ;  /* 0x00000001a009b824 */ /* 0x000fca00020e0609 */
[----:B------:R0:W-:Y:S04]  /*13250*/  @!P3 STG.E.U8 desc[UR14][R8.64+0x41], R13 ;  /* 0x0000410d0800b986 */ /* 0x0001e8000c10110e */
[----:B------:R-:W-:Y:S04]  /*13260*/  @!P0 STG.E.U8 desc[UR14][R92.64+0x48], R99 ;  /* 0x000048635c008986 */ /* 0x000fe8000c10110e */
[----:B------:R1:W-:Y:S01]  /*13270*/  @!P2 STG.E.U8 desc[UR14][R90.64+0x49], R11 ;  /* 0x0000490b5a00a986 */ /* 0x0003e2000c10110e */
[----:B----4-:R-:W-:-:S03]  /*13280*/  FMUL R10, R224, UR20 ;  /* 0x00000014e00a7c20 */ /* 0x010fc60008400000 */
[----:B------:R-:W4:Y:S04]  /*13290*/  LDL.LU R224, [R1+0x40] ;  /* 0x0000400001e07983 */ /* 0x000f280000300800 */
[----:B------:R-:W4:Y:S01]  /*132a0*/  LDL.LU R221, [R1+0x44] ;  /* 0x0000440001dd7983 */ /* 0x000f220000300800 */
[----:B0-----:R-:W-:Y:S01]  /*132b0*/  F2FP.SATFINITE.E4M3.F32.PACK_AB_MERGE_C R13, RZ, R10, RZ ;  /* 0x0000000aff0d723e */ /* 0x001fe200048070ff */
[----:B---3--:R-:W-:Y:S02]  /*132c0*/  FMUL R10, R225, UR20 ;  /* 0x00000014e10a7c20 */ /* 0x008fe40008400000 */
[----:B------:R-:W3:Y:S03]  /*132d0*/  LDL.LU R225, [R1+0x48] ;  /* 0x0000480001e17983 */ /* 0x000ee60000300800 */
[----:B-1----:R-:W-:Y:S01]  /*132e0*/  F2FP.SATFINITE.E4M3.F32.PACK_AB_MERGE_C R11, RZ, R10, RZ ;  /* 0x0000000aff0b723e */ /* 0x002fe200048070ff */
[----:B------:R-:W-:-:S05]  /*132f0*/  FMUL R10, R222, UR20 ;  /* 0x00000014de0a7c20 */ /* 0x000fca0008400000 */
[----:B------:R-:W-:Y:S01]  /*13300*/  F2FP.SATFINITE.E4M3.F32.PACK_AB_MERGE_C R91, RZ, R10, RZ ;  /* 0x0000000aff5b723e */ /* 0x000fe200048070ff */
[----:B--2---:R-:W-:Y:S02]  /*13310*/  FMUL R10, R226, UR20 ;  /* 0x00000014e20a7c20 */ /* 0x004fe40008400000 */
[----:B------:R-:W2:Y:S01]  /*13320*/  LDL.LU R226, [R1+0x4c] ;  /* 0x00004c0001e27983 */ /* 0x000ea20000300800 */
[----:B------:R-:W-:-:S13]  /*13330*/  LOP3.LUT P1, RZ, R25, 0x400000, RZ, 0xc0, !PT ;  /* 0x0040000019ff7812 */ /* 0x000fda000782c0ff */
[----:B------:R-:W0:Y:S01]  /*13340*/  @!P1 LDC.64 R8, c[0x0][0x5c0] ;  /* 0x00017000ff089b82 */ /* 0x000e220000000a00 */
[----:B------:R-:W-:-:S04]  /*13350*/  LOP3.LUT P6, RZ, R30, 0x20000000, RZ, 0xc0, !PT ;  /* 0x200000001eff7812 */ /* 0x000fc800078cc0ff */
[----:B------:R-:W-:Y:S02]  /*13360*/  P2R R12, PR, RZ, 0x40 ;  /* 0x00000040ff0c7803 */ /* 0x000fe40000000000 */
[----:B------:R-:W-:Y:S02]  /*13370*/  LOP3.LUT P6, RZ, R25, 0x200000, RZ, 0xc0, !PT ;  /* 0x0020000019ff7812 */ /* 0x000fe400078cc0ff */
[----:B0-----:R-:W-:-:S05]  /*13380*/  @!P1 IADD3 R8, P2, R166, R8, RZ ;  /* 0x00000008a6089210 */ /* 0x001fca0007f5e0ff */
[----:B------:R-:W-:-:S05]  /*13390*/  @!P1 IMAD.X R9, R174, 0x1, R9, P2 ;  /* 0x00000001ae099824 */ /* 0x000fca00010e0609 */
[----:B------:R0:W-:Y:S02]  /*133a0*/  @!P1 STG.E.U8 desc[UR14][R8.64+0x48], R13 ;  /* 0x0000480d08009986 */ /* 0x0001e4000c10110e */
[----:B0-----:R-:W0:Y:S01]  /*133b0*/  @!P6 LDC.64 R8, c[0x0][0x5c0] ;  /* 0x00017000ff08eb82 */ /* 0x001e220000000a00 */
[----:B------:R-:W-:Y:S02]  /*133c0*/  LOP3.LUT P4, RZ, R25, 0x100000, RZ, 0xc0, !PT ;  /* 0x0010000019ff7812 */ /* 0x000fe4000788c0ff */
[----:B------:R-:W-:Y:S02]  /*133d0*/  F2FP.SATFINITE.E4M3.F32.PACK_AB_MERGE_C R13, RZ, R10, RZ ;  /* 0x0000000aff0d723e */ /* 0x000fe400048070ff */
[----:B------:R-:W-:Y:S02]  /*133e0*/  LOP3.LUT P5, RZ, R0, 0x1, RZ, 0xc0, !PT ;  /* 0x0000000100ff7812 */ /* 0x000fe400078ac0ff */
[----:B------:R-:W-:Y:S02]  /*133f0*/  LOP3.LUT P3, RZ, R30, 0x40000000, RZ, 0xc0, !PT ;  /* 0x400000001eff7812 */ /* 0x000fe4000786c0ff */
[----:B0-----:R-:W-:-:S05]  /*13400*/  @!P6 IADD3 R8, P1, R163, R8, RZ ;  /* 0x00000008a308e210 */ /* 0x001fca0007f3e0ff */
[----:B------:R-:W-:-:S05]  /*13410*/  @!P6 IMAD.X R9, R173, 0x1, R9, P1 ;  /* 0x00000001ad09e824 */ /* 0x000fca00008e0609 */
[----:B------:R0:W-:Y:S02]  /*13420*/  @!P6 STG.E.U8 desc[UR14][R8.64+0x49], R11 ;  /* 0x0000490b0800e986 */ /* 0x0001e4000c10110e */
[----:B0-----:R-:W0:Y:S01]  /*13430*/  @!P4 LDC.64 R8, c[0x0][0x5c0] ;  /* 0x00017000ff08cb82 */ /* 0x001e220000000a00 */
[----:B------:R-:W-:Y:S02]  /*13440*/  FMUL R10, R223, UR20 ;  /* 0x00000014df0a7c20 */ /* 0x000fe40008400000 */
[----:B------:R-:W2:Y:S03]  /*13450*/  LDL.LU R223, [R1+0x50] ;  /* 0x0000500001df7983 */ /* 0x000ea60000300800 */
[----:B------:R-:W-:Y:S01]  /*13460*/  F2FP.SATFINITE.E4M3.F32.PACK_AB_MERGE_C R11, RZ, R10, RZ ;  /* 0x0000000aff0b723e */ /* 0x000fe200048070ff */
[----:B------:R-:W2:Y:S04]  /*13470*/  LDL.LU R222, [R1+0x54] ;  /* 0x0000540001de7983 */ /* 0x000ea80000300800 */
[----:B------:R-:W-:Y:S04]  /*13480*/  @!P5 STG.E.U8 desc[UR14][R86.64+0x50], R91 ;  /* 0x0000505b5600d986 */ /* 0x000fe8000c10110e */
[----:B------:R-:W-:Y:S01]  /*13490*/  @!P3 STG.E.U8 desc[UR14][R82.64+0x51], R13 ;  /* 0x0000510d5200b986 */ /* 0x000fe2000c10110e */
[----:B------:R-:W-:-:S02]  /*134a0*/  LOP3.LUT P0, RZ, R25, 0x80000, RZ, 0xc0, !PT ;  /* 0x0008000019ff7812 */ /* 0x000fc4000780c0ff */
[C---:B------:R-:W-:Y:S02]  /*134b0*/  LOP3.LUT P2, RZ, R25.reuse, 0x40000, RZ, 0xc0, !PT ;  /* 0x0004000019ff7812 */ /* 0x040fe4000784c0ff */
[----:B------:R-:W-:Y:S02]  /*134c0*/  LOP3.LUT P5, RZ, R25, 0x20000, RZ, 0xc0, !PT ;  /* 0x0002000019ff7812 */ /* 0x000fe400078ac0ff */
[----:B0-----:R-:W-:-:S05]  /*134d0*/  @!P4 IADD3 R8, P3, R159, R8, RZ ;  /* 0x000000089f08c210 */ /* 0x001fca0007f7e0ff */
[----:B------:R-:W-:-:S05]  /*134e0*/  @!P4 IMAD.X R9, R165, 0x1, R9, P3 ;  /* 0x00000001a509c824 */ /* 0x000fca00018e0609 */
[----:B------:R0:W-:Y:S02]  /*134f0*/  @!P4 STG.E.U8 desc[UR14][R8.64+0x50], R11 ;  /* 0x0000500b0800c986 */ /* 0x0001e4000c10110e */
[----:B0-----:R-:W0:Y:S01]  /*13500*/  @!P0 LDC.64 R8, c[0x0][0x5c0] ;  /* 0x00017000ff088b82 */ /* 0x001e220000000a00 */
[----:B----4-:R-:W-:Y:S02]  /*13510*/  FMUL R10, R224, UR20 ;  /* 0x00000014e00a7c20 */ /* 0x010fe40008400000 */
[----:B------:R-:W4:Y:S03]  /*13520*/  LDL.LU R224, [R1+0x58] ;  /* 0x0000580001e07983 */ /* 0x000f260000300800 */
[----:B------:R-:W-:Y:S01]  /*13530*/  F2FP.SATFINITE.E4M3.F32.PACK_AB_MERGE_C R13, RZ, R10, RZ ;  /* 0x0000000aff0d723e */ /* 0x000fe200048070ff */
[----:B------:R-:W-:-:S05]  /*13540*/  FMUL R10, R221, UR20 ;  /* 0x00000014dd0a7c20 */ /* 0x000fca0008400000 */
[----:B------:R-:W-:Y:S01]  /*13550*/  F2FP.SATFINITE.E4M3.F32.PACK_AB_MERGE_C R25, RZ, R10, RZ ;  /* 0x0000000aff19723e */ /* 0x000fe200048070ff */
[----:B---3--:R-:W-:Y:S02]  /*13560*/  FMUL R10, R225, UR20 ;  /* 0x00000014e10a7c20 */ /* 0x008fe40008400000 */
[----:B------:R-:W3:Y:S03]  /*13570*/  LDL.LU R225, [R1+0x5c] ;  /* 0x00005c0001e17983 */ /* 0x000ee60000300800 */
[----:B------:R-:W-:Y:S01]  /*13580*/  F2FP.SATFINITE.E4M3.F32.PACK_AB_MERGE_C R11, RZ, R10, RZ ;  /* 0x0000000aff0b723e */ /* 0x000fe200048070ff */
[----:B--2---:R-:W-:Y:S02]  /*13590*/  FMUL R10, R226, UR20 ;  /* 0x00000014e20a7c20 */ /* 0x004fe40008400000 */
[----:B------:R-:W2:Y:S01]  /*135a0*/  LDL.LU R226, [R1+0x60] ;  /* 0x0000600001e27983 */ /* 0x000ea20000300800 */
[----:B0-----:R-:W-:-:S02]  /*135b0*/  @!P0 IADD3 R8, P6, R158, R8, RZ ;  /* 0x000000089e088210 */ /* 0x001fc40007fde0ff */
[----:B------:R-:W-:Y:S01]  /*135c0*/  LOP3.LUT P1, RZ, R30, 0x10000000, RZ, 0xc0, !PT ;  /* 0x100000001eff7812 */ /* 0x000fe2000782c0ff */
[----:B------:R-:W2:Y:S02]  /*135d0*/  LDL.LU R221, [R1+0x64] ;  /* 0x0000640001dd7983 */ /* 0x000ea40000300800 */
[----:B------:R-:W-:-:S05]  /*135e0*/  @!P0 IMAD.X R9, R164, 0x1, R9, P6 ;  /* 0x00000001a4098824 */ /* 0x000fca00030e0609 */
[----:B------:R0:W-:Y:S01]  /*135f0*/  @!P0 STG.E.U8 desc[UR14][R8.64+0x51], R13 ;  /* 0x0000510d08008986 */ /* 0x0001e2000c10110e */
[----:B------:R-:W-:Y:S01]  /*13600*/  ISETP.NE.AND P6, PT, R12, RZ, PT ;  /* 0x000000ff0c00720c */ /* 0x000fe20003fc5270 */
[----:B0-----:R-:W0:Y:S01]  /*13610*/  @!P2 LDC.64 R8, c[0x0][0x5c0] ;  /* 0x00017000ff08ab82 */ /* 0x001e220000000a00 */
[----:B------:R-:W-:-:S11]  /*13620*/  F2FP.SATFINITE.E4M3.F32.PACK_AB_MERGE_C R13, RZ, R10, RZ ;  /* 0x0000000aff0d723e */ /* 0x000fd600048070ff */
[----:B------:R-:W-:Y:S04]  /*13630*/  @!P6 STG.E.U8 desc[UR14][R80.64+0x58], R25 ;  /* 0x000058195000e986 */ /* 0x000fe8000c10110e */
[----:B------:R-:W-:Y:S01]  /*13640*/  @!P1 STG.E.U8 desc[UR14][R78.64+0x59], R11 ;  /* 0x0000590b4e009986 */ /* 0x000fe2000c10110e */
[----:B0-----:R-:W-:-:S05]  /*13650*/  @!P2 IADD3 R8, P1, R162, R8, RZ ;  /* 0x00000008a208a210 */ /* 0x001fca0007f3e0ff */
[----:B------:R-:W-:-:S05]  /*13660*/  @!P2 IMAD.X R9, R167, 0x1, R9, P1 ;  /* 0x00000001a709a824 */ /* 0x000fca00008e0609 */
[----:B------:R0:W-:Y:S02]  /*13670*/  @!P2 STG.E.U8 desc[UR14][R8.64+0x58], R13 ;  /* 0x0000580d0800a986 */ /* 0x0001e4000c10110e */
[----:B0-----:R-:W0:Y:S01]  /*13680*/  @!P5 LDC.64 R8, c[0x0][0x5c0] ;  /* 0x00017000ff08db82 */ /* 0x001e220000000a00 */
[----:B------:R-:W-:Y:S02]  /*13690*/  FMUL R10, R223, UR20 ;  /* 0x00000014df0a7c20 */ /* 0x000fe40008400000 */
[----:B------:R-:W2:Y:S03]  /*136a0*/  LDL.LU R223, [R1+0x68] ;  /* 0x0000680001df7983 */ /* 0x000ea60000300800 */
[----:B------:R-:W-:Y:S01]  /*136b0*/  F2FP.SATFINITE.E4M3.F32.PACK_AB_MERGE_C R11, RZ, R10, RZ ;  /* 0x0000000aff0b723e */ /* 0x000fe200048070ff */
[----:B------:R-:W-:-:S05]  /*136c0*/  FMUL R10, R222, UR20 ;  /* 0x00000014de0a7c20 */ /* 0x000fca0008400000 */
[----:B------:R-:W-:Y:S02]  /*136d0*/  F2FP.SATFINITE.E4M3.F32.PACK_AB_MERGE_C R25, RZ, R10, RZ ;  /* 0x0000000aff19723e */ /* 0x000fe400048070ff */
[----:B0-----:R-:W-:-:S05]  /*136e0*/  @!P5 IADD3 R8, P6, R142, R8, RZ ;  /* 0x000000088e08d210 */ /* 0x001fca0007fde0ff */
[----:B------:R-:W-:-:S05]  /*136f0*/  @!P5 IMAD.X R9, R170, 0x1, R9, P6 ;  /* 0x00000001aa09d824 */ /* 0x000fca00030e0609 */
[----:B------:R0:W-:Y:S01]  /*13700*/  @!P5 STG.E.U8 desc[UR14][R8.64+0x59], R11 ;  /* 0x0000590b0800d986 */ /* 0x0001e2000c10110e */
[----:B----4-:R-:W-:-:S03]  /*13710*/  FMUL R10, R224, UR20 ;  /* 0x00000014e00a7c20 */ /* 0x010fc60008400000 */
[----:B------:R-:W4:Y:S02]  /*13720*/  LDL.LU R224, [R1+0x6c] ;  /* 0x00006c0001e07983 */ /* 0x000f240000300800 */
[----:B------:R-:W-:Y:S01]  /*13730*/  F2FP.SATFINITE.E4M3.F32.PACK_AB_MERGE_C R13, RZ, R10, RZ ;  /* 0x0000000aff0d723e */ /* 0x000fe200048070ff */
[----:B---3--:R-:W-:Y:S02]  /*13740*/  FMUL R10, R225, UR20 ;  /* 0x00000014e10a7c20 */ /* 0x008fe40008400000 */
[----:B------:R-:W3:Y:S04]  /*13750*/  LDL.LU R225, [R1+0x70] ;  /* 0x0000700001e17983 */ /* 0x000ee80000300800 */
[----:B------:R-:W3:Y:S01]  /*13760*/  LDL.LU R222, [R1+0x74] ;  /* 0x0000740001de7983 */ /* 0x000ee20000300800 */
[----:B0-----:R-:W-:Y:S01]  /*13770*/  F2FP.SATFINITE.E4M3.F32.PACK_AB_MERGE_C R11, RZ, R10, RZ ;  /* 0x0000000aff0b723e */ /* 0x001fe200048070ff */
[----:B--2---:R-:W-:-:S02]  /*13780*/  FMUL R10, R226, UR20 ;  /* 0x00000014e20a7c20 */ /* 0x004fc40008400000 */
[----:B------:R-:W2:Y:S01]  /*13790*/  LDL.LU R226, [R1+0x78] ;  /* 0x0000780001e27983 */ /* 0x000ea20000300800 */
[----:B------:R-:W-:Y:S02]  /*137a0*/  LOP3.LUT P3, RZ, R30, 0x8000000, RZ, 0xc0, !PT ;  /* 0x080000001eff7812 */ /* 0x000fe4000786c0ff */
[----:B------:R-:W-:-:S11]  /*137b0*/  LOP3.LUT P0, RZ, R0, 0x100000, RZ, 0xc0, !PT ;  /* 0x0010000000ff7812 */ /* 0x000fd6000780c0ff */
[----:B------:R-:W-:Y:S01]  /*137c0*/  @!P3 STG.E.U8 desc[UR14][R76.64], R25 ;  /* 0x000000194c00b986 */ /* 0x000fe2000c10110e */
[----:B------:R-:W-:Y:S02]  /*137d0*/  ISETP.LT.OR P3, PT, R34, 0x1, !P0 ;  /* 0x000000012200780c */ /* 0x000fe40004761670 */
[----:B------:R-:W-:-:S11]  /*137e0*/  LOP3.LUT P4, RZ, R30, 0x1000000, RZ, 0xc0, !PT ;  /* 0x010000001eff7812 */ /* 0x000fd6000788c0ff */
[----:B------:R-:W0:Y:S01]  /*137f0*/  @!P3 LDC.64 R8, c[0x0][0x5c0] ;  /* 0x00017000ff08bb82 */ /* 0x000e220000000a00 */
[----:B------:R-:W-:Y:S01]  /*13800*/  ISETP.LT.OR P5, PT, R34, 0x2, !P0 ;  /* 0x000000022200780c */ /* 0x000fe200047a1670 */
[----:B------:R1:W-:Y:S02]  /*13810*/  @!P4 STG.E.U8 desc[UR14][R74.64+0x1], R13 ;  /* 0x0000010d4a00c986 */ /* 0x0003e4000c10110e */
[----:B-1----:R-:W-:Y:S01]  /*13820*/  F2FP.SATFINITE.E4M3.F32.PACK_AB_MERGE_C R13, RZ, R10, RZ ;  /* 0x0000000aff0d723e */ /* 0x002fe200048070ff */
[----:B------:R-:W-:Y:S01]  /*13830*/  FMUL R10, R221, UR20 ;  /* 0x00000014dd0a7c20 */ /* 0x000fe20008400000 */
[----:B0-----:R-:W-:-:S04]  /*13840*/  @!P3 IADD3 R8, P4, R171, R8, RZ ;  /* 0x00000008ab08b210 */ /* 0x001fc80007f9e0ff */
[----:B------:R-:W-:Y:S01]  /*13850*/  F2FP.SATFINITE.E4M3.F32.PACK_AB_MERGE_C R25, RZ, R10, RZ ;  /* 0x0000000aff19723e */ /* 0x000fe200048070ff */
[----:B------:R-:W-:-:S05]  /*13860*/  @!P3 IMAD.X R9, R172, 0x1, R9, P4 ;  /* 0x00000001ac09b824 */ /* 0x000fca00020e0609 */
[----:B------:R0:W-:Y:S02]  /*13870*/  @!P3 STG.E.U8 desc[UR14][R8.64], R11 ;  /* 0x0000000b0800b986 */ /* 0x0001e4000c10110e */
[----:B0-----:R-:W0:Y:S01]  /*13880*/  @!P5 LDC.64 R8, c[0x0][0x5c0] ;  /* 0x00017000ff08db82 */ /* 0x001e220000000a00 */
[C---:B------:R-:W-:Y:S01]  /*13890*/  LOP3.LUT P1, RZ, R30.reuse, 0x800000, RZ, 0xc0, !PT ;  /* 0x008000001eff7812 */ /* 0x040fe2000782c0ff */
[----:B------:R-:W-:Y:S02]  /*138a0*/  FMUL R10, R223, UR20 ;  /* 0x00000014df0a7c20 */ /* 0x000fe40008400000 */
[----:B------:R-:W2:Y:S01]  /*138b0*/  LDL.LU R223, [R1+0x7c] ;  /* 0x00007c0001df7983 */ /* 0x000ea20000300800 */
[----:B0-----:R-:W-:Y:S02]  /*138c0*/  @!P5 IADD3 R8, P6, R169, R8, RZ ;  /* 0x00000008a908d210 */ /* 0x001fe40007fde0ff */
[----:B------:R-:W-:Y:S02]  /*138d0*/  F2FP.SATFINITE.E4M3.F32.PACK_AB_MERGE_C R75, RZ, R10, RZ ;  /* 0x0000000aff4b723e */ /* 0x000fe400048070ff */
[----:B------:R-:W-:Y:S01]  /*138e0*/  LOP3.LUT P2, RZ, R30, 0x400000, RZ, 0xc0, !PT ;  /* 0x004000001eff7812 */ /* 0x000fe2000784c0ff */
[----:B------:R-:W-:-:S05]  /*138f0*/  @!P5 IMAD.X R9, R175, 0x1, R9, P6 ;  /* 0x00000001af09d824 */ /* 0x000fca00030e0609 */
[----:B------:R-:W-:Y:S04]  /*13900*/  @!P5 STG.E.U8 desc[UR14][R8.64+0x1], R13 ;  /* 0x0000010d0800d986 */ /* 0x000fe8000c10110e */
[----:B------:R0:W-:Y:S04]  /*13910*/  @!P1 STG.E.U8 desc[UR14][R72.64+0x8], R25 ;  /* 0x0000081948009986 */ /* 0x0001e8000c10110e */
[----:B------:R1:W-:Y:S01]  /*13920*/  @!P2 STG.E.U8 desc[UR14][R70.64+0x9], R75 ;  /* 0x0000094b4600a986 */ /* 0x0003e2000c10110e */
[----:B----4-:R-:W-:-:S03]  /*13930*/  FMUL R10, R224, UR20 ;  /* 0x00000014e00a7c20 */ /* 0x010fc60008400000 */
[----:B------:R-:W4:Y:S04]  /*13940*/  LDL.LU R224, [R1+0x80] ;  /* 0x0000800001e07983 */ /* 0x000f280000300800 */
[----:B------:R-:W4:Y:S01]  /*13950*/  LDL.LU R221, [R1+0x84] ;  /* 0x0000840001dd7983 */ /* 0x000f220000300800 */
[----:B---3--:R-:W-:-:S03]  /*13960*/  FMUL R12, R225, UR20 ;  /* 0x00000014e10c7c20 */ /* 0x008fc60008400000 */
[----:B------:R-:W3:Y:S02]  /*13970*/  LDL.LU R225, [R1+0x88] ;  /* 0x0000880001e17983 */ /* 0x000ee40000300800 */
[----:B0-----:R-:W-:Y:S01]  /*13980*/  F2FP.SATFINITE.E4M3.F32.PACK_AB_MERGE_C R25, RZ, R12, RZ ;  /* 0x0000000cff19723e */ /* 0x001fe200048070ff */
[----:B------:R-:W-:-:S05]  /*13990*/  FMUL R12, R222, UR20 ;  /* 0x00000014de0c7c20 */ /* 0x000fca0008400000 */
[----:B-1----:R-:W-:Y:S01]  /*139a0*/  F2FP.SATFINITE.E4M3.F32.PACK_AB_MERGE_C R71, RZ, R12, RZ ;  /* 0x0000000cff47723e */ /* 0x002fe200048070ff */
[----:B--2---:R-:W-:Y:S02]  /*139b0*/  FMUL R12, R226, UR20 ;  /* 0x00000014e20c7c20 */ /* 0x004fe40008400000 */
[----:B------:R-:W2:Y:S01]  /*139c0*/  LDL.LU R226, [R1+0x8c] ;  /* 0x00008c0001e27983 */ /* 0x000ea20000300800 */
[C---:B------:R-:W-:Y:S02]  /*139d0*/  ISETP.LT.OR P1, PT, R34.reuse, 0x9, !P0 ;  /* 0x000000092200780c */ /* 0x040fe40004721670 */
[----:B------:R-:W-:Y:S02]  /*139e0*/  ISETP.LT.OR P5, PT, R34, 0xa, !P0 ;  /* 0x0000000a2200780c */ /* 0x000fe400047a1670 */
[----:B------:R-:W-:-:S09]  /*139f0*/  F2FP.SATFINITE.E4M3.F32.PACK_AB_MERGE_C R13, RZ, R10, RZ ;  /* 0x0000000aff0d723e */ /* 0x000fd200048070ff */
[----:B------:R-:W0:Y:S08]  /*13a00*/  @!P1 LDC.64 R8, c[0x0][0x5c0] ;  /* 0x00017000ff089b82 */ /* 0x000e300000000a00 */
[----:B------:R-:W1:Y:S01]  /*13a10*/  @!P5 LDC.64 R10, c[0x0][0x5c0] ;  /* 0x00017000ff0adb82 */ /* 0x000e620000000a00 */
[----:B------:R-:W-:Y:S02]  /*13a20*/  LOP3.LUT P4, RZ, R30, 0x200000, RZ, 0xc0, !PT ;  /* 0x002000001eff7812 */ /* 0x000fe4000788c0ff */
[----:B0-----:R-:W-:-:S02]  /*13a30*/  @!P1 IADD3 R8, P2, R143, R8, RZ ;  /* 0x000000088f089210 */ /* 0x001fc40007f5e0ff */
[----:B-1----:R-:W-:-:S03]  /*13a40*/  @!P5 IADD3 R10, P6, R140, R10, RZ ;  /* 0x0000000a8c0ad210 */ /* 0x002fc60007fde0ff */
[----:B------:R-:W-:Y:S02]  /*13a50*/  @!P1 IMAD.X R9, R141, 0x1, R9, P2 ;  /* 0x000000018d099824 */ /* 0x000fe400010e0609 */
[----:B------:R-:W-:-:S03]  /*13a60*/  @!P5 IMAD.X R11, R137, 0x1, R11, P6 ;  /* 0x00000001890bd824 */ /* 0x000fc600030e060b */
[----:B------:R0:W-:Y:S04]  /*13a70*/  @!P1 STG.E.U8 desc[UR14][R8.64+0x8], R13 ;  /* 0x0000080d08009986 */ /* 0x0001e8000c10110e */
[----:B------:R1:W-:Y:S04]  /*13a80*/  @!P5 STG.E.U8 desc[UR14][R10.64+0x9], R25 ;  /* 0x000009190a00d986 */ /* 0x0003e8000c10110e */
[----:B------:R-:W-:Y:S01]  /*13a90*/  @!P4 STG.E.U8 desc[UR14][R68.64+0x10], R71 ;  /* 0x000010474400c986 */ /* 0x000fe2000c10110e */
[----:B------:R-:W-:Y:S02]  /*13aa0*/  ISETP.LT.OR P4, PT, R34, 0x11, !P0 ;  /* 0x000000112200780c */ /* 0x000fe40004781670 */
[----:B0-----:R-:W-:-:S02]  /*13ab0*/  F2FP.SATFINITE.E4M3.F32.PACK_AB_MERGE_C R13, RZ, R12, RZ ;  /* 0x0000000cff0d723e */ /* 0x001fc400048070ff */
[----:B------:R-:W-:-:S09]  /*13ac0*/  LOP3.LUT P3, RZ, R30, 0x100000, RZ, 0xc0, !PT ;  /* 0x001000001eff7812 */ /* 0x000fd2000786c0ff */
[----:B------:R-:W0:Y:S01]  /*13ad0*/  @!P4 LDC.64 R8, c[0x0][0x5c0] ;  /* 0x00017000ff08cb82 */ /* 0x000e220000000a00 */
[----:B------:R-:W-:Y:S02]  /*13ae0*/  FMUL R12, R223, UR20 ;  /* 0x00000014df0c7c20 */ /* 0x000fe40008400000 */
[----:B------:R-:W2:Y:S04]  /*13af0*/  LDL.LU R223, [R1+0x90] ;  /* 0x0000900001df7983 */ /* 0x000ea80000300800 */
[----:B------:R-:W2:Y:S01]  /*13b00*/  LDL.LU R222, [R1+0x94] ;  /* 0x0000940001de7983 */ /* 0x000ea20000300800 */
[----:B-1----:R-:W-:-:S03]  /*13b10*/  F2FP.SATFINITE.E4M3.F32.PACK_AB_MERGE_C R25, RZ, R12, RZ ;  /* 0x0000000cff19723e */ /* 0x002fc600048070ff */
[----:B------:R1:W-:Y:S01]  /*13b20*/  @!P3 STG.E.U8 desc[UR14][R66.64+0x11], R13 ;  /* 0x0000110d4200b986 */ /* 0x0003e2000c10110e */
[----:B0-----:R-:W-:-:S05]  /*13b30*/  @!P4 IADD3 R8, P3, R131, R8, RZ ;  /* 0x000000088308c210 */ /* 0x001fca0007f7e0ff */
[----:B------:R-:W-:-:S05]  /*13b40*/  @!P4 IMAD.X R9, R130, 0x1, R9, P3 ;  /* 0x000000018209c824 */ /* 0x000fca00018e0609 */
[----:B------:R2:W-:Y:S01]  /*13b50*/  @!P4 STG.E.U8 desc[UR14][R8.64+0x10], R25 ;  /* 0x000010190800c986 */ /* 0x0005e2000c10110e */
[----:B----4-:R-:W-:-:S03]  /*13b60*/  FMUL R12, R224, UR20 ;  /* 0x00000014e00c7c20 */ /* 0x010fc60008400000 */
[----:B------:R-:W4:Y:S02]  /*13b70*/  LDL.LU R224, [R1+0x98] ;  /* 0x0000980001e07983 */ /* 0x000f240000300800 */
[----:B-1----:R-:W-:Y:S01]  /*13b80*/  F2FP.SATFINITE.E4M3.F32.PACK_AB_MERGE_C R13, RZ, R12, RZ ;  /* 0x0000000cff0d723e */ /* 0x002fe200048070ff */
[----:B------:R-:W-:-:S05]  /*13b90*/  FMUL R12, R221, UR20 ;  /* 0x00000014dd0c7c20 */ /* 0x000fca0008400000 */
[----:B------:R-:W-:Y:S01]  /*13ba0*/  F2FP.SATFINITE.E4M3.F32.PACK_AB_MERGE_C R67, RZ, R12, RZ ;  /* 0x0000000cff43723e */ /* 0x000fe200048070ff */
[----:B---3--:R-:W-:Y:S02]  /*13bb0*/  FMUL R12, R225, UR20 ;  /* 0x00000014e10c7c20 */ /* 0x008fe40008400000 */
[----:B------:R-:W3:Y:S01]  /*13bc0*/  LDL.LU R225, [R1+0x9c] ;  /* 0x00009c0001e17983 */ /* 0x000ee20000300800 */
[----:B--2---:R-:W-:-:S03]  /*13bd0*/  FMUL R8, R226, UR20 ;  /* 0x00000014e2087c20 */ /* 0x004fc60008400000 */
[----:B------:R-:W2:Y:S01]  /*13be0*/  LDL.LU R226, [R1+0xa0] ;  /* 0x0000a00001e27983 */ /* 0x000ea20000300800 */
[----:B------:R-:W-:Y:S02]  /*13bf0*/  ISETP.LT.OR P5, PT, R34, 0x12, !P0 ;  /* 0x000000122200780c */ /* 0x000fe400047a1670 */
[----:B------:R-:W-:Y:S01]  /*13c00*/  LOP3.LUT P2, RZ, R30, 0x80000, RZ, 0xc0, !PT ;  /* 0x000800001eff7812 */ /* 0x000fe2000784c0ff */
[----:B------:R-:W2:Y:S10]  /*13c10*/  LDL.LU R221, [R1+0xa4] ;  /* 0x0000a40001dd7983 */ /* 0x000eb40000300800 */
[----:B------:R-:W0:Y:S02]  /*13c20*/  @!P5 LDC.64 R10, c[0x0][0x5c0] ;  /* 0x00017000ff0adb82 */ /* 0x000e240000000a00 */
[----:B0-----:R-:W-:-:S05]  /*13c30*/  @!P5 IADD3 R10, P6, R125, R10, RZ ;  /* 0x0000000a7d0ad210 */ /* 0x001fca0007fde0ff */
[----:B------:R-:W-:-:S05]  /*13c40*/  @!P5 IMAD.X R11, R123, 0x1, R11, P6 ;  /* 0x000000017b0bd824 */ /* 0x000fca00030e060b */
[----:B------:R0:W-:Y:S01]  /*13c50*/  @!P5 STG.E.U8 desc[UR14][R10.64+0x11], R13 ;  /* 0x0000110d0a00d986 */ /* 0x0001e2000c10110e */
[----:B------:R-:W-:-:S03]  /*13c60*/  ISETP.LT.OR P5, PT, R34, 0x1a, !P0 ;  /* 0x0000001a2200780c */ /* 0x000fc600047a1670 */
[----:B------:R-:W-:Y:S01]  /*13c70*/  @!P2 STG.E.U8 desc[UR14][R64.64+0x18], R67 ;  /* 0x000018434000a986 */ /* 0x000fe2000c10110e */
[----:B------:R-:W-:Y:S02]  /*13c80*/  ISETP.LT.OR P2, PT, R34, 0x19, !P0 ;  /* 0x000000192200780c */ /* 0x000fe40004741670 */
[----:B------:R-:W-:Y:S02]  /*13c90*/  F2FP.SATFINITE.E4M3.F32.PACK_AB_MERGE_C R9, RZ, R12, RZ ;  /* 0x0000000cff09723e */ /* 0x000fe400048070ff */
[----:B0-----:R-:W-:-:S05]  /*13ca0*/  F2FP.SATFINITE.E4M3.F32.PACK_AB_MERGE_C R11, RZ, R8, RZ ;  /* 0x00000008ff0b723e */ /* 0x001fca00048070ff */
[----:B------:R-:W0:Y:S08]  /*13cb0*/  @!P5 LDC.64 R12, c[0x0][0x5c0] ;  /* 0x00017000ff0cdb82 */ /* 0x000e300000000a00 */
[----:B------:R-:W1:Y:S01]  /*13cc0*/  @!P2 LDC.64 R68, c[0x0][0x5c0] ;  /* 0x00017000ff44ab82 */ /* 0x000e620000000a00 */
[----:B------:R-:W-:-:S13]  /*13cd0*/  LOP3.LUT P1, RZ, R30, 0x40000, RZ, 0xc0, !PT ;  /* 0x000400001eff7812 */ /* 0x000fda000782c0ff */
[----:B------:R0:W-:Y:S01]  /*13ce0*/  @!P1 STG.E.U8 desc[UR14][R62.64+0x19], R9 ;  /* 0x000019093e009986 */ /* 0x0001e2000c10110e */
[----:B------:R-:W-:-:S03]  /*13cf0*/  FMUL R8, R223, UR20 ;  /* 0x00000014df087c20 */ /* 0x000fc60008400000 */
[----:B------:R-:W2:Y:S01]  /*13d00*/  LDL.LU R223, [R1+0xa8] ;  /* 0x0000a80001df7983 */ /* 0x000ea20000300800 */
[----:B-1----:R-:W-:Y:S02]  /*13d10*/  @!P2 IADD3 R122, P1, R122, R68, RZ ;  /* 0x000000447a7aa210 */ /* 0x002fe40007f3e0ff */
[----:B0-----:R-:W-:Y:S02]  /*13d20*/  @!P5 IADD3 R118, P6, R118, R12, RZ ;  /* 0x0000000c7676d210 */ /* 0x001fe40007fde0ff */
[----:B------:R-:W-:Y:S01]  /*13d30*/  F2FP.SATFINITE.E4M3.F32.PACK_AB_MERGE_C R9, RZ, R8, RZ ;  /* 0x00000008ff09723e */ /* 0x000fe200048070ff */
[----:B------:R-:W-:Y:S01]  /*13d40*/  FMUL R8, R222, UR20 ;  /* 0x00000014de087c20 */ /* 0x000fe20008400000 */
[----:B------:R-:W-:Y:S02]  /*13d50*/  @!P2 IMAD.X R123, R119, 0x1, R69, P1 ;  /* 0x00000001777ba824 */ /* 0x000fe400008e0645 */
[----:B------:R-:W-:Y:S02]  /*13d60*/  @!P5 IMAD.X R119, R114, 0x1, R13, P6 ;  /* 0x000000017277d824 */ /* 0x000fe400030e060d */
[----:B------:R-:W-:Y:S01]  /*13d70*/  F2FP.SATFINITE.E4M3.F32.PACK_AB_MERGE_C R13, RZ, R8, RZ ;  /* 0x00000008ff0d723e */ /* 0x000fe200048070ff */
[----:B------:R0:W-:Y:S04]  /*13d80*/  @!P2 STG.E.U8 desc[UR14][R122.64+0x18], R11 ;  /* 0x0000180b7a00a986 */ /* 0x0001e8000c10110e */
        /* <DEDUP_REMOVED lines=8> */
[----:B--2---:R-:W-:-:S02]  /*13e10*/  FMUL R8, R226, UR20 ;  /* 0x00000014e2087c20 */ /* 0x004fc40008400000 */
[----:B------:R-:W2:Y:S01]  /*13e20*/  LDL.LU R226, [R1+0xb8] ;  /* 0x0000b80001e27983 */ /* 0x000ea20000300800 */
[----:B------:R-:W-:-:S13]  /*13e30*/  LOP3.LUT P3, RZ, R30, 0x10000, RZ, 0xc0, !PT ;  /* 0x000100001eff7812 */ /* 0x000fda000786c0ff */
[----:B------:R-:W-:Y:S01]  /*13e40*/  @!P3 STG.E.U8 desc[UR14][R60.64+0x20], R13 ;  /* 0x0000200d3c00b986 */ /* 0x000fe2000c10110e */
[----:B------:R-:W-:Y:S02]  /*13e50*/  ISETP.LT.OR P3, PT, R34, 0x21, !P0 ;  /* 0x000000212200780c */ /* 0x000fe40004761670 */
[----:B------:R-:W-:-:S11]  /*13e60*/  LOP3.LUT P4, RZ, R30, 0x4000, RZ, 0xc0, !PT ;  /* 0x000040001eff7812 */ /* 0x000fd6000788c0ff */
[----:B------:R-:W0:Y:S02]  /*13e70*/  @!P3 LDC.64 R62, c[0x0][0x5c0] ;  /* 0x00017000ff3ebb82 */ /* 0x000e240000000a00 */
[----:B------:R1:W-:Y:S01]  /*13e80*/  @!P4 STG.E.U8 desc[UR14][R58.64+0x21], R11 ;  /* 0x0000210b3a00c986 */ /* 0x0003e2000c10110e */
[----:B0-----:R-:W-:-:S05]  /*13e90*/  @!P3 IADD3 R112, P4, R112, R62, RZ ;  /* 0x0000003e7070b210 */ /* 0x001fca0007f9e0ff */
[----:B------:R-:W-:Y:S01]  /*13ea0*/  @!P3 IMAD.X R113, R26, 0x1, R63, P4 ;  /* 0x000000011a71b824 */ /* 0x000fe200020e063f */
[----:B------:R-:W-:-:S13]  /*13eb0*/  ISETP.LT.OR P4, PT, R34, 0x22, !P0 ;  /* 0x000000222200780c */ /* 0x000fda0004781670 */
[----:B------:R-:W0:Y:S01]  /*13ec0*/  @!P4 LDC.64 R62, c[0x0][0x5c0] ;  /* 0x00017000ff3ecb82 */ /* 0x000e220000000a00 */
[----:B------:R-:W-:Y:S02]  /*13ed0*/  LOP3.LUT P1, RZ, R30, 0x2000, RZ, 0xc0, !PT ;  /* 0x000020001eff7812 */ /* 0x000fe4000782c0ff */
[----:B-1----:R-:W-:Y:S01]  /*13ee0*/  F2FP.SATFINITE.E4M3.F32.PACK_AB_MERGE_C R11, RZ, R8, RZ ;  /* 0x00000008ff0b723e */ /* 0x002fe200048070ff */
[----:B------:R-:W-:Y:S01]  /*13ef0*/  FMUL R8, R221, UR20 ;  /* 0x00000014dd087c20 */ /* 0x000fe20008400000 */
[----:B------:R1:W-:Y:S04]  /*13f00*/  @!P3 STG.E.U8 desc[UR14][R112.64+0x20], R9 ;  /* 0x000020097000b986 */ /* 0x0003e8000c10110e */
[----:B------:R-:W-:Y:S02]  /*13f10*/  F2FP.SATFINITE.E4M3.F32.PACK_AB_MERGE_C R13, RZ, R8, RZ ;  /* 0x00000008ff0d723e */ /* 0x000fe400048070ff */
[----:B0-----:R-:W-:-:S05]  /*13f20*/  @!P4 IADD3 R22, P6, R22, R62, RZ ;  /* 0x0000003e1616c210 */ /* 0x001fca0007fde0ff */
[----:B------:R-:W-:-:S05]  /*13f30*/  @!P4 IMAD.X R23, R23, 0x1, R63, P6 ;  /* 0x000000011717c824 */ /* 0x000fca00030e063f */
[----:B------:R0:W-:Y:S04]  /*13f40*/  @!P4 STG.E.U8 desc[UR14][R22.64+0x21], R11 ;  /* 0x0000210b1600c986 */ /* 0x0001e8000c10110e */
[----:B------:R4:W-:Y:S01]  /*13f50*/  @!P1 STG.E.U8 desc[UR14][R56.64+0x28], R13 ;  /* 0x0000280d38009986 */ /* 0x0009e2000c10110e */
[C---:B------:R-:W-:Y:S01]  /*13f60*/  ISETP.LT.OR P1, PT, R34.reuse, 0x29, !P0 ;  /* 0x000000292200780c */ /* 0x040fe20004721670 */
[----:B------:R-:W-:Y:S01]  /*13f70*/  FMUL R8, R223, UR20 ;  /* 0x00000014df087c20 */ /* 0x000fe20008400000 */
[----:B------:R-:W-:Y:S01]  /*13f80*/  ISETP.LT.OR P6, PT, R34, 0x2a, !P0 ;  /* 0x0000002a2200780c */ /* 0x000fe200047c1670 */
[----:B------:R-:W2:Y:S03]  /*13f90*/  LDL.LU R223, [R1+0xbc] ;  /* 0x0000bc0001df7983 */ /* 0x000ea60000300800 */
[----:B------:R-:W-:-:S07]  /*13fa0*/  F2FP.SATFINITE.E4M3.F32.PACK_AB_MERGE_C R25, RZ, R8, RZ ;  /* 0x00000008ff19723e */ /* 0x000fce00048070ff */
[----:B-1----:R-:W1:Y:S01]  /*13fb0*/  @!P1 LDC.64 R8, c[0x0][0x5c0] ;  /* 0x00017000ff089b82 */ /* 0x002e620000000a00 */
[----:B------:R-:W-:-:S07]  /*13fc0*/  LOP3.LUT P2, RZ, R30, 0x1000, RZ, 0xc0, !PT ;  /* 0x000010001eff7812 */ /* 0x000fce000784c0ff */
[----:B0-----:R-:W0:Y:S06]  /*13fd0*/  @!P6 LDC.64 R22, c[0x0][0x5c0] ;  /* 0x00017000ff16eb82 */ /* 0x001e2c0000000a00 */
[----:B------:R-:W-:Y:S01]  /*13fe0*/  @!P2 STG.E.U8 desc[UR14][R54.64+0x29], R25 ;  /* 0x000029193600a986 */ /* 0x000fe2000c10110e */
[----:B-1----:R-:W-:-:S05]  /*13ff0*/  @!P1 IADD3 R8, P2, R27, R8, RZ ;  /* 0x000000081b089210 */ /* 0x002fca0007f5e0ff */
[----:B------:R-:W-:Y:S02]  /*14000*/  @!P1 IMAD.X R9, R31, 0x1, R9, P2 ;  /* 0x000000011f099824 */ /* 0x000fe400010e0609 */
[----:B----4-:R-:W-:Y:S02]  /*14010*/  FMUL R10, R224, UR20 ;  /* 0x00000014e00a7c20 */ /* 0x010fe40008400000 */
[----:B------:R-:W4:Y:S03]  /*14020*/  LDL.LU R224, [R1+0xc0] ;  /* 0x0000c00001e07983 */ /* 0x000f260000300800 */
[----:B------:R-:W-:Y:S01]  /*14030*/  F2FP.SATFINITE.E4M3.F32.PACK_AB_MERGE_C R11, RZ, R10, RZ ;  /* 0x0000000aff0b723e */ /* 0x000fe200048070ff */
[----:B------:R-:W-:Y:S01]  /*14040*/  FMUL R10, R222, UR20 ;  /* 0x00000014de0a7c20 */ /* 0x000fe20008400000 */
[----:B------:R-:W4:Y:S04]  /*14050*/  LDL.LU R221, [R1+0xc4] ;  /* 0x0000c40001dd7983 */ /* 0x000f280000300800 */
[----:B------:R1:W-:Y:S01]  /*14060*/  @!P1 STG.E.U8 desc[UR14][R8.64+0x28], R11 ;  /* 0x0000280b08009986 */ /* 0x0003e2000c10110e */
[----:B0-----:R-:W-:-:S02]  /*14070*/  @!P6 IADD3 R20, P1, R20, R22, RZ ;  /* 0x000000161414e210 */ /* 0x001fc40007f3e0ff */
[----:B------:R-:W-:Y:S01]  /*14080*/  F2FP.SATFINITE.E4M3.F32.PACK_AB_MERGE_C R13, RZ, R10, RZ ;  /* 0x0000000aff0d723e */ /* 0x000fe200048070ff */
[----:B---3--:R-:W-:Y:S02]  /*14090*/  FMUL R10, R225, UR20 ;  /* 0x00000014e10a7c20 */ /* 0x008fe40008400000 */
[----:B------:R-:W3:Y:S01]  /*140a0*/  LDL.LU R225, [R1+0xc8] ;  /* 0x0000c80001e17983 */ /* 0x000ee20000300800 */
[----:B------:R-:W-:Y:S02]  /*140b0*/  @!P6 IMAD.X R21, R21, 0x1, R23, P1 ;  /* 0x000000011515e824 */ /* 0x000fe400008e0617 */
[----:B------:R-:W-:Y:S01]  /*140c0*/  F2FP.SATFINITE.E4M3.F32.PACK_AB_MERGE_C R23, RZ, R10, RZ ;  /* 0x0000000aff17723e */ /* 0x000fe200048070ff */
[----:B--2---:R-:W-:Y:S02]  /*140d0*/  FMUL R10, R226, UR20 ;  /* 0x00000014e20a7c20 */ /* 0x004fe40008400000 */
[----:B------:R-:W2:Y:S01]  /*140e0*/  LDL.LU R226, [R1+0xcc] ;  /* 0x0000cc0001e27983 */ /* 0x000ea20000300800 */
[----:B------:R-:W-:-:S03]  /*140f0*/  LOP3.LUT P5, RZ, R30, 0x800, RZ, 0xc0, !PT ;  /* 0x000008001eff7812 */ /* 0x000fc600078ac0ff */
[----:B------:R0:W-:Y:S01]  /*14100*/  @!P6 STG.E.U8 desc[UR14][R20.64+0x29], R13 ;  /* 0x0000290d1400e986 */ /* 0x0001e2000c10110e */
[----:B------:R-:W-:Y:S02]  /*14110*/  LOP3.LUT P1, RZ, R0, 0x80000, RZ, 0xc0, !PT ;  /* 0x0008000000ff7812 */ /* 0x000fe4000782c0ff */
[----:B------:R-:W-:Y:S01]  /*14120*/  LOP3.LUT P3, RZ, R30, 0x400, RZ, 0xc0, !PT ;  /* 0x000004001eff7812 */ /* 0x000fe2000786c0ff */
[----:B------:R-:W2:Y:S06]  /*14130*/  LDL.LU R222, [R1+0xd0] ;  /* 0x0000d00001de7983 */ /* 0x000eac0000300800 */
[----:B------:R-:W-:Y:S01]  /*14140*/  @!P5 STG.E.U8 desc[UR14][R52.64+0x30], R23 ;  /* 0x000030173400d986 */ /* 0x000fe2000c10110e */
[----:B------:R-:W-:-:S03]  /*14150*/  ISETP.LT.OR P5, PT, R34, 0x32, !P0 ;  /* 0x000000322200780c */ /* 0x000fc600047a1670 */
[----:B-1----:R-:W1:Y:S10]  /*14160*/  @!P1 LDC.64 R8, c[0x0][0x5c0] ;  /* 0x00017000ff089b82 */ /* 0x002e740000000a00 */
[----:B0-----:R-:W0:Y:S01]  /*14170*/  @!P5 LDC.64 R20, c[0x0][0x5c0] ;  /* 0x00017000ff14db82 */ /* 0x001e220000000a00 */
[----:B------:R-:W-:-:S05]  /*14180*/  F2FP.SATFINITE.E4M3.F32.PACK_AB_MERGE_C R11, RZ, R10, RZ ;  /* 0x0000000aff0b723e */ /* 0x000fca00048070ff */
[----:B------:R4:W-:Y:S01]  /*14190*/  @!P3 STG.E.U8 desc[UR14][R50.64+0x31], R11 ;  /* 0x0000310b3200b986 */ /* 0x0009e2000c10110e */
[----:B-1----:R-:W-:Y:S02]  /*141a0*/  @!P1 IADD3 R8, P3, R35, R8, RZ ;  /* 0x0000000823089210 */ /* 0x002fe40007f7e0ff */
[----:B0-----:R-:W-:-:S03]  /*141b0*/  @!P5 IADD3 R84, P6, R84, R20, RZ ;  /* 0x000000145454d210 */ /* 0x001fc60007fde0ff */
[----:B------:R-:W-:Y:S02]  /*141c0*/  @!P1 IMAD.X R9, R37, 0x1, R9, P3 ;  /* 0x0000000125099824 */ /* 0x000fe400018e0609 */
[----:B------:R-:W-:Y:S02]  /*141d0*/  @!P5 IMAD.X R85, R85, 0x1, R21, P6 ;  /* 0x000000015555d824 */ /* 0x000fe400030e0615 */
[----:B------:R-:W-:Y:S02]  /*141e0*/  FMUL R10, R223, UR20 ;  /* 0x00000014df0a7c20 */ /* 0x000fe40008400000 */
[----:B------:R-:W2:Y:S03]  /*141f0*/  LDL.LU R223, [R1+0xd4] ;  /* 0x0000d40001df7983 */ /* 0x000ea60000300800 */
[----:B------:R-:W-:-:S05]  /*14200*/  F2FP.SATFINITE.E4M3.F32.PACK_AB_MERGE_C R13, RZ, R10, RZ ;  /* 0x0000000aff0d723e */ /* 0x000fca00048070ff */
[----:B------:R2:W-:Y:S01]  /*14210*/  @!P1 STG.E.U8 desc[UR14][R8.64+0x30], R13 ;  /* 0x0000300d08009986 */ /* 0x0005e2000c10110e */
[----:B----4-:R-:W-:-:S03]  /*14220*/  FMUL R10, R224, UR20 ;  /* 0x00000014e00a7c20 */ /* 0x010fc60008400000 */
[----:B------:R-:W4:Y:S02]  /*14230*/  LDL.LU R224, [R1+0xd8] ;  /* 0x0000d80001e07983 */ /* 0x000f240000300800 */
[----:B------:R-:W-:Y:S01]  /*14240*/  F2FP.SATFINITE.E4M3.F32.PACK_AB_MERGE_C R11, RZ, R10, RZ ;  /* 0x0000000aff0b723e */ /* 0x000fe200048070ff */
[----:B------:R-:W-:-:S05]  /*14250*/  FMUL R10, R221, UR20 ;  /* 0x00000014dd0a7c20 */ /* 0x000fca0008400000 */
[----:B------:R-:W-:Y:S01]  /*14260*/  F2FP.SATFINITE.E4M3.F32.PACK_AB_MERGE_C R21, RZ, R10, RZ ;  /* 0x0000000aff15723e */ /* 0x000fe200048070ff */
[----:B---3--:R-:W-:Y:S02]  /*14270*/  FMUL R10, R225, UR20 ;  /* 0x00000014e10a7c20 */ /* 0x008fe40008400000 */
[----:B------:R-:W3:Y:S01]  /*14280*/  LDL.LU R225, [R1+0xdc] ;  /* 0x0000dc0001e17983 */ /* 0x000ee20000300800 */
[----:B--2---:R-:W-:-:S03]  /*14290*/  FMUL R8, R226, UR20 ;  /* 0x00000014e2087c20 */ /* 0x004fc60008400000 */
[----:B------:R-:W2:Y:S01]  /*142a0*/  LDL.LU R226, [R1+0xe0] ;  /* 0x0000e00001e27983 */ /* 0x000ea20000300800 */
[----:B------:R-:W-:-:S03]  /*142b0*/  LOP3.LUT P4, RZ, R30, 0x100, RZ, 0xc0, !PT ;  /* 0x000001001eff7812 */ /* 0x000fc6000788c0ff */
[----:B------:R0:W-:Y:S01]  /*142c0*/  @!P5 STG.E.U8 desc[UR14][R84.64+0x31], R11 ;  /* 0x0000310b5400d986 */ /* 0x0001e2000c10110e */
[----:B------:R-:W-:Y:S02]  /*142d0*/  LOP3.LUT P2, RZ, R30, 0x80, RZ, 0xc0, !PT ;  /* 0x000000801eff7812 */ /* 0x000fe4000784c0ff */
[----:B------:R-:W-:Y:S01]  /*142e0*/  F2FP.SATFINITE.E4M3.F32.PACK_AB_MERGE_C R9, RZ, R10, RZ ;  /* 0x0000000aff09723e */ /* 0x000fe200048070ff */
[----:B------:R-:W2:Y:S06]  /*142f0*/  LDL.LU R221, [R1+0xe4] ;  /* 0x0000e40001dd7983 */ /* 0x000eac0000300800 */
[----:B------:R-:W-:Y:S01]  /*14300*/  @!P4 STG.E.U8 desc[UR14][R48.64+0x38], R21 ;  /* 0x000038153000c986 */ /* 0x000fe2000c10110e */
[----:B------:R-:W-:-:S13]  /*14310*/  ISETP.LT.OR P4, PT, R34, 0x39, !P0 ;  /* 0x000000392200780c */ /* 0x000fda0004781670 */
[----:B------:R-:W1:Y:S01]  /*14320*/  @!P4 LDC.64 R12, c[0x0][0x5c0] ;  /* 0x00017000ff0ccb82 */ /* 0x000e620000000a00 */
[----:B------:R0:W-:Y:S01]  /*14330*/  @!P2 STG.E.U8 desc[UR14][R46.64+0x39], R9 ;  /* 0x000039092e00a986 */ /* 0x0001e2000c10110e */
[----:B-1----:R-:W-:-:S05]  /*14340*/  @!P4 IADD3 R88, P2, R88, R12, RZ ;  /* 0x0000000c5858c210 */ /* 0x002fca0007f5e0ff */
[----:B------:R-:W-:Y:S01]  /*14350*/  @!P4 IMAD.X R89, R89, 0x1, R13, P2 ;  /* 0x000000015959c824 */ /* 0x000fe200010e060d */
[----:B------:R-:W-:-:S13]  /*14360*/  ISETP.LT.OR P2, PT, R34, 0x3a, !P0 ;  /* 0x0000003a2200780c */ /* 0x000fda0004741670 */
[----:B------:R-:W1:Y:S01]  /*14370*/  @!P2 LDC.64 R12, c[0x0][0x5c0] ;  /* 0x00017000ff0cab82 */ /* 0x000e620000000a00 */
[----:B0-----:R-:W-:Y:S01]  /*14380*/  F2FP.SATFINITE.E4M3.F32.PACK_AB_MERGE_C R11, RZ, R8, RZ ;  /* 0x00000008ff0b723e */ /* 0x001fe200048070ff */
[----:B------:R-:W-:Y:S02]  /*14390*/  FMUL R8, R222, UR20 ;  /* 0x00000014de087c20 */ /* 0x000fe40008400000 */
[----:B------:R-:W2:Y:S03]  /*143a0*/  LDL.LU R222, [R1+0xe8] ;  /* 0x0000e80001de7983 */ /* 0x000ea60000300800 */
[----:B------:R-:W-:Y:S01]  /*143b0*/  F2FP.SATFINITE.E4M3.F32.PACK_AB_MERGE_C R9, RZ, R8, RZ ;  /* 0x00000008ff09723e */ /* 0x000fe200048070ff */
[----:B------:R0:W-:Y:S01]  /*143c0*/  @!P4 STG.E.U8 desc[UR14][R88.64+0x38], R11 ;  /* 0x0000380b5800c986 */ /* 0x0001e2000c10110e */
[----:B-1----:R-:W-:-:S05]  /*143d0*/  @!P2 IADD3 R18, P4, R18, R12, RZ ;  /* 0x0000000c1212a210 */ /* 0x002fca0007f9e0ff */
[----:B------:R-:W-:Y:S02]  /*143e0*/  @!P2 IMAD.X R19, R19, 0x1, R13, P4 ;  /* 0x000000011313a824 */ /* 0x000fe400020e060d */
[----:B------:R-:W-:Y:S02]  /*143f0*/  FMUL R8, R223, UR20 ;  /* 0x00000014df087c20 */ /* 0x000fe40008400000 */
[----:B------:R-:W2:Y:S03]  /*14400*/  LDL.LU R223, [R1+0xec] ;  /* 0x0000ec0001df7983 */ /* 0x000ea60000300800 */
[----:B------:R-:W-:Y:S01]  /*14410*/  F2FP.SATFINITE.E4M3.F32.PACK_AB_MERGE_C R13, RZ, R8, RZ ;  /* 0x00000008ff0d723e */ /* 0x000fe200048070ff */
[----:B------:R1:W-:Y:S01]  /*14420*/  @!P2 STG.E.U8 desc[UR14][R18.64+0x39], R9 ;  /* 0x000039091200a986 */ /* 0x0003e2000c10110e */
[----:B----4-:R-:W-:-:S03]  /*14430*/  FMUL R8, R224, UR20 ;  /* 0x00000014e0087c20 */ /* 0x010fc60008400000 */
[----:B------:R-:W4:Y:S02]  /*14440*/  LDL.LU R224, [R1+0xf0] ;  /* 0x0000f00001e07983 */ /* 0x000f240000300800 */
[----:B0-----:R-:W-:Y:S01]  /*14450*/  F2FP.SATFINITE.E4M3.F32.PACK_AB_MERGE_C R11, RZ, R8, RZ ;  /* 0x00000008ff0b723e */ /* 0x001fe200048070ff */
[----:B---3--:R-:W-:Y:S02]  /*14460*/  FMUL R8, R225, UR20 ;  /* 0x00000014e1087c20 */ /* 0x008fe40008400000 */
[----:B------:R-:W3:Y:S03]  /*14470*/  LDL.LU R225, [R1+0xf4] ;  /* 0x0000f40001e17983 */ /* 0x000ee60000300800 */
[----:B-1----:R-:W-:Y:S01]  /*14480*/  F2FP.SATFINITE.E4M3.F32.PACK_AB_MERGE_C R9, RZ, R8, RZ ;  /* 0x00000008ff09723e */ /* 0x002fe200048070ff */
[----:B--2---:R-:W-:Y:S02]  /*14490*/  FMUL R8, R226, UR20 ;  /* 0x00000014e2087c20 */ /* 0x004fe40008400000 */
[----:B------:R-:W2:Y:S01]  /*144a0*/  LDL.LU R226, [R1+0xf8] ;  /* 0x0000f80001e27983 */ /* 0x000ea20000300800 */
[----:B------:R-:W-:-:S13]  /*144b0*/  LOP3.LUT P3, RZ, R30, 0x40, RZ, 0xc0, !PT ;  /* 0x000000401eff7812 */ /* 0x000fda000786c0ff */
[----:B------:R-:W-:Y:S01]  /*144c0*/  @!P3 STG.E.U8 desc[UR14][R44.64+0x40], R13 ;  /* 0x0000400d2c00b986 */ /* 0x000fe2000c10110e */
[----:B------:R-:W-:Y:S02]  /*144d0*/  ISETP.LT.OR P3, PT, R34, 0x41, !P0 ;  /* 0x000000412200780c */ /* 0x000fe40004761670 */
[----:B------:R-:W-:-:S11]  /*144e0*/  LOP3.LUT P2, RZ, R0, 0x8000, RZ, 0xc0, !PT ;  /* 0x0000800000ff7812 */ /* 0x000fd6000784c0ff */
[----:B------:R-:W0:Y:S01]  /*144f0*/  @!P3 LDC.64 R20, c[0x0][0x5c0] ;  /* 0x00017000ff14bb82 */ /* 0x000e220000000a00 */
[----:B------:R-:W-:-:S07]  /*14500*/  LOP3.LUT P1, RZ, R30, 0x20, RZ, 0xc0, !PT ;  /* 0x000000201eff7812 */ /* 0x000fce000782c0ff */
[----:B------:R-:W1:Y:S06]  /*14510*/  @!P2 LDC.64 R18, c[0x0][0x5c0] ;  /* 0x00017000ff12ab82 */ /* 0x000e6c0000000a00 */
[----:B------:R0:W-:Y:S02]  /*14520*/  @!P1 STG.E.U8 desc[UR14][R42.64+0x41], R11 ;  /* 0x0000410b2a009986 */ /* 0x0001e4000c10110e */
[----:B0-----:R-:W-:Y:S02]  /*14530*/  @!P3 IADD3 R94, P1, R94, R20, RZ ;  /* 0x000000145e5eb210 */ /* 0x001fe40007f3e0ff */
[----:B------:R-:W-:Y:S01]  /*14540*/  F2FP.SATFINITE.E4M3.F32.PACK_AB_MERGE_C R11, RZ, R8, RZ ;  /* 0x00000008ff0b723e */ /* 0x000fe200048070ff */
[----:B------:R-:W-:-:S02]  /*14550*/  FMUL R8, R221, UR20 ;  /* 0x00000014dd087c20 */ /* 0x000fc40008400000 */
[----:B------:R-:W-:Y:S01]  /*14560*/  @!P3 IMAD.X R95, R95, 0x1, R21, P1 ;  /* 0x000000015f5fb824 */ /* 0x000fe200008e0615 */
[----:B------:R-:W2:Y:S04]  /*14570*/  LDL.LU R221, [R1+0xfc] ;  /* 0x0000fc0001dd7983 */ /* 0x000ea80000300800 */
[----:B------:R0:W-:Y:S01]  /*14580*/  @!P3 STG.E.U8 desc[UR14][R94.64+0x40], R9 ;  /* 0x000040095e00b986 */ /* 0x0001e2000c10110e */
[----:B-1----:R-:W-:Y:S02]  /*14590*/  @!P2 IADD3 R16, P3, R16, R18, RZ ;  /* 0x000000121010a210 */ /* 0x002fe40007f7e0ff */
[----:B------:R-:W-:Y:S02]  /*145a0*/  F2FP.SATFINITE.E4M3.F32.PACK_AB_MERGE_C R13, RZ, R8, RZ ;  /* 0x00000008ff0d723e */ /* 0x000fe400048070ff */
[----:B------:R-:W-:Y:S01]  /*145b0*/  LOP3.LUT P1, RZ, R0, 0x4000, RZ, 0xc0, !PT ;  /* 0x0000400000ff7812 */ /* 0x000fe2000782c0ff */
[----:B------:R-:W-:-:S02]  /*145c0*/  @!P2 IMAD.X R17, R17, 0x1, R19, P3 ;  /* 0x000000011111a824 */ /* 0x000fc400018e0613 */
[----:B------:R-:W-:Y:S02]  /*145d0*/  FMUL R8, R222, UR20 ;  /* 0x00000014de087c20 */ /* 0x000fe40008400000 */
[----:B------:R-:W2:Y:S01]  /*145e0*/  LDL.LU R222, [R1+0x100] ;  /* 0x0001000001de7983 */ /* 0x000ea20000300800 */
[----:B------:R-:W-:-:S03]  /*145f0*/  ISETP.LT.OR P3, PT, R34, 0x49, !P1 ;  /* 0x000000492200780c */ /* 0x000fc60004f61670 */
[----:B------:R1:W-:Y:S01]  /*14600*/  @!P2 STG.E.U8 desc[UR14][R16.64+0x41], R11 ;  /* 0x0000410b1000a986 */ /* 0x0003e2000c10110e */
[----:B------:R-:W-:Y:S02]  /*14610*/  ISETP.LT.OR P2, PT, R34, 0x4a, !P1 ;  /* 0x0000004a2200780c */ /* 0x000fe40004f41670 */
[----:B0-----:R-:W-:-:S07]  /*14620*/  F2FP.SATFINITE.E4M3.F32.PACK_AB_MERGE_C R9, RZ, R8, RZ ;  /* 0x00000008ff09723e */ /* 0x001fce00048070ff */
[----:B------:R-:W-:Y:S04]  /*14630*/  @!P3 STG.E.U8 desc[UR14][R40.64+0x48], R13 ;  /* 0x0000480d2800b986 */ /* 0x000fe8000c10110e */
[----:B------:R0:W-:Y:S01]  /*14640*/  @!P2 STG.E.U8 desc[UR14][R38.64+0x49], R9 ;  /* 0x000049092600a986 */ /* 0x0001e2000c10110e */
[----:B------:R-:W-:-:S03]  /*14650*/  FMUL R8, R223, UR20 ;  /* 0x00000014df087c20 */ /* 0x000fc60008400000 */
[----:B------:R-:W2:Y:S02]  /*14660*/  LDL.LU R223, [R1+0x104] ;  /* 0x0001040001df7983 */ /* 0x000ea40000300800 */
[----:B-1----:R-:W-:Y:S01]  /*14670*/  F2FP.SATFINITE.E4M3.F32.PACK_AB_MERGE_C R11, RZ, R8, RZ ;  /* 0x00000008ff0b723e */ /* 0x002fe200048070ff */
[----:B----4-:R-:W-:Y:S02]  /*14680*/  FMUL R8, R224, UR20 ;  /* 0x00000014e0087c20 */ /* 0x010fe40008400000 */
[----:B------:R-:W4:Y:S03]  /*14690*/  LDL.LU R224, [R1+0x108] ;  /* 0x0001080001e07983 */ /* 0x000f260000300800 */
[----:B0-----:R-:W-:Y:S01]  /*146a0*/  F2FP.SATFINITE.E4M3.F32.PACK_AB_MERGE_C R9, RZ, R8, RZ ;  /* 0x00000008ff09723e */ /* 0x001fe200048070ff */
[----:B---3--:R-:W-:Y:S02]  /*146b0*/  FMUL R8, R225, UR20 ;  /* 0x00000014e1087c20 */ /* 0x008fe40008400000 */
[----:B------:R-:W3:Y:S03]  /*146c0*/  LDL.LU R225, [R1+0x10c] ;  /* 0x00010c0001e17983 */ /* 0x000ee60000300800 */
[----:B------:R-:W-:Y:S01]  /*146d0*/  F2FP.SATFINITE.E4M3.F32.PACK_AB_MERGE_C R13, RZ, R8, RZ ;  /* 0x00000008ff0d723e */ /* 0x000fe200048070ff */
[----:B--2---:R-:W-:-:S02]  /*146e0*/  FMUL R8, R226, UR20 ;  /* 0x00000014e2087c20 */ /* 0x004fc40008400000 */
[----:B------:R-:W2:Y:S01]  /*146f0*/  LDL.LU R226, [R1+0x110] ;  /* 0x0001100001e27983 */ /* 0x000ea20000300800 */
[C---:B------:R-:W-:Y:S02]  /*14700*/  LOP3.LUT P3, RZ, R0.reuse, 0x2000, RZ, 0xc0, !PT ;  /* 0x0000200000ff7812 */ /* 0x040fe4000786c0ff */
[----:B------:R-:W-:-:S11]  /*14710*/  LOP3.LUT P4, RZ, R0, 0x10000, RZ, 0xc0, !PT ;  /* 0x0001000000ff7812 */ /* 0x000fd6000788c0ff */
[----:B------:R-:W0:Y:S08]  /*14720*/  @!P3 LDC.64 R18, c[0x0][0x5c0] ;  /* 0x00017000ff12bb82 */ /* 0x000e300000000a00 */
[----:B------:R-:W1:Y:S01]  /*14730*/  @!P4 LDC.64 R16, c[0x0][0x5c0] ;  /* 0x00017000ff10cb82 */ /* 0x000e620000000a00 */
[----:B------:R-:W-:Y:S02]  /*14740*/  LOP3.LUT P5, RZ, R0, 0x20000, RZ, 0xc0, !PT ;  /* 0x0002000000ff7812 */ /* 0x000fe400078ac0ff */
[----:B0-----:R-:W-:-:S05]  /*14750*/  @!P3 IADD3 R96, P2, R96, R18, RZ ;  /* 0x000000126060b210 */ /* 0x001fca0007f5e0ff */
[----:B------:R-:W-:Y:S01]  /*14760*/  @!P3 IMAD.X R97, R97, 0x1, R19, P2 ;  /* 0x000000016161b824 */ /* 0x000fe200010e0613 */
[----:B------:R-:W-:-:S05]  /*14770*/  LOP3.LUT P6, RZ, R0, 0x40000, RZ, 0xc0, !PT ;  /* 0x0004000000ff7812 */ /* 0x000fca00078cc0ff */
[----:B------:R-:W0:Y:S01]  /*14780*/  @!P5 LDC.64 R18, c[0x0][0x5c0] ;  /* 0x00017000ff12db82 */ /* 0x000e220000000a00 */
[----:B------:R-:W-:Y:S01]  /*14790*/  @!P3 STG.E.U8 desc[UR14][R96.64+0x48], R11 ;  /* 0x0000480b6000b986 */ /* 0x000fe2000c10110e */
[----:B------:R-:W-:Y:S02]  /*147a0*/  ISETP.LT.OR P3, PT, R34, 0x51, !P1 ;  /* 0x000000512200780c */ /* 0x000fe40004f61670 */
[----:B-1----:R-:W-:-:S05]  /*147b0*/  @!P4 IADD3 R100, P2, R100, R16, RZ ;  /* 0x000000106464c210 */ /* 0x002fca0007f5e0ff */
[----:B------:R-:W-:Y:S01]  /*147c0*/  @!P4 IMAD.X R101, R101, 0x1, R17, P2 ;  /* 0x000000016565c824 */ /* 0x000fe200010e0611 */
[----:B------:R-:W1:Y:S04]  /*147d0*/  @!P6 LDC.64 R20, c[0x0][0x5c0] ;  /* 0x00017000ff14eb82 */ /* 0x000e680000000a00 */
[----:B------:R0:W-:Y:S04]  /*147e0*/  @!P4 STG.E.U8 desc[UR14][R100.64+0x49], R9 ;  /* 0x000049096400c986 */ /* 0x0001e8000c10110e */
[----:B------:R-:W-:Y:S01]  /*147f0*/  @!P3 STG.E.U8 desc[UR14][R32.64+0x50], R13 ;  /* 0x0000500d2000b986 */ /* 0x000fe2000c10110e */
[----:B------:R-:W-:-:S02]  /*14800*/  ISETP.LT.OR P3, PT, R34, 0x52, !P1 ;  /* 0x000000522200780c */ /* 0x000fc40004f61670 */
[C---:B------:R-:W-:Y:S02]  /*14810*/  ISETP.LT.OR P2, PT, R34.reuse, 0x59, !P1 ;  /* 0x000000592200780c */ /* 0x040fe40004f41670 */
[----:B------:R-:W-:Y:S02]  /*14820*/  F2FP.SATFINITE.E4M3.F32.PACK_AB_MERGE_C R17, RZ, R8, RZ ;  /* 0x00000008ff11723e */ /* 0x000fe400048070ff */
[----:B------:R-:W-:-:S07]  /*14830*/  ISETP.LT.OR P1, PT, R34, 0x5a, !P1 ;  /* 0x0000005a2200780c */ /* 0x000fce0004f21670 */
[----:B------:R1:W-:Y:S01]  /*14840*/  @!P3 STG.E.U8 desc[UR14][R28.64+0x51], R17 ;  /* 0x000051111c00b986 */ /* 0x0003e2000c10110e */
[----:B0-----:R-:W-:Y:S01]  /*14850*/  @!P5 IADD3 R8, P3, R105, R18, RZ ;  /* 0x000000126908d210 */ /* 0x001fe20007f7e0ff */
[----:B------:R-:W0:Y:S01]  /*14860*/  @!P2 LDC.64 R22, c[0x0][0x5c0] ;  /* 0x00017000ff16ab82 */ /* 0x000e220000000a00 */
[----:B------:R-:W-:-:S03]  /*14870*/  FMUL R10, R221, UR20 ;  /* 0x00000014dd0a7c20 */ /* 0x000fc60008400000 */
[----:B------:R-:W-:Y:S01]  /*14880*/  @!P5 IMAD.X R9, R104, 0x1, R19, P3 ;  /* 0x000000016809d824 */ /* 0x000fe200018e0613 */
[----:B------:R-:W-:-:S03]  /*14890*/  ISETP.LT.OR P3, PT, R34, 0x59, !P0 ;  /* 0x000000592200780c */ /* 0x000fc60004761670 */
[----:B------:R-:W0:Y:S01]  /*148a0*/  @!P1 LDC.64 R26, c[0x0][0x5c0] ;  /* 0x00017000ff1a9b82 */ /* 0x000e220000000a00 */
[----:B------:R-:W-:Y:S02]  /*148b0*/  ISETP.LT.OR P0, PT, R34, 0x5a, !P0 ;  /* 0x0000005a2200780c */ /* 0x000fe40004701670 */
[----:B------:R-:W-:Y:S02]  /*148c0*/  F2FP.SATFINITE.E4M3.F32.PACK_AB_MERGE_C R19, RZ, R10, RZ ;  /* 0x0000000aff13723e */ /* 0x000fe400048070ff */
[----:B-1----:R-:W-:Y:S01]  /*148d0*/  @!P6 IADD3 R10, P4, R15, R20, RZ ;  /* 0x000000140f0ae210 */ /* 0x002fe20007f9e0ff */
[----:B------:R-:W-:-:S04]  /*148e0*/  FMUL R12, R222, UR20 ;  /* 0x00000014de0c7c20 */ /* 0x000fc80008400000 */
[----:B------:R-:W-:Y:S02]  /*148f0*/  @!P6 IMAD.X R11, R14, 0x1, R21, P4 ;  /* 0x000000010e0be824 */ /* 0x000fe400020e0615 */
[----:B------:R-:W1:Y:S01]  /*14900*/  @!P3 LDC.64 R20, c[0x0][0x5c0] ;  /* 0x00017000ff14bb82 */ /* 0x000e620000000a00 */
[----:B------:R0:W-:Y:S01]  /*14910*/  @!P5 STG.E.U8 desc[UR14][R8.64+0x50], R19 ;  /* 0x000050130800d986 */ /* 0x0001e2000c10110e */
[----:B------:R-:W-:Y:S02]  /*14920*/  F2FP.SATFINITE.E4M3.F32.PACK_AB_MERGE_C R17, RZ, R12, RZ ;  /* 0x0000000cff11723e */ /* 0x000fe400048070ff */
[----:B0-----:R-:W-:-:S04]  /*14930*/  @!P2 IADD3 R12, P4, P5, R24, R22, R2 ;  /* 0x00000016180ca210 */ /* 0x001fc80007d9e002 */
[----:B------:R-:W0:Y:S01]  /*14940*/  @!P0 LDC.64 R28, c[0x0][0x5c0] ;  /* 0x00017000ff1c8b82 */ /* 0x000e220000000a00 */
[----:B------:R-:W-:Y:S02]  /*14950*/  @!P2 IADD3.X R13, R36, R23, R5, P4, P5 ;  /* 0x00000017240da210 */ /* 0x000fe400027ea405 */
[----:B------:R-:W-:Y:S01]  /*14960*/  @!P1 IADD3 R14, P4, P5, R24, R26, R2 ;  /* 0x0000001a180e9210 */ /* 0x000fe20007d9e002 */
[----:B------:R-:W-:-:S03]  /*14970*/  FMUL R8, R223, UR20 ;  /* 0x00000014df087c20 */ /* 0x000fc60008400000 */
[--C-:B------:R-:W-:Y:S02]  /*14980*/  @!P1 IADD3.X R15, R36, R27, R5.reuse, P4, P5 ;  /* 0x0000001b240f9210 */ /* 0x100fe400027ea405 */
[C-C-:B------:R-:W-:Y:S02]  /*14990*/  @!P3 IADD3 R9, P4, P5, R3.reuse, R24, R2.reuse ;  /* 0x000000180309b210 */ /* 0x140fe40007d9e002 */
[----:B------:R-:W-:Y:S01]  /*149a0*/  F2FP.SATFINITE.E4M3.F32.PACK_AB_MERGE_C R19, RZ, R8, RZ ;  /* 0x00000008ff13723e */ /* 0x000fe200048070ff */
[----:B------:R0:W-:Y:S01]  /*149b0*/  @!P6 STG.E.U8 desc[UR14][R10.64+0x51], R17 ;  /* 0x000051110a00e986 */ /* 0x0001e2000c10110e */
[----:B------:R-:W-:Y:S02]  /*149c0*/  @!P3 IADD3.X R18, R6, R36, R5, P4, P5 ;  /* 0x000000240612b210 */ /* 0x000fe400027ea405 */
[----:B------:R-:W-:Y:S01]  /*149d0*/  @!P0 IADD3 R25, P4, P5, R3, R24, R2 ;  /* 0x0000001803198210 */ /* 0x000fe20007d9e002 */
[----:B------:R0:W-:Y:S01]  /*149e0*/  @!P2 STG.E.U8 desc[UR14][R12.64+0x58], R19 ;  /* 0x000058130c00a986 */ /* 0x0001e2000c10110e */
[----:B-1----:R-:W-:-:S02]  /*149f0*/  @!P3 IADD3 R8, P2, R9, R20, RZ ;  /* 0x000000140908b210 */ /* 0x002fc40007f5e0ff */
[----:B------:R-:W-:-:S03]  /*14a00*/  @!P0 IADD3.X R36, R6, R36, R5, P4, P5 ;  /* 0x0000002406248210 */ /* 0x000fc600027ea405 */
[----:B------:R-:W-:Y:S01]  /*14a10*/  @!P3 IMAD.X R9, R18, 0x1, R21, P2 ;  /* 0x000000011209b824 */ /* 0x000fe200010e0615 */
[----:B0-----:R-:W-:Y:S01]  /*14a20*/  @!P0 IADD3 R10, P4, R25, R28, RZ ;  /* 0x0000001c190a8210 */ /* 0x001fe20007f9e0ff */
[----:B----4-:R-:W-:-:S05]  /*14a30*/  FMUL R11, R224, UR20 ;  /* 0x00000014e00b7c20 */ /* 0x010fca0008400000 */
[----:B------:R-:W-:Y:S01]  /*14a40*/  F2FP.SATFINITE.E4M3.F32.PACK_AB_MERGE_C R21, RZ, R11, RZ ;  /* 0x0000000bff15723e */ /* 0x000fe200048070ff */
[----:B------:R-:W-:Y:S02]  /*14a50*/  @!P0 IMAD.X R11, R36, 0x1, R29, P4 ;  /* 0x00000001240b8824 */ /* 0x000fe400020e061d */
[----:B---3--:R-:W-:Y:S02]  /*14a60*/  FMUL R16, R225, UR20 ;  /* 0x00000014e1107c20 */ /* 0x008fe40008400000 */
[----:B------:R0:W-:Y:S03]  /*14a70*/  @!P1 STG.E.U8 desc[UR14][R14.64+0x59], R21 ;  /* 0x000059150e009986 */ /* 0x0001e6000c10110e */
[----:B------:R-:W-:-:S05]  /*14a80*/  F2FP.SATFINITE.E4M3.F32.PACK_AB_MERGE_C R23, RZ, R16, RZ ;  /* 0x00000010ff17723e */ /* 0x000fca00048070ff */
[----:B------:R0:W-:Y:S01]  /*14a90*/  @!P3 STG.E.U8 desc[UR14][R8.64+0x58], R23 ;  /* 0x000058170800b986 */ /* 0x0001e2000c10110e */
[----:B--2---:R-:W-:-:S05]  /*14aa0*/  FMUL R17, R226, UR20 ;  /* 0x00000014e2117c20 */ /* 0x004fca0008400000 */
[----:B------:R-:W-:-:S05]  /*14ab0*/  F2FP.SATFINITE.E4M3.F32.PACK_AB_MERGE_C R17, RZ, R17, RZ ;  /* 0x00000011ff11723e */ /* 0x000fca00048070ff */
[----:B------:R0:W-:Y:S02]  /*14ac0*/  @!P0 STG.E.U8 desc[UR14][R10.64+0x59], R17 ;  /* 0x000059110a008986 */ /* 0x0001e4000c10110e */
.L_x_35:
[----:B------:R-:W-:Y:S05]  /*14ad0*/  BSYNC B0 ;  /* 0x0000000000007941 */ /* 0x000fea0003800000 */
.L_x_31:
[----:B0-2---:R-:W2:Y:S04]  /*14ae0*/  LDL.LU R9, [R1+0x114] ;  /* 0x0001140001097983 */ /* 0x005ea80000300800 */
[----:B------:R-:W2:Y:S01]  /*14af0*/  LDL.LU R8, [R1+0x118] ;  /* 0x0001180001087983 */ /* 0x000ea20000300800 */
[----:B------:R-:W-:Y:S01]  /*14b00*/  ULDC UR6, c[0x0][0xc] ;  /* 0x0000030000067ab9 */ /* 0x000fe20000000800 */
[----:B------:R-:W-:Y:S01]  /*14b10*/  ULDC UR7, c[0x0][0x10] ;  /* 0x0000040000077ab9 */ /* 0x000fe20000000800 */
[----:B-1----:R-:W2:Y:S01]  /*14b20*/  LDC R11, c[0x0][0x14] ;  /* 0x00000500ff0b7b82 */ /* 0x002ea20000000800 */
[----:B------:R-:W-:Y:S01]  /*14b30*/  UIMAD.WIDE.U32 UR6, UR6, UR7, URZ ;  /* 0x00000007060672a5 */ /* 0x000fe2000f8e003f */
[----:B------:R-:W-:-:S05]  /*14b40*/  UMOV UR9, 0xffffffff ;  /* 0xffffffff00097882 */ /* 0x000fca0000000000 */
[----:B--2---:R-:W-:-:S04]  /*14b50*/  IMAD.WIDE.U32 R8, R11, UR6, R8 ;  /* 0x000000060b087c25 */ /* 0x004fc8000f8e0008 */
[----:B------:R-:W-:Y:S01]  /*14b60*/  IMAD R11, R11, UR7, RZ ;  /* 0x000000070b0b7c24 */ /* 0x000fe2000f8e02ff */
[----:B------:R-:W-:Y:S01]  /*14b70*/  ULDC.64 UR6, c[0x0][0x650] ;  /* 0x0001940000067ab9 */ /* 0x000fe20000000a00 */
[----:B------:R-:W-:Y:S01]  /*14b80*/  IMAD.MOV.U32 R20, RZ, RZ, R8 ;  /* 0x000000ffff147224 */ /* 0x000fe200078e0008 */
[----:B------:R-:W-:Y:S01]  /*14b90*/  ISETP.GE.U32.AND P0, PT, R8, UR6, PT ;  /* 0x0000000608007c0c */ /* 0x000fe2000bf06070 */
[----:B------:R-:W-:Y:S01]  /*14ba0*/  IMAD.IADD R21, R9, 0x1, R11 ;  /* 0x0000000109157824 */ /* 0x000fe200078e020b */
[----:B------:R-:W-:Y:S01]  /*14bb0*/  PRMT R9, RZ, 0x7610, R9 ;  /* 0x00007610ff097816 */ /* 0x000fe20000000009 */
[----:B------:R-:W-:-:S03]  /*14bc0*/  IMAD.MOV.U32 R8, RZ, RZ, -0x1 ;  /* 0xffffffffff087424 */ /* 0x000fc600078e00ff */
[----:B------:R0:W-:Y:S01]  /*14bd0*/  STL [R1+0x114], R21 ;  /* 0x0001141501007387 */ /* 0x0001e20000100800 */
[----:B------:R-:W-:-:S03]  /*14be0*/  ISETP.GE.U32.AND.EX P0, PT, R21, UR7, PT, P0 ;  /* 0x0000000715007c0c */ /* 0x000fc6000bf06100 */
[----:B------:R0:W-:Y:S04]  /*14bf0*/  STL [R1+0x118], R20 ;  /* 0x0001181401007387 */ /* 0x0001e80000100800 */
[----:B------:R0:W-:Y:S06]  /*14c00*/  STL [R1+0x11c], R8 ;  /* 0x00011c0801007387 */ /* 0x0001ec0000100800 */
[----:B------:R-:W-:Y:S05]  /*14c10*/  @P0 BRA `(.L_x_36) ;  /* 0x0000000400780947 */ /* 0x000fea0003800000 */
[----:B------:R-:W0:Y:S01]  /*14c20*/  S2R R15, SR_CTAID.X ;  /* 0x00000000000f7919 */ /* 0x000e220000002500 */
[----:B------:R-:W-:Y:S01]  /*14c30*/  ULDC.64 UR18, c[0x0][0x628] ;  /* 0x00018a0000127ab9 */ /* 0x000fe20000000a00 */
[----:B------:R-:W1:Y:S01]  /*14c40*/  LDC R16, c[0x0][0x144] ;  /* 0x00005100ff107b82 */ /* 0x000e620000000800 */
[----:B------:R-:W-:Y:S01]  /*14c50*/  ULDC UR6, c[0x0][0x150] ;  /* 0x0000540000067ab9 */ /* 0x000fe20000000800 */
[----:B------:R-:W2:Y:S01]  /*14c60*/  S2R R19, SR_CTAID.Y ;  /* 0x0000000000137919 */ /* 0x000ea20000002600 */
[----:B------:R-:W-:Y:S01]  /*14c70*/  ISETP.NE.U32.AND P0, PT, RZ, UR18, PT ;  /* 0x00000012ff007c0c */ /* 0x000fe2000bf05070 */
[----:B------:R-:W-:Y:S01]  /*14c80*/  ULDC UR23, c[0x0][0x630] ;  /* 0x00018c0000177ab9 */ /* 0x000fe20000000800 */
[----:B------:R-:W-:Y:S02]  /*14c90*/  R2UR UR16, R20 ;  /* 0x00000000141072ca */ /* 0x000fe400000e0000 */
[----:B------:R-:W-:Y:S01]  /*14ca0*/  ISETP.NE.AND.EX P0, PT, RZ, UR19, PT, P0 ;  /* 0x00000013ff007c0c */ /* 0x000fe2000bf05300 */
[----:B-----5:R-:W3:Y:S01]  /*14cb0*/  LDC.64 R12, c[0x0][0x620] ;  /* 0x00018800ff0c7b82 */ /* 0x020ee20000000a00 */
[----:B------:R-:W-:-:S02]  /*14cc0*/  R2UR UR17, R21 ;  /* 0x00000000151172ca */ /* 0x000fc400000e0000 */
[----:B0-----:R-:W-:-:S05]  /*14cd0*/  I2FP.F32.U32 R8, R15 ;  /* 0x0000000f00087245 */ /* 0x001fca0000201000 */
[----:B------:R-:W-:-:S06]  /*14ce0*/  FMUL R8, R8, UR6 ;  /* 0x0000000608087c20 */ /* 0x000fcc0008400000 */
[----:B------:R-:W0:Y:S01]  /*14cf0*/  F2I.U32.TRUNC.NTZ R8, R8 ;  /* 0x0000000800087305 */ /* 0x000e22000020f000 */
[----:B--2---:R-:W-:Y:S05]  /*14d00*/  @!P0 BRA `(.L_x_37) ;  /* 0x0000000000308947 */ /* 0x004fea0003800000 */
        /* <DEDUP_REMOVED lines=12> */
.L_x_37:
[----:B------:R-:W-:Y:S01]  /*14dd0*/  USHF.R.U64 UR9, UR16, UR23, UR17 ;  /* 0x0000001710097299 */ /* 0x000fe20008001211 */
[----:B------:R-:W2:Y:S01]  /*14de0*/  LDC.64 R26, c[0x0][0x640] ;  /* 0x00019000ff1a7b82 */ /* 0x000ea20000000a00 */
[----:B------:R-:W-:Y:S01]  /*14df0*/  USHF.R.U32.HI UR6, URZ, UR23, UR17 ;  /* 0x000000173f067299 */ /* 0x000fe20008011611 */
[----:B0-----:R-:W-:Y:S02]  /*14e00*/  IMAD.MOV R17, RZ, RZ, -R8 ;  /* 0x000000ffff117224 */ /* 0x001fe400078e0a08 */
[----:B------:R-:W-:Y:S01]  /*14e10*/  IMAD.MOV.U32 R8, RZ, RZ, R20 ;  /* 0x000000ffff087224 */ /* 0x000fe200078e0014 */
[----:B------:R-:W-:Y:S01]  /*14e20*/  IADD3 R11, P0, RZ, -UR9, RZ ;  /* 0x80000009ff0b7c10 */ /* 0x000fe2000ff1e0ff */
[----:B-1----:R-:W-:Y:S02]  /*14e30*/  IMAD R22, R16, R17, R15 ;  /* 0x0000001110167224 */ /* 0x002fe400078e020f */
[----:B------:R-:W0:Y:S02]  /*14e40*/  LDC R14, c[0x0][0x618] ;  /* 0x00018600ff0e7b82 */ /* 0x000e240000000800 */
[----:B------:R-:W-:Y:S01]  /*14e50*/  IMAD.X R9, RZ, RZ, ~UR6, P0 ;  /* 0x80000006ff097e24 */ /* 0x000fe200080e06ff */
[----:B------:R-:W-:-:S03]  /*14e60*/  ULDC UR6, c[0x0][0x154] ;  /* 0x0000550000067ab9 */ /* 0x000fc60000000800 */
[-C--:B---3--:R-:W-:Y:S02]  /*14e70*/  IMAD R10, R9, R12.reuse, RZ ;  /* 0x0000000c090a7224 */ /* 0x088fe400078e02ff */
[----:B------:R-:W1:Y:S01]  /*14e80*/  LDC R18, c[0x0][0x608] ;  /* 0x00018200ff127b82 */ /* 0x000e620000000800 */
[----:B------:R-:W-:Y:S02]  /*14e90*/  IMAD.MOV.U32 R9, RZ, RZ, R21 ;  /* 0x000000ffff097224 */ /* 0x000fe400078e0015 */
[----:B------:R-:W-:-:S05]  /*14ea0*/  IMAD.WIDE.U32 R8, R11, R12, R8 ;  /* 0x0000000c0b087225 */ /* 0x000fca00078e0008 */
[----:B------:R-:W3:Y:S01]  /*14eb0*/  LDC R24, c[0x0][0x658] ;  /* 0x00019600ff187b82 */ /* 0x000ee20000000800 */
[----:B------:R-:W-:Y:S01]  /*14ec0*/  IMAD R11, R11, R13, R10 ;  /* 0x0000000d0b0b7224 */ /* 0x000fe200078e020a */
[----:B------:R-:W-:Y:S01]  /*14ed0*/  I2FP.F32.U32 R10, R19 ;  /* 0x00000013000a7245 */ /* 0x000fe20000201000 */
[----:B------:R-:W-:Y:S01]  /*14ee0*/  IMAD.MOV.U32 R13, RZ, RZ, 0x1 ;  /* 0x00000001ff0d7424 */ /* 0x000fe200078e00ff */
[----:B--2---:R-:W-:Y:S01]  /*14ef0*/  ISETP.NE.U32.AND P0, PT, R26, RZ, PT ;  /* 0x000000ff1a00720c */ /* 0x004fe20003f05070 */
[----:B------:R-:W-:Y:S02]  /*14f00*/  IMAD.IADD R9, R9, 0x1, R11 ;  /* 0x0000000109097824 */ /* 0x000fe400078e020b */
[----:B------:R-:W-:Y:S01]  /*14f10*/  FMUL R10, R10, UR6 ;  /* 0x000000060a0a7c20 */ /* 0x000fe20008400000 */
[----:B------:R-:W2:Y:S01]  /*14f20*/  LDC R20, c[0x0][0x148] ;  /* 0x00005200ff147b82 */ /* 0x000ea20000000800 */
[----:B------:R-:W-:Y:S01]  /*14f30*/  ISETP.NE.AND.EX P0, PT, R27, RZ, PT, P0 ;  /* 0x000000ff1b00720c */ /* 0x000fe20003f05300 */
[----:B------:R-:W-:Y:S01]  /*14f40*/  IMAD.MOV.U32 R11, RZ, RZ, -0x1 ;  /* 0xffffffffff0b7424 */ /* 0x000fe200078e00ff */
[-CC-:B0-----:R-:W-:Y:S01]  /*14f50*/  SHF.R.U64 R16, R8, R14.reuse, R9.reuse ;  /* 0x0000000e08107219 */ /* 0x181fe20000001209 */
[----:B------:R0:W4:Y:S01]  /*14f60*/  F2I.U32.TRUNC.NTZ R17, R10 ;  /* 0x0000000a00117305 */ /* 0x000122000020f000 */
[----:B------:R-:W-:-:S03]  /*14f70*/  SHF.R.U32.HI R9, RZ, R14, R9 ;  /* 0x0000000eff097219 */ /* 0x000fc60000011609 */
[----:B------:R-:W0:Y:S01]  /*14f80*/  LDC R21, c[0x0][0x600] ;  /* 0x00018000ff157b82 */ /* 0x000e220000000800 */
[-CC-:B-1----:R-:W-:Y:S02]  /*14f90*/  SHF.R.U64 R14, R16, R18.reuse, R9.reuse ;  /* 0x00000012100e7219 */ /* 0x182fe40000001209 */
[----:B------:R-:W-:-:S05]  /*14fa0*/  SHF.R.U32.HI R9, RZ, R18, R9 ;  /* 0x00000012ff097219 */ /* 0x000fca0000011609 */
[----:B------:R-:W1:Y:S01]  /*14fb0*/  LDC R23, c[0x0][0x648] ;  /* 0x00019200ff177b82 */ /* 0x000e620000000800 */
[-CC-:B---3--:R-:W-:Y:S02]  /*14fc0*/  SHF.R.U64 R18, R14, R24.reuse, R9.reuse ;  /* 0x000000180e127219 */ /* 0x188fe40000001209 */
[-C--:B------:R-:W-:Y:S02]  /*14fd0*/  SHF.L.U32 R11, R11, R24.reuse, RZ ;  /* 0x000000180b0b7219 */ /* 0x080fe400000006ff */
[-C--:B------:R-:W-:Y:S01]  /*14fe0*/  SHF.R.U32.HI R9, RZ, R24.reuse, R9 ;  /* 0x00000018ff097219 */ /* 0x080fe20000011609 */
[----:B------:R-:W-:Y:S01]  /*14ff0*/  IMAD.MOV.U32 R8, RZ, RZ, R18 ;  /* 0x000000ffff087224 */ /* 0x000fe200078e0012 */
[----:B------:R-:W-:Y:S01]  /*15000*/  SHF.L.U32 R24, R13, R24, RZ ;  /* 0x000000180d187219 */ /* 0x000fe200000006ff */
[----:B------:R-:W3:Y:S01]  /*15010*/  LDC R25, c[0x0][0x638] ;  /* 0x00018e00ff197b82 */ /* 0x000ee20000000800 */
[----:B------:R-:W-:-:S07]  /*15020*/  LOP3.LUT R227, RZ, R11, RZ, 0x33, !PT ;  /* 0x0000000bffe37212 */ /* 0x000fce00078e33ff */
[----:B------:R-:W0:Y:S01]  /*15030*/  LDC R28, c[0x0][0x610] ;  /* 0x00018400ff1c7b82 */ /* 0x000e220000000800 */
[----:B----4-:R-:W-:Y:S05]  /*15040*/  @!P0 BRA `(.L_x_38) ;  /* 0x0000000000288947 */ /* 0x010fea0003800000 */
[----:B------:R-:W4:Y:S02]  /*15050*/  LDC R13, c[0x0][0x64c] ;  /* 0x00019300ff0d7b82 */ /* 0x000f240000000800 */
[----:B----4-:R-:W-:-:S05]  /*15060*/  IADD3 R13, P0, R18, R13, RZ ;  /* 0x0000000d120d7210 */ /* 0x010fca0007f1e0ff */
[----:B------:R-:W-:-:S04]  /*15070*/  IMAD.X R15, RZ, RZ, R9, P0 ;  /* 0x000000ffff0f7224 */ /* 0x000fc800000e0609 */
[----:B------:R-:W-:-:S04]  /*15080*/  IMAD.WIDE.U32 R8, R15, R26, RZ ;  /* 0x0000001a0f087225 */ /* 0x000fc800078e00ff */
[----:B0-----:R-:W-:-:S04]  /*15090*/  IMAD.WIDE.U32 R10, P0, R13, R27, R8 ;  /* 0x0000001b0d0a7225 */ /* 0x001fc80007800008 */
[----:B------:R-:W-:-:S04]  /*150a0*/  IMAD.WIDE.U32 R8, R13, R26, RZ ;  /* 0x0000001a0d087225 */ /* 0x000fc800078e00ff */
[----:B------:R-:W-:Y:S01]  /*150b0*/  IMAD.X R13, RZ, RZ, RZ, P0 ;  /* 0x000000ffff0d7224 */ /* 0x000fe200000e06ff */
[----:B------:R-:W-:Y:S01]  /*150c0*/  IADD3 RZ, P0, R9, R10, RZ ;  /* 0x0000000a09ff7210 */ /* 0x000fe20007f1e0ff */
[----:B------:R-:W-:-:S04]  /*150d0*/  IMAD.MOV.U32 R12, RZ, RZ, R11 ;  /* 0x000000ffff0c7224 */ /* 0x000fc800078e000b */
[----:B------:R-:W-:-:S08]  /*150e0*/  IMAD.WIDE.U32.X R8, R15, R27, R12, P0 ;  /* 0x0000001b0f087225 */ /* 0x000fd000000e040c */
.L_x_38:
[----:B0-----:R-:W0:Y:S01]  /*150f0*/  LDC R10, c[0x0][0x65c] ;  /* 0x00019700ff0a7b82 */ /* 0x001e220000000800 */
[----:B-1----:R-:W-:Y:S01]  /*15100*/  SHF.R.U64 R8, R8, R23, R9 ;  /* 0x0000001708087219 */ /* 0x002fe20000001209 */
[----:B------:R-:W-:Y:S01]  /*15110*/  VIADD R11, R21, 0xffffffff ;  /* 0xffffffff150b7836 */ /* 0x000fe20000000000 */
[----:B------:R-:W-:Y:S01]  /*15120*/  LOP3.LUT R227, R14, R227, RZ, 0xc0, !PT ;  /* 0x000000e30ee37212 */ /* 0x000fe200078ec0ff */
[----:B------:R-:W-:Y:S02]  /*15130*/  IMAD.MOV R17, RZ, RZ, -R17 ;  /* 0x000000ffff117224 */ /* 0x000fe400078e0a11 */
[----:B------:R-:W-:Y:S01]  /*15140*/  IMAD.MOV R9, RZ, RZ, -R8 ;  /* 0x000000ffff097224 */ /* 0x000fe200078e0a08 */
[----:B------:R-:W-:Y:S01]  /*15150*/  LOP3.LUT R11, R16, R11, RZ, 0xc0, !PT ;  /* 0x0000000b100b7212 */ /* 0x000fe200078ec0ff */
[----:B------:R-:W-:Y:S02]  /*15160*/  IMAD R227, R24, R8, R227 ;  /* 0x0000000818e37224 */ /* 0x000fe400078e02e3 */
[----:B---3--:R-:W-:-:S02]  /*15170*/  IMAD R8, R9, R25, R18 ;  /* 0x0000001909087224 */ /* 0x008fc400078e0212 */
[----:B------:R-:W-:Y:S02]  /*15180*/  IMAD.MOV.U32 R9, RZ, RZ, 0x1 ;  /* 0x00000001ff097424 */ /* 0x000fe400078e00ff */
[----:B------:R-:W-:Y:S01]  /*15190*/  IMAD R8, R8, R21, R11 ;  /* 0x0000001508087224 */ /* 0x000fe200078e020b */
[----:B0-----:R-:W-:-:S13]  /*151a0*/  ISETP.NE.AND P0, PT, R10, 0x1, PT ;  /* 0x000000010a00780c */ /* 0x001fda0003f05270 */
[----:B--2---:R-:W-:-:S04]  /*151b0*/  @P0 IMAD R22, R20, R17, R19 ;  /* 0x0000001114160224 */ /* 0x004fc800078e0213 */
[----:B------:R-:W-:-:S05]  /*151c0*/  IMAD R227, R227, R28, R22 ;  /* 0x0000001ce3e37224 */ /* 0x000fca00078e0216 */
[----:B------:R-:W-:Y:S02]  /*151d0*/  SEL R10, R8, R227, !P0 ;  /* 0x000000e3080a7207 */ /* 0x000fe40004000000 */
[----:B------:R-:W-:-:S03]  /*151e0*/  SEL R227, R227, R8, !P0 ;  /* 0x00000008e3e37207 */ /* 0x000fc60004000000 */
[----:B------:R1:W-:Y:S04]  /*151f0*/  STL [R1+0x11c], R10 ;  /* 0x00011c0a01007387 */ /* 0x0003e80000100800 */
.L_x_36:
[----:B------:R2:W-:Y:S01]  /*15200*/  STL [R1+0x120], R227 ;  /* 0x000120e301007387 */ /* 0x0005e20000100800 */
[----:B------:R-:W-:Y:S01]  /*15210*/  UIMAD.WIDE.U32 UR6, UR5, 0x24924925, URZ ;  /* 0x24924925050678a5 */ /* 0x000fe2000f8e003f */
[----:B------:R-:W-:-:S03]  /*15220*/  LOP3.LUT P0, RZ, R9, 0xff, RZ, 0xc0, !PT ;  /* 0x000000ff09ff7812 */ /* 0x000fc6000780c0ff */
[----:B------:R-:W-:-:S04]  /*15230*/  UIADD3 UR6, UR5, -UR7, URZ ;  /* 0x8000000705067290 */ /* 0x000fc8000fffe03f */
[----:B------:R-:W-:-:S04]  /*15240*/  ULEA.HI UR6, UR6, UR7, URZ, 0x1f ;  /* 0x0000000706067291 */ /* 0x000fc8000f8ff83f */
[----:B------:R-:W-:-:S04]  /*15250*/  USHF.R.U32.HI UR6, URZ, 0x2, UR6 ;  /* 0x000000023f067899 */ /* 0x000fc80008011606 */
[----:B------:R-:W-:Y:S01]  /*15260*/  UIMAD UR5, UR6, -0x7, UR5 ;  /* 0xfffffff9060578a4 */ /* 0x000fe2000f8e0205 */
[----:B--2---:R-:W-:Y:S11]  /*15270*/  @P0 BRA `(.L_x_39) ;  /* 0xfffffebc00a80947 */ /* 0x004ff6000383ffff */
[----:B------:R-:W-:Y:S05]  /*15280*/  EXIT ;  /* 0x000000000000794d */ /* 0x000fea0003800000 */
.L_x_3:
[----:B------:R-:W2:Y:S01]  /*15290*/  LDL R18, [R1+0x118] ;  /* 0x0001180001127983 */ /* 0x000ea20000100800 */
[----:B------:R-:W-:-:S03]  /*152a0*/  ULDC.64 UR4, c[0x0][0x650] ;  /* 0x0001940000047ab9 */ /* 0x000fc60000000a00 */
[----:B------:R-:W3:Y:S01]  /*152b0*/  LDL R19, [R1+0x114] ;  /* 0x0001140001137983 */ /* 0x000ee20000100800 */
[----:B------:R-:W-:Y:S01]  /*152c0*/  PRMT R0, RZ, 0x7610, R0 ;  /* 0x00007610ff007816 */ /* 0x000fe20000000000 */
[----:B------:R-:W-:Y:S02]  /*152d0*/  IMAD.MOV.U32 R5, RZ, RZ, -0x1 ;  /* 0xffffffffff057424 */ /* 0x000fe400078e00ff */
[----:B------:R-:W-:Y:S02]  /*152e0*/  IMAD.MOV.U32 R7, RZ, RZ, -0x1 ;  /* 0xffffffffff077424 */ /* 0x000fe400078e00ff */
[----:B------:R-:W-:Y:S01]  /*152f0*/  IMAD.MOV.U32 R6, RZ, RZ, -0x1 ;  /* 0xffffffffff067424 */ /* 0x000fe200078e00ff */
[----:B--2---:R-:W-:-:S04]  /*15300*/  ISETP.GE.U32.AND P0, PT, R18, UR4, PT ;  /* 0x0000000412007c0c */ /* 0x004fc8000bf06070 */
[----:B---3--:R-:W-:-:S13]  /*15310*/  ISETP.GE.U32.AND.EX P0, PT, R19, UR5, PT, P0 ;  /* 0x0000000513007c0c */ /* 0x008fda000bf06100 */
[----:B------:R-:W-:Y:S05]  /*15320*/  @P0 BRA `(.L_x_40) ;  /* 0x00000004006c0947 */ /* 0x000fea0003800000 */
[----:B------:R-:W0:Y:S01]  /*15330*/  LDC.64 R12, c[0x0][0x628] ;  /* 0x00018a00ff0c7b82 */ /* 0x000e220000000a00 */
[----:B------:R-:W-:Y:S02]  /*15340*/  IMAD.MOV.U32 R10, RZ, RZ, R18 ;  /* 0x000000ffff0a7224 */ /* 0x000fe400078e0012 */
[----:B------:R-:W-:-:S05]  /*15350*/  IMAD.MOV.U32 R11, RZ, RZ, R19 ;  /* 0x000000ffff0b7224 */ /* 0x000fca00078e0013 */
[----:B------:R-:W1:Y:S08]  /*15360*/  LDC R14, c[0x0][0x630] ;  /* 0x00018c00ff0e7b82 */ /* 0x000e700000000800 */
[----:B------:R-:W2:Y:S01]  /*15370*/  LDC.64 R16, c[0x0][0x620] ;  /* 0x00018800ff107b82 */ /* 0x000ea20000000a00 */
[----:B0-----:R-:W-:-:S04]  /*15380*/  ISETP.NE.U32.AND P0, PT, R12, RZ, PT ;  /* 0x000000ff0c00720c */ /* 0x001fc80003f05070 */
[----:B------:R-:W-:-:S13]  /*15390*/  ISETP.NE.AND.EX P0, PT, R13, RZ, PT, P0 ;  /* 0x000000ff0d00720c */ /* 0x000fda0003f05300 */
[----:B-12---:R-:W-:Y:S05]  /*153a0*/  @!P0 BRA `(.L_x_41) ;  /* 0x0000000000288947 */ /* 0x006fea0003800000 */
[----:B------:R-:W0:Y:S02]  /*153b0*/  LDC R0, c[0x0][0x634] ;  /* 0x00018d00ff007b82 */ /* 0x000e240000000800 */
[----:B0-----:R-:W-:-:S05]  /*153c0*/  IADD3 R5, P0, R18, R0, RZ ;  /* 0x0000000012057210 */ /* 0x001fca0007f1e0ff */
        /* <DEDUP_REMOVED lines=8> */
.L_x_41:
[--C-:B------:R-:W-:Y:S01]  /*15450*/  SHF.R.U64 R12, R10, R14, R11.reuse ;  /* 0x0000000e0a0c7219 */ /* 0x100fe2000000120b */
[----:B------:R-:W0:Y:S01]  /*15460*/  LDC.64 R20, c[0x0][0x640] ;  /* 0x00019000ff147b82 */ /* 0x000e220000000a00 */
[----:B------:R-:W-:Y:S01]  /*15470*/  I2FP.F32.U32 R9, R2 ;  /* 0x0000000200097245 */ /* 0x000fe20000201000 */
[----:B------:R-:W-:Y:S01]  /*15480*/  ULDC UR4, c[0x0][0x150] ;  /* 0x0000540000047ab9 */ /* 0x000fe20000000800 */
[----:B------:R-:W-:Y:S01]  /*15490*/  SHF.R.U32.HI R0, RZ, R14, R11 ;  /* 0x0000000eff007219 */ /* 0x000fe2000001160b */
[----:B------:R-:W-:Y:S01]  /*154a0*/  IMAD.MOV.U32 R6, RZ, RZ, R18 ;  /* 0x000000ffff067224 */ /* 0x000fe200078e0012 */
[----:B------:R-:W-:Y:S01]  /*154b0*/  IADD3 R3, P0, RZ, -R12, RZ ;  /* 0x8000000cff037210 */ /* 0x000fe20007f1e0ff */
[----:B------:R-:W-:Y:S01]  /*154c0*/  FMUL R9, R9, UR4 ;  /* 0x0000000409097c20 */ /* 0x000fe20008400000 */
[----:B------:R-:W-:Y:S01]  /*154d0*/  IMAD.MOV.U32 R7, RZ, RZ, R19 ;  /* 0x000000ffff077224 */ /* 0x000fe200078e0013 */
[----:B------:R-:W1:Y:S01]  /*154e0*/  LDC R8, c[0x0][0x618] ;  /* 0x00018600ff087b82 */ /* 0x000e620000000800 */
[----:B------:R-:W-:Y:S01]  /*154f0*/  ULDC UR4, c[0x0][0x154] ;  /* 0x0000550000047ab9 */ /* 0x000fe20000000800 */
[----:B------:R-:W-:-:S02]  /*15500*/  IMAD.X R5, RZ, RZ, ~R0, P0 ;  /* 0x000000ffff057224 */ /* 0x000fc400000e0e00 */
[----:B------:R-:W2:Y:S01]  /*15510*/  F2I.U32.TRUNC.NTZ R9, R9 ;  /* 0x0000000900097305 */ /* 0x000ea2000020f000 */
[----:B------:R-:W-:-:S03]  /*15520*/  IMAD.WIDE.U32 R6, R3, R16, R6 ;  /* 0x0000001003067225 */ /* 0x000fc600078e0006 */
[----:B------:R-:W3:Y:S01]  /*15530*/  LDC R11, c[0x0][0x144] ;  /* 0x00005100ff0b7b82 */ /* 0x000ee20000000800 */
[----:B------:R-:W-:Y:S01]  /*15540*/  IMAD R0, R5, R16, RZ ;  /* 0x0000001005007224 */ /* 0x000fe200078e02ff */
[----:B------:R-:W-:-:S03]  /*15550*/  I2FP.F32.U32 R5, R4 ;  /* 0x0000000400057245 */ /* 0x000fc60000201000 */
[----:B------:R-:W-:Y:S02]  /*15560*/  IMAD R3, R3, R17, R0 ;  /* 0x0000001103037224 */ /* 0x000fe400078e0200 */
[----:B------:R-:W-:Y:S01]  /*15570*/  FMUL R5, R5, UR4 ;  /* 0x0000000405057c20 */ /* 0x000fe20008400000 */
[----:B------:R-:W4:Y:S01]  /*15580*/  LDC R14, c[0x0][0x608] ;  /* 0x00018200ff0e7b82 */ /* 0x000f220000000800 */
[----:B------:R-:W-:Y:S01]  /*15590*/  IMAD.IADD R3, R7, 0x1, R3 ;  /* 0x0000000107037824 */ /* 0x000fe200078e0203 */
[----:B0-----:R-:W-:Y:S01]  /*155a0*/  ISETP.NE.U32.AND P0, PT, R20, RZ, PT ;  /* 0x000000ff1400720c */ /* 0x001fe20003f05070 */
[----:B--2---:R-:W-:-:S03]  /*155b0*/  IMAD.MOV R0, RZ, RZ, -R9 ;  /* 0x000000ffff007224 */ /* 0x004fc600078e0a09 */
[----:B------:R-:W-:Y:S02]  /*155c0*/  ISETP.NE.AND.EX P0, PT, R21, RZ, PT, P0 ;  /* 0x000000ff1500720c */ /* 0x000fe40003f05300 */
[----:B------:R-:W0:Y:S01]  /*155d0*/  LDC R19, c[0x0][0x658] ;  /* 0x00019600ff137b82 */ /* 0x000e220000000800 */
[-CC-:B-1----:R-:W-:Y:S01]  /*155e0*/  SHF.R.U64 R10, R6, R8.reuse, R3.reuse ;  /* 0x00000008060a7219 */ /* 0x182fe20000001203 */
[----:B------:R-:W-:Y:S01]  /*155f0*/  IMAD.MOV.U32 R6, RZ, RZ, -0x1 ;  /* 0xffffffffff067424 */ /* 0x000fe200078e00ff */
[----:B------:R-:W-:-:S05]  /*15600*/  SHF.R.U32.HI R3, RZ, R8, R3 ;  /* 0x00000008ff037219 */ /* 0x000fca0000011603 */
[----:B------:R-:W1:Y:S01]  /*15610*/  LDC R17, c[0x0][0x148] ;  /* 0x00005200ff117b82 */ /* 0x000e620000000800 */
[----:B---3--:R-:W-:Y:S02]  /*15620*/  IMAD R18, R11, R0, R2 ;  /* 0x000000000b127224 */ /* 0x008fe400078e0202 */
[----:B------:R-:W-:-:S05]  /*15630*/  IMAD.MOV.U32 R2, RZ, RZ, 0x1 ;  /* 0x00000001ff027424 */ /* 0x000fca00078e00ff */
[----:B------:R-:W2:Y:S01]  /*15640*/  LDC R16, c[0x0][0x600] ;  /* 0x00018000ff107b82 */ /* 0x000ea20000000800 */
[-CC-:B----4-:R-:W-:Y:S02]  /*15650*/  SHF.R.U64 R13, R10, R14.reuse, R3.reuse ;  /* 0x0000000e0a0d7219 */ /* 0x190fe40000001203 */
[----:B------:R-:W-:Y:S02]  /*15660*/  SHF.R.U32.HI R0, RZ, R14, R3 ;  /* 0x0000000eff007219 */ /* 0x000fe40000011603 */
[----:B------:R3:W4:Y:S03]  /*15670*/  F2I.U32.TRUNC.NTZ R14, R5 ;  /* 0x00000005000e7305 */ /* 0x000726000020f000 */
[----:B------:R-:W1:Y:S01]  /*15680*/  LDC R22, c[0x0][0x648] ;  /* 0x00019200ff167b82 */ /* 0x000e620000000800 */
[-C--:B0-----:R-:W-:Y:S02]  /*15690*/  SHF.R.U64 R15, R13, R19.reuse, R0 ;  /* 0x000000130d0f7219 */ /* 0x081fe40000001200 */
[----:B------:R-:W-:-:S02]  /*156a0*/  SHF.L.U32 R6, R6, R19, RZ ;  /* 0x0000001306067219 */ /* 0x000fc400000006ff */
[-C--:B------:R-:W-:Y:S02]  /*156b0*/  SHF.R.U32.HI R3, RZ, R19.reuse, R0 ;  /* 0x00000013ff037219 */ /* 0x080fe40000011600 */
[----:B------:R-:W-:Y:S01]  /*156c0*/  SHF.L.U32 R19, R2, R19, RZ ;  /* 0x0000001302137219 */ /* 0x000fe200000006ff */
[----:B------:R-:W0:Y:S01]  /*156d0*/  LDC R23, c[0x0][0x638] ;  /* 0x00018e00ff177b82 */ /* 0x000e220000000800 */
[----:B------:R-:W-:Y:S01]  /*156e0*/  LOP3.LUT R24, RZ, R6, RZ, 0x33, !PT ;  /* 0x00000006ff187212 */ /* 0x000fe200078e33ff */
        /* <DEDUP_REMOVED lines=13> */
.L_x_42:
[----:B------:R-:W3:Y:S01]  /*157c0*/  LDC R0, c[0x0][0x65c] ;  /* 0x00019700ff007b82 */ /* 0x000ee20000000800 */
[----:B-1----:R-:W-:Y:S01]  /*157d0*/  SHF.R.U64 R3, R2, R22, R3 ;  /* 0x0000001602037219 */ /* 0x002fe20000001203 */
[----:B--2---:R-:W-:Y:S02]  /*157e0*/  VIADD R7, R16, 0xffffffff ;  /* 0xffffffff10077836 */ /* 0x004fe40000000000 */
[----:B------:R-:W-:Y:S02]  /*157f0*/  IMAD.MOV R14, RZ, RZ, -R14 ;  /* 0x000000ffff0e7224 */ /* 0x000fe400078e0a0e */
[----:B------:R-:W-:Y:S02]  /*15800*/  IMAD.MOV R2, RZ, RZ, -R3 ;  /* 0x000000ffff027224 */ /* 0x000fe400078e0a03 */
[----:B------:R-:W-:Y:S01]  /*15810*/  IMAD.MOV.U32 R6, RZ, RZ, R12 ;  /* 0x000000ffff067224 */ /* 0x000fe200078e000c */
[----:B---3--:R-:W-:Y:S02]  /*15820*/  ISETP.NE.AND P0, PT, R0, 0x1, PT ;  /* 0x000000010000780c */ /* 0x008fe40003f05270 */
[----:B------:R-:W-:-:S05]  /*15830*/  LOP3.LUT R0, R13, R24, RZ, 0xc0, !PT ;  /* 0x000000180d007212 */ /* 0x000fca00078ec0ff */
[----:B------:R-:W-:Y:S01]  /*15840*/  IMAD R5, R19, R3, R0 ;  /* 0x0000000313057224 */ /* 0x000fe200078e0200 */
[----:B------:R-:W-:Y:S01]  /*15850*/  LOP3.LUT R3, R10, R7, RZ, 0xc0, !PT ;  /* 0x000000070a037212 */ /* 0x000fe200078ec0ff */
[----:B0-----:R-:W-:-:S04]  /*15860*/  IMAD R0, R2, R23, R15 ;  /* 0x0000001702007224 */ /* 0x001fc800078e020f */
[----:B------:R-:W-:Y:S02]  /*15870*/  @P0 IMAD R18, R17, R14, R4 ;  /* 0x0000000e11120224 */ /* 0x000fe400078e0204 */
[----:B------:R-:W-:Y:S02]  /*15880*/  IMAD R2, R0, R16, R3 ;  /* 0x0000001000027224 */ /* 0x000fe400078e0203 */
[----:B------:R-:W-:Y:S02]  /*15890*/  IMAD R5, R5, R25, R18 ;  /* 0x0000001905057224 */ /* 0x000fe400078e0212 */
[----:B------:R-:W-:-:S03]  /*158a0*/  IMAD.MOV.U32 R4, RZ, RZ, 0x1 ;  /* 0x00000001ff047424 */ /* 0x000fc600078e00ff */
[----:B------:R-:W-:Y:S02]  /*158b0*/  SEL R7, R2, R5, !P0 ;  /* 0x0000000502077207 */ /* 0x000fe40004000000 */
[----:B------:R-:W-:Y:S02]  /*158c0*/  PRMT R0, R4, 0x7610, R0 ;  /* 0x0000761004007816 */ /* 0x000fe40000000000 */
[----:B------:R-:W-:-:S07]  /*158d0*/  SEL R5, R5, R2, !P0 ;  /* 0x0000000205057207 */ /* 0x000fce0004000000 */
.L_x_40:
[----:B------:R-:W-:-:S08]  /*158e0*/  NOP ;  /* 0x0000000000007918 */ /* 0x000fd00000000000 */
[----:B------:R-:W0:-:S00]  /*158f0*/  USETMAXREG.DEALLOC.CTAPOOL 0x28 ;  /* 0x00000028000079c8 */ /* 0x000e0000080e0500 */
[----:B------:R-:W-:-:S13]  /*15900*/  ISETP.NE.AND P0, PT, RZ, UR8, PT ;  /* 0x00000008ff007c0c */ /* 0x000fda000bf05270 */
[----:B------:R-:W-:Y:S05]  /*15910*/  @P0 EXIT ;  /* 0x000000000000094d */ /* 0x000fea0003800000 */
[----:B0-----:R-:W-:Y:S01]  /*15920*/  LOP3.LUT P0, RZ, R0, 0xff, RZ, 0xc0, !PT ;  /* 0x000000ff00ff7812 */ /* 0x001fe2000780c0ff */
[----:B------:R-:W-:Y:S02]  /*15930*/  IMAD.MOV.U32 R0, RZ, RZ, 0x1 ;  /* 0x00000001ff007424 */ /* 0x000fe400078e00ff */
[----:B------:R-:W-:-:S10]  /*15940*/  IMAD.MOV.U32 R10, RZ, RZ, RZ ;  /* 0x000000ffff0a7224 */ /* 0x000fd400078e00ff */
[----:B------:R-:W-:Y:S05]  /*15950*/  @!P0 BRA `(.L_x_43) ;  /* 0x0000000c005c8947 */ /* 0x000fea0003800000 */
[----:B------:R-:W0:Y:S01]  /*15960*/  LDC R0, c[0x0][0x28c] ;  /* 0x0000a300ff007b82 */ /* 0x000e220000000800 */
[----:B------:R-:W1:Y:S01]  /*15970*/  S2R R2, SR_TID.X ;  /* 0x0000000000027919 */ /* 0x000e620000002100 */
[----:B------:R-:W-:Y:S01]  /*15980*/  ULDC UR5, c[0x0][0x658] ;  /* 0x0001960000057ab9 */ /* 0x000fe20000000800 */
[----:B------:R-:W-:Y:S01]  /*15990*/  UMOV UR7, 0xffffffff ;  /* 0xffffffff00077882 */ /* 0x000fe20000000000 */
[----:B------:R-:W-:Y:S01]  /*159a0*/  ULDC UR6, c[0x0][0xc] ;  /* 0x0000030000067ab9 */ /* 0x000fe20000000800 */
[----:B------:R-:W-:Y:S01]  /*159b0*/  USHF.L.U32 UR9, UR7, UR5, URZ ;  /* 0x0000000507097299 */ /* 0x000fe2000800063f */
[----:B------:R-:W-:Y:S01]  /*159c0*/  BSSY B0, `(.L_x_43) ;  /* 0x00000d0000007945 */ /* 0x000fe20003800000 */
[----:B------:R-:W-:Y:S01]  /*159d0*/  UMOV UR8, 0x1 ;  /* 0x0000000100087882 */ /* 0x000fe20000000000 */
[----:B------:R-:W-:Y:S01]  /*159e0*/  ULDC UR7, c[0x0][0x10] ;  /* 0x0000040000077ab9 */ /* 0x000fe20000000800 */
[----:B------:R-:W-:Y:S01]  /*159f0*/  USHF.L.U32 UR5, UR8, UR5, URZ ;  /* 0x0000000508057299 */ /* 0x000fe2000800063f */
[----:B------:R-:W-:Y:S01]  /*15a00*/  IMAD.MOV.U32 R12, RZ, RZ, 0x1 ;  /* 0x00000001ff0c7424 */ /* 0x000fe200078e00ff */
[----:B------:R-:W-:Y:S01]  /*15a10*/  UIMAD.WIDE.U32 UR6, UR6, UR7, URZ ;  /* 0x00000007060672a5 */ /* 0x000fe2000f8e003f */
[----:B------:R-:W-:Y:S01]  /*15a20*/  IMAD.MOV.U32 R10, RZ, RZ, RZ ;  /* 0x000000ffff0a7224 */ /* 0x000fe200078e00ff */
[----:B------:R-:W-:Y:S01]  /*15a30*/  ULDC UR8, c[0x0][0x14] ;  /* 0x0000050000087ab9 */ /* 0x000fe20000000800 */
[----:B------:R-:W-:Y:S01]  /*15a40*/  ULDC UR4, c[0x0][0x600] ;  /* 0x0001800000047ab9 */ /* 0x000fe20000000800 */
[----:B------:R-:W-:-:S02]  /*15a50*/  UIMAD.WIDE.U32 UR22, UR6, UR8, URZ ;  /* 0x00000008061672a5 */ /* 0x000fc4000f8e003f */
[----:B------:R-:W-:Y:S02]  /*15a60*/  UIMAD UR16, UR7, UR8, URZ ;  /* 0x00000008071072a4 */ /* 0x000fe4000f8e023f */
[----:B------:R-:W-:Y:S02]  /*15a70*/  ULOP3.LUT UR21, UR13, 0x2, URZ, 0xfc, !UPT ;  /* 0x000000020d157892 */ /* 0x000fe4000f8efc3f */
[----:B------:R-:W-:Y:S02]  /*15a80*/  UIADD3 UR4, UR4, -0x1, URZ ;  /* 0xffffffff04047890 */ /* 0x000fe4000fffe03f */
[----:B------:R-:W-:Y:S01]  /*15a90*/  ULOP3.LUT UR19, URZ, UR9, URZ, 0x33, !UPT ;  /* 0x000000093f137292 */ /* 0x000fe2000f8e333f */
[----:B0-----:R-:W-:Y:S01]  /*15aa0*/  VIADD R0, R0, 0x3f ;  /* 0x0000003f00007836 */ /* 0x001fe20000000000 */
[----:B------:R-:W-:Y:S01]  /*15ab0*/  UIADD3 UR16, UR23, UR16, URZ ;  /* 0x0000001017107290 */ /* 0x000fe2000fffe03f */
[----:B------:R-:W-:-:S03]  /*15ac0*/  ULDC.64 UR24, c[0x0][0x198] ;  /* 0x0000660000187ab9 */ /* 0x000fc60000000a00 */
[----:B------:R-:W-:-:S04]  /*15ad0*/  SHF.R.S32.HI R3, RZ, 0x1f, R0 ;  /* 0x0000001fff037819 */ /* 0x000fc80000011400 */
[----:B------:R-:W-:Y:S01]  /*15ae0*/  LEA.HI R3, R3, R0, RZ, 0x6 ;  /* 0x0000000003037211 */ /* 0x000fe200078f30ff */
[----:B------:R-:W-:Y:S01]  /*15af0*/  IMAD.MOV.U32 R0, RZ, RZ, 0x1 ;  /* 0x00000001ff007424 */ /* 0x000fe200078e00ff */
[C---:B-1----:R-:W-:Y:S02]  /*15b00*/  LOP3.LUT P2, RZ, R2.reuse, 0x7f, RZ, 0xc0, !PT ;  /* 0x0000007f02ff7812 */ /* 0x042fe4000784c0ff */
[----:B------:R-:W-:Y:S02]  /*15b10*/  SHF.R.S32.HI R9, RZ, 0x6, R3 ;  /* 0x00000006ff097819 */ /* 0x000fe40000011403 */
[----:B------:R-:W-:-:S03]  /*15b20*/  LOP3.LUT P0, RZ, R2, 0x1f, RZ, 0xc0, !PT ;  /* 0x0000001f02ff7812 */ /* 0x000fc6000780c0ff */
[----:B------:R-:W-:Y:S01]  /*15b30*/  VIADD R8, R9, 0x1 ;  /* 0x0000000109087836 */ /* 0x000fe20000000000 */
[----:B------:R-:W-:-:S13]  /*15b40*/  PLOP3.LUT P0, PT, P0, P2, PT, 0x8a, 0x0 ;  /* 0x000000000000781c */ /* 0x000fda0000705172 */
.L_x_55:
[----:B------:R-:W-:-:S03]  /*15b50*/  UMOV UR6, 0xffffffff ;  /* 0xffffffff00067882 */ /* 0x000fc60000000000 */
[----:B------:R-:W-:Y:S05]  /*15b60*/  BRA.DIV UR6, `(.L_x_44) ;  /* 0x0000001206407947 */ /* 0x000fea000b800000 */
[----:B------:R-:W-:-:S13]  /*15b70*/  ELECT P1, URZ, PT ;  /* 0x00000000003f782f */ /* 0x000fda0003820000 */
.L_x_69:
[----:B------:R-:W0:Y:S01]  /*15b80*/  LDC R2, c[0x0][0x28c] ;  /* 0x0000a300ff027b82 */ /* 0x000e220000000800 */
[----:B------:R-:W-:Y:S01]  /*15b90*/  BSSY B1, `(.L_x_45) ;  /* 0x0000038000017945 */ /* 0x000fe20003800000 */
[----:B0-----:R-:W-:-:S13]  /*15ba0*/  ISETP.LT.OR P1, PT, R2, 0x1, !P1 ;  /* 0x000000010200780c */ /* 0x001fda0004f21670 */
[----:B------:R-:W-:Y:S05]  /*15bb0*/  @P1 BRA `(.L_x_46) ;  /* 0x0000000000d41947 */ /* 0x000fea0003800000 */
[----:B------:R-:W-:Y:S02]  /*15bc0*/  IMAD R11, R7, 0x60, RZ ;  /* 0x00000060070b7824 */ /* 0x000fe400078e02ff */
[----:B------:R-:W-:Y:S02]  /*15bd0*/  IMAD R13, R5, 0x180, RZ ;  /* 0x00000180050d7824 */ /* 0x000fe400078e02ff */
[----:B------:R-:W-:Y:S02]  /*15be0*/  IMAD.MOV.U32 R16, RZ, RZ, RZ ;  /* 0x000000ffff107224 */ /* 0x000fe400078e00ff */
[----:B------:R-:W-:Y:S02]  /*15bf0*/  IMAD.MOV.U32 R2, RZ, RZ, R8 ;  /* 0x000000ffff027224 */ /* 0x000fe400078e0008 */
[----:B------:R-:W-:Y:S02]  /*15c00*/  IMAD.MOV.U32 R3, RZ, RZ, R0 ;  /* 0x000000ffff037224 */ /* 0x000fe400078e0000 */
[----:B------:R-:W-:-:S07]  /*15c10*/  IMAD.MOV.U32 R4, RZ, RZ, R10 ;  /* 0x000000ffff047224 */ /* 0x000fce00078e000a */
.L_x_50:
[----:B------:R-:W0:Y:S01]  /*15c20*/  S2R R14, SR_CgaCtaId ;  /* 0x00000000000e7919 */ /* 0x000e220000008800 */
[----:B------:R-:W-:Y:S01]  /*15c30*/  MOV R5, 0x400 ;  /* 0x0000040000057802 */ /* 0x000fe20000000f00 */
[----:B------:R-:W1:Y:S03]  /*15c40*/  @!P2 LDC R7, c[0x0][0x500] ;  /* 0x00014000ff07ab82 */ /* 0x000e660000000800 */
[----:B0-----:R-:W-:Y:S02]  /*15c50*/  LEA R15, R14, R5, 0x18 ;  /* 0x000000050e0f7211 */ /* 0x001fe400078ec0ff */
[----:B------:R-:W-:-:S03]  /*15c60*/  SHF.L.U32 R5, R3, 0x1f, RZ ;  /* 0x0000001f03057819 */ /* 0x000fc600000006ff */
[----:B------:R-:W-:-:S04]  /*15c70*/  IMAD R14, R4, 0x8, R15 ;  /* 0x00000008040e7824 */ /* 0x000fc800078e020f */
[----:B------:R-:W0:Y:S02]  /*15c80*/  SYNCS.PHASECHK.TRANS64.TRYWAIT P1, [R14+URZ+0x38], R5 ;  /* 0x000038050e0075a7 */ /* 0x000e24000802017f */
[----:B01----:R-:W-:Y:S05]  /*15c90*/  @!P1 BRA `(.L_x_47) ;  /* 0x0000001000149947 */ /* 0x003fea0003800000 */
.L_x_70:
[----:B------:R-:W-:Y:S01]  /*15ca0*/  UPRMT UR6, UR21, 0x9910, URZ ;  /* 0x0000991015067896 */ /* 0x000fe2000800003f */
[----:B------:R1:W-:Y:S03]  /*15cb0*/  @!P2 SYNCS.ARRIVE.TRANS64 RZ, [R14+URZ], R7 ;  /* 0x000000070effa9a7 */ /* 0x0003e6000800003f */
[----:B------:R-:W-:-:S06]  /*15cc0*/  UISETP.NE.AND UP0, UPT, UR6, 0x2, UPT ;  /* 0x000000020600788c */ /* 0x000fcc000bf05270 */
[----:B------:R-:W-:-:S13]  /*15cd0*/  PLOP3.LUT P1, PT, PT, PT, UP0, 0x80, 0x0 ;  /* 0x000000000000781c */ /* 0x000fda0003f2f008 */
[----:B-1----:R-:W-:Y:S05]  /*15ce0*/  @P1 BRA `(.L_x_48) ;  /* 0x0000000000041947 */ /* 0x002fea0003800000 */
[----:B------:R-:W-:Y:S01]  /*15cf0*/  BPT.TRAP 0x1 ;  /* 0x000000040000795c */ /* 0x000fe20000300000 */
.L_x_48:
[----:B------:R-:W-:Y:S05]  /*15d00*/  @P0 BRA `(.L_x_49) ;  /* 0x0000000000040947 */ /* 0x000fea0003800000 */
[----:B------:R-:W-:Y:S01]  /*15d10*/  BPT.TRAP 0x1 ;  /* 0x000000040000795c */ /* 0x000fe20000300000 */
.L_x_49:
[--C-:B0-----:R-:W-:Y:S01]  /*15d20*/  IMAD R5, R4, 0x6000, R15.reuse ;  /* 0x0000600004057824 */ /* 0x101fe200078e020f */
[----:B------:R-:W-:Y:S01]  /*15d30*/  R2UR UR9, R14 ;  /* 0x000000000e0972ca */ /* 0x000fe200000e0000 */
[----:B------:R-:W-:Y:S01]  /*15d40*/  IMAD R15, R4, 0x1800, R15 ;  /* 0x00001800040f7824 */ /* 0x000fe200078e020f */
[----:B------:R-:W-:Y:S01]  /*15d50*/  UIADD3 UR6, UP0, UR24, 0xf0, URZ ;  /* 0x000000f018067890 */ /* 0x000fe2000ff1e03f */
[----:B------:R-:W-:Y:S01]  /*15d60*/  VIADD R2, R2, 0xffffffff ;  /* 0xffffffff02027836 */ /* 0x000fe20000000000 */
[----:B------:R-:W-:Y:S01]  /*15d70*/  R2UR UR7, R5 ;  /* 0x00000000050772ca */ /* 0x000fe200000e0000 */
[----:B------:R-:W-:Y:S01]  /*15d80*/  UIADD3 UR26, UP1, UR24, 0x1f0, URZ ;  /* 0x000001f0181a7890 */ /* 0x000fe2000ff3e03f */
[----:B------:R-:W-:Y:S01]  /*15d90*/  R2UR UR8, R15 ;  /* 0x000000000f0872ca */ /* 0x000fe200000e0000 */
[----:B------:R-:W-:Y:S01]  /*15da0*/  VIADD R4, R4, 0x1 ;  /* 0x0000000104047836 */ /* 0x000fe20000000000 */
[----:B------:R-:W-:Y:S01]  /*15db0*/  R2UR UR11, R13 ;  /* 0x000000000d0b72ca */ /* 0x000fe200000e0000 */
[----:B------:R-:W-:Y:S01]  /*15dc0*/  UIADD3.X UR27, URZ, UR25, URZ, UP1, !UPT ;  /* 0x000000193f1b7290 */ /* 0x000fe20008ffe43f */
[----:B------:R-:W-:Y:S01]  /*15dd0*/  R2UR UR10, R16 ;  /* 0x00000000100a72ca */ /* 0x000fe200000e0000 */
[----:B------:R-:W-:Y:S01]  /*15de0*/  UMOV UR14, 0x0 ;  /* 0x00000000000e7882 */ /* 0x000fe20000000000 */
[----:B------:R-:W-:Y:S01]  /*15df0*/  R2UR UR12, R6 ;  /* 0x00000000060c72ca */ /* 0x000fe200000e0000 */
[----:B------:R-:W-:Y:S01]  /*15e00*/  UMOV UR15, 0x10000000 ;  /* 0x10000000000f7882 */ /* 0x000fe20000000000 */
[----:B------:R-:W-:Y:S01]  /*15e10*/  R2UR UR20, R11 ;  /* 0x000000000b1472ca */ /* 0x000fe200000e0000 */
[----:B------:R-:W-:Y:S01]  /*15e20*/  VIADD R16, R16, 0x40 ;  /* 0x0000004010107836 */ /* 0x000fe20000000000 */
[----:B------:R-:W-:Y:S01]  /*15e30*/  ISETP.GT.AND P3, PT, R2, 0x1, PT ;  /* 0x000000010200780c */ /* 0x000fe20003f64270 */
[----:B------:R-:W-:Y:S01]  /*15e40*/  UIADD3 UR17, UR7, 0x180, URZ ;  /* 0x0000018007117890 */ /* 0x000fe2000fffe03f */
[----:B------:R-:W-:Y:S01]  /*15e50*/  ISETP.NE.AND P1, PT, R4, 0x7, PT ;  /* 0x000000070400780c */ /* 0x000fe20003f25270 */
[----:B------:R-:W-:-:S02]  /*15e60*/  UIADD3.X UR7, URZ, UR25, URZ, UP0, !UPT ;  /* 0x000000193f077290 */ /* 0x000fc400087fe43f */
[----:B------:R-:W-:Y:S01]  /*15e70*/  UIADD3 UR18, UR8, 0x2a180, URZ ;  /* 0x0002a18008127890 */ /* 0x000fe2000fffe03f */
[----:B------:R-:W-:Y:S02]  /*15e80*/  SEL R14, RZ, 0x1, P1 ;  /* 0x00000001ff0e7807 */ /* 0x000fe40000800000 */
[----:B------:R-:W-:Y:S01]  /*15e90*/  UMOV UR8, UR17 ;  /* 0x0000001100087c82 */ /* 0x000fe20008000000 */
[----:B------:R-:W-:Y:S02]  /*15ea0*/  SEL R4, R4, RZ, P1 ;  /* 0x000000ff04047207 */ /* 0x000fe40000800000 */
[----:B------:R-:W-:Y:S01]  /*15eb0*/  LOP3.LUT R3, R3, R14, RZ, 0x3c, !PT ;  /* 0x0000000e03037212 */ /* 0x000fe200078e3cff */
[----:B------:R0:W-:Y:S02]  /*15ec0*/  UTMALDG.3D [UR8], [UR6], desc[UR14] ;  /* 0x00000e08060075b4 */ /* 0x0001e40008011000 */
[----:B0-----:R-:W-:Y:S01]  /*15ed0*/  UMOV UR8, UR18 ;  /* 0x0000001200087c82 */ /* 0x001fe20008000000 */
[----:B------:R-:W-:-:S02]  /*15ee0*/  UMOV UR11, UR20 ;  /* 0x00000014000b7c82 */ /* 0x000fc40008000000 */
[----:B------:R0:W-:Y:S02]  /*15ef0*/  UTMALDG.3D [UR8], [UR26], desc[UR14] ;  /* 0x00000e081a0075b4 */ /* 0x0001e40008011000 */
[----:B0-----:R-:W-:Y:S05]  /*15f00*/  @P3 BRA `(.L_x_50) ;  /* 0xfffffffc00443947 */ /* 0x001fea000383ffff */
.L_x_46:
[----:B------:R-:W-:Y:S05]  /*15f10*/  BSYNC B1 ;  /* 0x0000000000017941 */ /* 0x000fea0003800000 */
.L_x_45:
[----:B------:R-:W2:Y:S01]  /*15f20*/  LDL.LU R17, [R1+0x114] ;  /* 0x0001140001117983 */ /* 0x000ea20000300800 */
[----:B------:R-:W-:Y:S01]  /*15f30*/  LOP3.LUT P4, RZ, R12, 0xff, RZ, 0xc0, !PT ;  /* 0x000000ff0cff7812 */ /* 0x000fe2000788c0ff */
[C---:B------:R-:W-:Y:S01]  /*15f40*/  IMAD.IADD R10, R9.reuse, 0x1, R10 ;  /* 0x00000001090a7824 */ /* 0x040fe200078e020a */
[----:B------:R-:W-:Y:S01]  /*15f50*/  ULDC.64 UR6, c[0x0][0x650] ;  /* 0x0001940000067ab9 */ /* 0x000fe20000000a00 */
[----:B------:R-:W3:Y:S01]  /*15f60*/  LDL.LU R14, [R1+0x118] ;  /* 0x00011800010e7983 */ /* 0x000ee20000300800 */
[C---:B------:R-:W-:Y:S01]  /*15f70*/  ISETP.GE.U32.AND P3, PT, R9.reuse, 0x7, PT ;  /* 0x000000070900780c */ /* 0x040fe20003f66070 */
[C---:B------:R-:W-:Y:S01]  /*15f80*/  IMAD.WIDE.U32 R2, R10.reuse, 0x24924925, RZ ;  /* 0x249249250a027825 */ /* 0x040fe200078e00ff */
[C---:B------:R-:W-:Y:S01]  /*15f90*/  ISETP.GT.U32.AND P1, PT, R10.reuse, 0x6, PT ;  /* 0x000000060a00780c */ /* 0x040fe20003f24070 */
[----:B------:R-:W-:Y:S01]  /*15fa0*/  BSSY B1, `(.L_x_51) ;  /* 0x000006f000017945 */ /* 0x000fe20003800000 */
[----:B------:R-:W-:Y:S01]  /*15fb0*/  PRMT R12, RZ, 0x7610, R12 ;  /* 0x00007610ff0c7816 */ /* 0x000fe2000000000c */
[----:B------:R-:W-:Y:S01]  /*15fc0*/  IMAD.IADD R2, R10, 0x1, -R3 ;  /* 0x000000010a027824 */ /* 0x000fe200078e0a03 */
[----:B------:R-:W-:Y:S01]  /*15fd0*/  ISETP.LT.U32.AND P1, PT, R9, 0x7, P1 ;  /* 0x000000070900780c */ /* 0x000fe20000f21070 */
[----:B------:R-:W-:-:S02]  /*15fe0*/  IMAD.MOV.U32 R7, RZ, RZ, -0x1 ;  /* 0xffffffffff077424 */ /* 0x000fc400078e00ff */
[----:B------:R-:W0:Y:S01]  /*15ff0*/  @P4 S2R R5, SR_CgaCtaId ;  /* 0x0000000000054919 */ /* 0x000e220000008800 */
[----:B------:R-:W-:Y:S01]  /*16000*/  @P4 MOV R4, 0x400 ;  /* 0x0000040000044802 */ /* 0x000fe20000000f00 */
[----:B------:R-:W-:Y:S01]  /*16010*/  IMAD.MOV.U32 R6, RZ, RZ, -0x1 ;  /* 0xffffffffff067424 */ /* 0x000fe200078e00ff */
[----:B------:R-:W-:-:S04]  /*16020*/  LEA.HI R2, R2, R3, RZ, 0x1f ;  /* 0x0000000302027211 */ /* 0x000fc800078ff8ff */
[--C-:B------:R-:W-:Y:S02]  /*16030*/  SHF.R.U32.HI R3, RZ, 0x2, R2.reuse ;  /* 0x00000002ff037819 */ /* 0x100fe40000011602 */
[----:B------:R-:W-:-:S03]  /*16040*/  PRMT R2, RZ, 0x7610, R2 ;  /* 0x00007610ff027816 */ /* 0x000fc60000000002 */
[----:B------:R-:W-:Y:S01]  /*16050*/  IMAD R10, R3, -0x7, R10 ;  /* 0xfffffff9030a7824 */ /* 0x000fe200078e020a */
[----:B0-----:R-:W-:Y:S02]  /*16060*/  @P4 LEA R4, R5, R4, 0x18 ;  /* 0x0000000405044211 */ /* 0x001fe400078ec0ff */
[----:B------:R-:W-:Y:S02]  /*16070*/  SEL R5, RZ, 0x1, !P1 ;  /* 0x00000001ff057807 */ /* 0x000fe40004800000 */
[----:B------:R0:W-:Y:S02]  /*16080*/  @P4 SYNCS.ARRIVE.TRANS64.A1T0 RZ, [R4+URZ+0x88], RZ ;  /* 0x000088ff04ff49a7 */ /* 0x0001e4000810003f */
[----:B------:R-:W-:Y:S01]  /*16090*/  LOP3.LUT R0, R0, R5, RZ, 0x3c, !PT ;  /* 0x0000000500007212 */ /* 0x000fe200078e3cff */
[----:B------:R-:W-:-:S03]  /*160a0*/  IMAD.MOV.U32 R5, RZ, RZ, -0x1 ;  /* 0xffffffffff057424 */ /* 0x000fc600078e00ff */
[----:B------:R-:W-:Y:S02]  /*160b0*/  @P3 LOP3.LUT R0, R0, 0x1, R3, 0x78, !PT ;  /* 0x0000000100003812 */ /* 0x000fe400078e7803 */
[----:B---3--:R-:W-:-:S04]  /*160c0*/  IADD3 R14, P1, R14, UR22, RZ ;  /* 0x000000160e0e7c10 */ /* 0x008fc8000ff3e0ff */
[----:B--2---:R-:W-:Y:S01]  /*160d0*/  IADD3.X R17, R17, UR16, RZ, P1, !PT ;  /* 0x0000001011117c10 */ /* 0x004fe20008ffe4ff */
[----:B------:R0:W-:Y:S01]  /*160e0*/  STL [R1+0x118], R14 ;  /* 0x0001180e01007387 */ /* 0x0001e20000100800 */
[----:B------:R-:W-:-:S03]  /*160f0*/  ISETP.GE.U32.AND P1, PT, R14, UR6, PT ;  /* 0x000000060e007c0c */ /* 0x000fc6000bf26070 */
[----:B------:R0:W-:Y:S01]  /*16100*/  STL [R1+0x114], R17 ;  /* 0x0001141101007387 */ /* 0x0001e20000100800 */
[----:B------:R-:W-:-:S13]  /*16110*/  ISETP.GE.U32.AND.EX P1, PT, R17, UR7, PT, P1 ;  /* 0x0000000711007c0c */ /* 0x000fda000bf26110 */
[----:B0-----:R-:W-:Y:S05]  /*16120*/  @P1 BRA `(.L_x_52) ;  /* 0x0000000400581947 */ /* 0x001fea0003800000 */
[----:B------:R-:W-:Y:S01]  /*16130*/  ULDC.64 UR6, c[0x0][0x628] ;  /* 0x00018a0000067ab9 */ /* 0x000fe20000000a00 */
[----:B------:R-:W0:Y:S01]  /*16140*/  S2R R13, SR_CTAID.X ;  /* 0x00000000000d7919 */ /* 0x000e220000002500 */
[----:B------:R-:W-:Y:S01]  /*16150*/  ISETP.NE.U32.AND P1, PT, RZ, UR6, PT ;  /* 0x00000006ff007c0c */ /* 0x000fe2000bf25070 */
[----:B------:R-:W-:Y:S01]  /*16160*/  ULDC UR9, c[0x0][0x630] ;  /* 0x00018c0000097ab9 */ /* 0x000fe20000000800 */
[----:B------:R-:W-:Y:S01]  /*16170*/  IMAD.MOV.U32 R2, RZ, RZ, R14 ;  /* 0x000000ffff027224 */ /* 0x000fe200078e000e */
[----:B------:R-:W1:Y:S01]  /*16180*/  S2R R11, SR_CTAID.Y ;  /* 0x00000000000b7919 */ /* 0x000e620000002600 */
[----:B------:R-:W-:Y:S01]  /*16190*/  ISETP.NE.AND.EX P1, PT, RZ, UR7, PT, P1 ;  /* 0x00000007ff007c0c */ /* 0x000fe2000bf25310 */
[----:B------:R-:W-:-:S12]  /*161a0*/  IMAD.MOV.U32 R3, RZ, RZ, R17 ;  /* 0x000000ffff037224 */ /* 0x000fd800078e0011 */
[----:B------:R-:W-:Y:S05]  /*161b0*/  @!P1 BRA `(.L_x_53) ;  /* 0x0000000000289947 */ /* 0x000fea0003800000 */
[----:B------:R-:W-:Y:S02]  /*161c0*/  ULDC UR8, c[0x0][0x634] ;  /* 0x00018d0000087ab9 */ /* 0x000fe40000000800 */
[----:B------:R-:W-:-:S05]  /*161d0*/  IADD3 R7, P1, R14, UR8, RZ ;  /* 0x000000080e077c10 */ /* 0x000fca000ff3e0ff */
[----:B------:R-:W-:-:S04]  /*161e0*/  IMAD.X R15, RZ, RZ, R17, P1 ;  /* 0x000000ffff0f7224 */ /* 0x000fc800008e0611 */
[----:B------:R-:W-:-:S04]  /*161f0*/  IMAD.WIDE.U32 R4, R15, UR6, RZ ;  /* 0x000000060f047c25 */ /* 0x000fc8000f8e00ff */
[----:B------:R-:W-:-:S04]  /*16200*/  IMAD.WIDE.U32 R4, P1, R7, UR7, R4 ;  /* 0x0000000707047c25 */ /* 0x000fc8000f820004 */
[----:B------:R-:W-:-:S04]  /*16210*/  IMAD.WIDE.U32 R6, R7, UR6, RZ ;  /* 0x0000000607067c25 */ /* 0x000fc8000f8e00ff */
[----:B------:R-:W-:Y:S01]  /*16220*/  IMAD.X R3, RZ, RZ, RZ, P1 ;  /* 0x000000ffff037224 */ /* 0x000fe200008e06ff */
[----:B------:R-:W-:Y:S01]  /*16230*/  IADD3 RZ, P1, R7, R4, RZ ;  /* 0x0000000407ff7210 */ /* 0x000fe20007f3e0ff */
[----:B------:R-:W-:-:S04]  /*16240*/  IMAD.MOV.U32 R2, RZ, RZ, R5 ;  /* 0x000000ffff027224 */ /* 0x000fc800078e0005 */
[----:B------:R-:W-:-:S08]  /*16250*/  IMAD.WIDE.U32.X R2, R15, UR7, R2, P1 ;  /* 0x000000070f027c25 */ /* 0x000fd000088e0402 */
.L_x_53:
[--C-:B------:R-:W-:Y:S01]  /*16260*/  SHF.R.U64 R6, R2, UR9, R3.reuse ;  /* 0x0000000902067c19 */ /* 0x100fe20008001203 */
[----:B------:R-:W-:Y:S01]  /*16270*/  ULDC.64 UR6, c[0x0][0x620] ;  /* 0x0001880000067ab9 */ /* 0x000fe20000000a00 */
[----:B------:R-:W-:Y:S01]  /*16280*/  SHF.R.U32.HI R2, RZ, UR9, R3 ;  /* 0x00000009ff027c19 */ /* 0x000fe20008011603 */
[----:B------:R-:W-:Y:S01]  /*16290*/  IMAD.MOV.U32 R3, RZ, RZ, R17 ;  /* 0x000000ffff037224 */ /* 0x000fe200078e0011 */
[----:B------:R-:W-:Y:S01]  /*162a0*/  IADD3 R5, P1, RZ, -R6, RZ ;  /* 0x80000006ff057210 */ /* 0x000fe20007f3e0ff */
[----:B------:R-:W2:Y:S01]  /*162b0*/  LDC R18, c[0x0][0x144] ;  /* 0x00005100ff127b82 */ /* 0x000ea20000000800 */
[----:B0-----:R-:W-:Y:S01]  /*162c0*/  I2FP.F32.U32 R7, R13 ;  /* 0x0000000d00077245 */ /* 0x001fe20000201000 */
[----:B------:R-:W-:Y:S01]  /*162d0*/  ULDC.64 UR10, c[0x0][0x640] ;  /* 0x00019000000a7ab9 */ /* 0x000fe20000000a00 */
[----:B------:R-:W-:Y:S01]  /*162e0*/  ULDC UR8, c[0x0][0x608] ;  /* 0x0001820000087ab9 */ /* 0x000fe20000000800 */
[----:B------:R-:W-:Y:S01]  /*162f0*/  IMAD.X R2, RZ, RZ, ~R2, P1 ;  /* 0x000000ffff027224 */ /* 0x000fe200008e0e02 */
[----:B------:R-:W-:-:S03]  /*16300*/  ISETP.NE.U32.AND P1, PT, RZ, UR10, PT ;  /* 0x0000000aff007c0c */ /* 0x000fc6000bf25070 */
[----:B------:R-:W-:Y:S01]  /*16310*/  IMAD R4, R2, UR6, RZ ;  /* 0x0000000602047c24 */ /* 0x000fe2000f8e02ff */
[----:B------:R-:W0:Y:S01]  /*16320*/  LDC R16, c[0x0][0x148] ;  /* 0x00005200ff107b82 */ /* 0x000e220000000800 */
[----:B------:R-:W-:Y:S01]  /*16330*/  IMAD.MOV.U32 R2, RZ, RZ, R14 ;  /* 0x000000ffff027224 */ /* 0x000fe200078e000e */
[----:B------:R-:W-:-:S03]  /*16340*/  ISETP.NE.AND.EX P1, PT, RZ, UR11, PT, P1 ;  /* 0x0000000bff007c0c */ /* 0x000fc6000bf25310 */
[----:B------:R-:W-:Y:S01]  /*16350*/  IMAD.WIDE.U32 R2, R5, UR6, R2 ;  /* 0x0000000605027c25 */ /* 0x000fe2000f8e0002 */
[----:B------:R-:W-:-:S03]  /*16360*/  ULDC UR6, c[0x0][0x150] ;  /* 0x0000540000067ab9 */ /* 0x000fc60000000800 */
[----:B------:R-:W-:Y:S02]  /*16370*/  IMAD R5, R5, UR7, R4 ;  /* 0x0000000705057c24 */ /* 0x000fe4000f8e0204 */
[----:B------:R-:W-:Y:S01]  /*16380*/  FMUL R4, R7, UR6 ;  /* 0x0000000607047c20 */ /* 0x000fe20008400000 */
[----:B------:R-:W-:Y:S01]  /*16390*/  ULDC UR6, c[0x0][0x618] ;  /* 0x0001860000067ab9 */ /* 0x000fe20000000800 */
[----:B------:R-:W-:Y:S01]  /*163a0*/  ULDC UR7, c[0x0][0x154] ;  /* 0x0000550000077ab9 */ /* 0x000fe20000000800 */
[----:B------:R-:W-:-:S03]  /*163b0*/  IMAD.IADD R3, R3, 0x1, R5 ;  /* 0x0000000103037824 */ /* 0x000fc600078e0205 */
[----:B------:R-:W3:Y:S02]  /*163c0*/  F2I.U32.TRUNC.NTZ R4, R4 ;  /* 0x0000000400047305 */ /* 0x000ee4000020f000 */
[----:B------:R-:W-:Y:S02]  /*163d0*/  SHF.R.U64 R7, R2, UR6, R3 ;  /* 0x0000000602077c19 */ /* 0x000fe40008001203 */
[----:B-1----:R-:W-:-:S05]  /*163e0*/  I2FP.F32.U32 R2, R11 ;  /* 0x0000000b00027245 */ /* 0x002fca0000201000 */
[----:B------:R-:W-:Y:S01]  /*163f0*/  FMUL R5, R2, UR7 ;  /* 0x0000000702057c20 */ /* 0x000fe20008400000 */
[----:B------:R-:W-:Y:S01]  /*16400*/  SHF.R.U32.HI R2, RZ, UR6, R3 ;  /* 0x00000006ff027c19 */ /* 0x000fe20008011603 */
[----:B------:R-:W-:Y:S02]  /*16410*/  ULDC UR6, c[0x0][0x658] ;  /* 0x0001960000067ab9 */ /* 0x000fe40000000800 */
[----:B------:R1:W4:Y:S01]  /*16420*/  F2I.U32.TRUNC.NTZ R19, R5 ;  /* 0x0000000500137305 */ /* 0x000322000020f000 */
[----:B------:R-:W-:Y:S01]  /*16430*/  SHF.R.U64 R15, R7, UR8, R2 ;  /* 0x00000008070f7c19 */ /* 0x000fe20008001202 */
[----:B---3--:R-:W-:Y:S01]  /*16440*/  IMAD.MOV R4, RZ, RZ, -R4 ;  /* 0x000000ffff047224 */ /* 0x008fe200078e0a04 */
[----:B------:R-:W-:-:S03]  /*16450*/  SHF.R.U32.HI R2, RZ, UR8, R2 ;  /* 0x00000008ff027c19 */ /* 0x000fc60008011602 */
[----:B--2---:R-:W-:Y:S01]  /*16460*/  IMAD R13, R18, R4, R13 ;  /* 0x00000004120d7224 */ /* 0x004fe200078e020d */
[--C-:B------:R-:W-:Y:S02]  /*16470*/  SHF.R.U64 R14, R15, UR6, R2.reuse ;  /* 0x000000060f0e7c19 */ /* 0x100fe40008001202 */
[----:B------:R-:W-:-:S03]  /*16480*/  SHF.R.U32.HI R17, RZ, UR6, R2 ;  /* 0x00000006ff117c19 */ /* 0x000fc60008011602 */
[----:B------:R-:W-:Y:S02]  /*16490*/  IMAD.MOV.U32 R2, RZ, RZ, R14 ;  /* 0x000000ffff027224 */ /* 0x000fe400078e000e */
[----:B------:R-:W-:Y:S01]  /*164a0*/  IMAD.MOV.U32 R3, RZ, RZ, R17 ;  /* 0x000000ffff037224 */ /* 0x000fe200078e0011 */
[----:B01--4-:R-:W-:Y:S06]  /*164b0*/  @!P1 BRA `(.L_x_54) ;  /* 0x0000000000289947 */ /* 0x013fec0003800000 */
[----:B------:R-:W-:Y:S02]  /*164c0*/  ULDC UR6, c[0x0][0x64c] ;  /* 0x0001930000067ab9 */ /* 0x000fe40000000800 */
[----:B------:R-:W-:-:S05]  /*164d0*/  IADD3 R3, P1, R14, UR6, RZ ;  /* 0x000000060e037c10 */ /* 0x000fca000ff3e0ff */
[----:B------:R-:W-:-:S04]  /*164e0*/  IMAD.X R17, RZ, RZ, R17, P1 ;  /* 0x000000ffff117224 */ /* 0x000fc800008e0611 */
[----:B------:R-:W-:-:S04]  /*164f0*/  IMAD.WIDE.U32 R4, R17, UR10, RZ ;  /* 0x0000000a11047c25 */ /* 0x000fc8000f8e00ff */
[----:B------:R-:W-:-:S04]  /*16500*/  IMAD.WIDE.U32 R4, P1, R3, UR11, R4 ;  /* 0x0000000b03047c25 */ /* 0x000fc8000f820004 */
[----:B------:R-:W-:-:S04]  /*16510*/  IMAD.WIDE.U32 R2, R3, UR10, RZ ;  /* 0x0000000a03027c25 */ /* 0x000fc8000f8e00ff */
[----:B------:R-:W-:Y:S01]  /*16520*/  IMAD.MOV.U32 R2, RZ, RZ, R5 ;  /* 0x000000ffff027224 */ /* 0x000fe200078e0005 */
[----:B------:R-:W-:Y:S01]  /*16530*/  IADD3 RZ, P3, R3, R4, RZ ;  /* 0x0000000403ff7210 */ /* 0x000fe20007f7e0ff */
[----:B------:R-:W-:-:S04]  /*16540*/  IMAD.X R3, RZ, RZ, RZ, P1 ;  /* 0x000000ffff037224 */ /* 0x000fc800008e06ff */
[----:B------:R-:W-:-:S08]  /*16550*/  IMAD.WIDE.U32.X R2, R17, UR11, R2, P3 ;  /* 0x0000000b11027c25 */ /* 0x000fd000098e0402 */
.L_x_54:
[----:B------:R-:W0:Y:S01]  /*16560*/  LDC R4, c[0x0][0x65c] ;  /* 0x00019700ff047b82 */ /* 0x000e220000000800 */
[----:B------:R-:W-:Y:S01]  /*16570*/  ULDC UR6, c[0x0][0x648] ;  /* 0x0001920000067ab9 */ /* 0x000fe20000000800 */
[----:B------:R-:W-:Y:S01]  /*16580*/  LOP3.LUT R15, R15, UR19, RZ, 0xc0, !PT ;  /* 0x000000130f0f7c12 */ /* 0x000fe2000f8ec0ff */
[----:B------:R-:W-:Y:S01]  /*16590*/  IMAD.MOV R19, RZ, RZ, -R19 ;  /* 0x000000ffff137224 */ /* 0x000fe200078e0a13 */
[----:B------:R-:W-:Y:S01]  /*165a0*/  SHF.R.U64 R2, R2, UR6, R3 ;  /* 0x0000000602027c19 */ /* 0x000fe20008001203 */
[----:B------:R-:W-:Y:S01]  /*165b0*/  ULDC UR6, c[0x0][0x638] ;  /* 0x00018e0000067ab9 */ /* 0x000fe20000000800 */
[----:B------:R-:W-:Y:S01]  /*165c0*/  LOP3.LUT R7, R7, UR4, RZ, 0xc0, !PT ;  /* 0x0000000407077c12 */ /* 0x000fe2000f8ec0ff */
[----:B------:R-:W-:Y:S02]  /*165d0*/  ULDC UR7, c[0x0][0x610] ;  /* 0x0001840000077ab9 */ /* 0x000fe40000000800 */
[----:B------:R-:W-:Y:S02]  /*165e0*/  IMAD.MOV R3, RZ, RZ, -R2 ;  /* 0x000000ffff037224 */ /* 0x000fe400078e0a02 */
[----:B------:R-:W-:-:S02]  /*165f0*/  IMAD R2, R2, UR5, R15 ;  /* 0x0000000502027c24 */ /* 0x000fc4000f8e020f */
[----:B------:R-:W-:Y:S01]  /*16600*/  IMAD R14, R3, UR6, R14 ;  /* 0x00000006030e7c24 */ /* 0x000fe2000f8e020e */
[----:B------:R-:W-:-:S03]  /*16610*/  ULDC UR6, c[0x0][0x600] ;  /* 0x0001800000067ab9 */ /* 0x000fc60000000800 */
[----:B------:R-:W-:Y:S01]  /*16620*/  IMAD R14, R14, UR6, R7 ;  /* 0x000000060e0e7c24 */ /* 0x000fe2000f8e0207 */
[----:B0-----:R-:W-:-:S13]  /*16630*/  ISETP.NE.AND P1, PT, R4, 0x1, PT ;  /* 0x000000010400780c */ /* 0x001fda0003f25270 */
[----:B------:R-:W-:-:S04]  /*16640*/  @P1 IMAD R13, R16, R19, R11 ;  /* 0x00000013100d1224 */ /* 0x000fc800078e020b */
[----:B------:R-:W-:Y:S02]  /*16650*/  IMAD R13, R2, UR7, R13 ;  /* 0x00000007020d7c24 */ /* 0x000fe4000f8e020d */
[----:B------:R-:W-:-:S03]  /*16660*/  IMAD.MOV.U32 R2, RZ, RZ, 0x1 ;  /* 0x00000001ff027424 */ /* 0x000fc600078e00ff */
[----:B------:R-:W-:Y:S02]  /*16670*/  SEL R7, R14, R13, !P1 ;  /* 0x0000000d0e077207 */ /* 0x000fe40004800000 */
[----:B------:R-:W-:-:S07]  /*16680*/  SEL R5, R13, R14, !P1 ;  /* 0x0000000e0d057207 */ /* 0x000fce0004800000 */
.L_x_52:
[----:B------:R-:W-:Y:S05]  /*16690*/  BSYNC B1 ;  /* 0x0000000000017941 */ /* 0x000fea0003800000 */
.L_x_51:
[----:B------:R-:W-:-:S13]  /*166a0*/  LOP3.LUT P1, RZ, R2, 0xff, RZ, 0xc0, !PT ;  /* 0x000000ff02ff7812 */ /* 0x000fda000782c0ff */
[----:B------:R-:W-:Y:S05]  /*166b0*/  @P1 BRA `(.L_x_55) ;  /* 0xfffffff400241947 */ /* 0x000fea000383ffff */
[----:B------:R-:W-:Y:S05]  /*166c0*/  BSYNC B0 ;  /* 0x0000000000007941 */ /* 0x000fea0003800000 */
.L_x_43:
[----:B------:R-:W-:-:S03]  /*166d0*/  UMOV UR6, 0xffffffff ;  /* 0xffffffff00067882 */ /* 0x000fc60000000000 */
[----:B------:R-:W-:Y:S05]  /*166e0*/  BRA.DIV UR6, `(.L_x_56) ;  /* 0x0000000606947947 */ /* 0x000fea000b800000 */
[----:B------:R-:W-:-:S13]  /*166f0*/  ELECT P0, URZ, PT ;  /* 0x00000000003f782f */ /* 0x000fda0003800000 */
.L_x_73:
[----:B------:R-:W-:Y:S04]  /*16700*/  BSSY B0, `(.L_x_57) ;  /* 0x0000047000007945 */ /* 0x000fe80003800000 */
[----:B------:R-:W-:Y:S05]  /*16710*/  @!P0 BRA `(.L_x_58) ;  /* 0x0000000400148947 */ /* 0x000fea0003800000 */
[----:B------:R-:W-:-:S04]  /*16720*/  ULOP3.LUT UR6, UR13, 0x2, URZ, 0xfc, !UPT ;  /* 0x000000020d067892 */ /* 0x000fc8000f8efc3f */
[----:B------:R-:W-:-:S06]  /*16730*/  UISETP.NE.AND UP0, UPT, UR6, 0x3, UPT ;  /* 0x000000030600788c */ /* 0x000fcc000bf05270 */
[----:B------:R-:W-:-:S13]  /*16740*/  PLOP3.LUT P0, PT, PT, PT, UP0, 0x80, 0x0 ;  /* 0x000000000000781c */ /* 0x000fda0003f0f008 */
[----:B------:R-:W-:Y:S05]  /*16750*/  @!P0 BRA `(.L_x_59) ;  /* 0x0000000000048947 */ /* 0x000fea0003800000 */
[----:B------:R-:W-:Y:S01]  /*16760*/  BPT.TRAP 0x1 ;  /* 0x000000040000795c */ /* 0x000fe20000300000 */
.L_x_59:
[----:B------:R-:W0:Y:S01]  /*16770*/  S2R R3, SR_CgaCtaId ;  /* 0x0000000000037919 */ /* 0x000e220000008800 */
[----:B------:R-:W-:-:S04]  /*16780*/  MOV R2, 0x400 ;  /* 0x0000040000027802 */ /* 0x000fc80000000f00 */
[----:B0-----:R-:W-:Y:S02]  /*16790*/  LEA R3, R3, R2, 0x18 ;  /* 0x0000000203037211 */ /* 0x001fe400078ec0ff */
[----:B------:R-:W-:-:S03]  /*167a0*/  SHF.L.U32 R2, R0, 0x1f, RZ ;  /* 0x0000001f00027819 */ /* 0x000fc600000006ff */
[----:B------:R-:W-:-:S04]  /*167b0*/  VIADD R3, R3, 0x38 ;  /* 0x0000003803037836 */ /* 0x000fc80000000000 */
[C---:B------:R-:W-:Y:S02]  /*167c0*/  IMAD R7, R10.reuse, 0x8, R3 ;  /* 0x000000080a077824 */ /* 0x040fe400078e0203 */
[----:B------:R-:W-:Y:S02]  /*167d0*/  VIADD R10, R10, 0x1 ;  /* 0x000000010a0a7836 */ /* 0x000fe40000000000 */
[----:B------:R-:W0:Y:S03]  /*167e0*/  SYNCS.PHASECHK.TRANS64.TRYWAIT P0, [R7+URZ], R2 ;  /* 0x00000002070075a7 */ /* 0x000e26000800017f */
[----:B------:R-:W-:-:S04]  /*167f0*/  ISETP.NE.AND P1, PT, R10, 0x7, PT ;  /* 0x000000070a00780c */ /* 0x000fc80003f25270 */
[----:B------:R-:W-:Y:S02]  /*16800*/  SEL R5, RZ, 0x1, P1 ;  /* 0x00000001ff057807 */ /* 0x000fe40000800000 */
[----:B------:R-:W-:Y:S02]  /*16810*/  SEL R10, R10, RZ, P1 ;  /* 0x000000ff0a0a7207 */ /* 0x000fe40000800000 */
[----:B------:R-:W-:-:S03]  /*16820*/  LOP3.LUT R5, R0, R5, RZ, 0x3c, !PT ;  /* 0x0000000500057212 */ /* 0x000fc600078e3cff */
[----:B------:R-:W-:Y:S01]  /*16830*/  IMAD R9, R10, 0x8, R3 ;  /* 0x000000080a097824 */ /* 0x000fe200078e0203 */
[----:B------:R-:W-:Y:S01]  /*16840*/  SHF.L.U32 R4, R5, 0x1f, RZ ;  /* 0x0000001f05047819 */ /* 0x000fe200000006ff */
[----:B0-----:R-:W-:Y:S06]  /*16850*/  @!P0 BRA `(.L_x_60) ;  /* 0x00000004005c8947 */ /* 0x001fec0003800000 */
.L_x_74:
[----:B------:R-:W1:Y:S01]  /*16860*/  SYNCS.PHASECHK.TRANS64.TRYWAIT P0, [R9+URZ], R4 ;  /* 0x00000004090075a7 */ /* 0x000e62000800017f */
[----:B------:R-:W-:-:S05]  /*16870*/  VIADD R0, R10, 0x1 ;  /* 0x000000010a007836 */ /* 0x000fca0000000000 */
[----:B------:R-:W-:-:S04]  /*16880*/  ISETP.NE.AND P1, PT, R0, 0x7, PT ;  /* 0x000000070000780c */ /* 0x000fc80003f25270 */
[----:B0-----:R-:W-:Y:S02]  /*16890*/  SEL R2, RZ, 0x1, P1 ;  /* 0x00000001ff027807 */ /* 0x001fe40000800000 */
[----:B------:R-:W-:Y:S02]  /*168a0*/  SEL R0, R0, RZ, P1 ;  /* 0x000000ff00007207 */ /* 0x000fe40000800000 */
[----:B------:R-:W-:-:S03]  /*168b0*/  LOP3.LUT R7, R5, R2, RZ, 0x3c, !PT ;  /* 0x0000000205077212 */ /* 0x000fc600078e3cff */
[----:B------:R-:W-:Y:S01]  /*168c0*/  IMAD R6, R0, 0x8, R3 ;  /* 0x0000000800067824 */ /* 0x000fe200078e0203 */
[----:B------:R-:W-:Y:S01]  /*168d0*/  SHF.L.U32 R5, R7, 0x1f, RZ ;  /* 0x0000001f07057819 */ /* 0x000fe200000006ff */
[----:B-1----:R-:W-:Y:S06]  /*168e0*/  @!P0 BRA `(.L_x_61) ;  /* 0x00000004004c8947 */ /* 0x002fec0003800000 */
.L_x_75:
[----:B------:R-:W1:Y:S01]  /*168f0*/  SYNCS.PHASECHK.TRANS64.TRYWAIT P0, [R6+URZ], R5 ;  /* 0x00000005060075a7 */ /* 0x000e62000800017f */
[----:B------:R-:W-:-:S05]  /*16900*/  VIADD R0, R0, 0x1 ;  /* 0x0000000100007836 */ /* 0x000fca0000000000 */
[----:B------:R-:W-:-:S04]  /*16910*/  ISETP.NE.AND P1, PT, R0, 0x7, PT ;  /* 0x000000070000780c */ /* 0x000fc80003f25270 */
[----:B------:R-:W-:Y:S02]  /*16920*/  SEL R2, RZ, 0x1, P1 ;  /* 0x00000001ff027807 */ /* 0x000fe40000800000 */
[----:B------:R-:W-:Y:S02]  /*16930*/  SEL R0, R0, RZ, P1 ;  /* 0x000000ff00007207 */ /* 0x000fe40000800000 */
[----:B------:R-:W-:-:S03]  /*16940*/  LOP3.LUT R7, R7, R2, RZ, 0x3c, !PT ;  /* 0x0000000207077212 */ /* 0x000fc600078e3cff */
[----:B0-----:R-:W-:Y:S01]  /*16950*/  IMAD R9, R0, 0x8, R3 ;  /* 0x0000000800097824 */ /* 0x001fe200078e0203 */
[----:B------:R-:W-:Y:S01]  /*16960*/  SHF.L.U32 R4, R7, 0x1f, RZ ;  /* 0x0000001f07047819 */ /* 0x000fe200000006ff */
[----:B-1----:R-:W-:Y:S06]  /*16970*/  @!P0 BRA `(.L_x_62) ;  /* 0x00000004003c8947 */ /* 0x002fec0003800000 */
.L_x_76:
        /* <DEDUP_REMOVED lines=9> */
.L_x_77:
        /* <DEDUP_REMOVED lines=9> */
.L_x_78:
[----:B------:R-:W1:Y:S01]  /*16aa0*/  SYNCS.PHASECHK.TRANS64.TRYWAIT P0, [R9+URZ], R4 ;  /* 0x00000004090075a7 */ /* 0x000e62000800017f */
[----:B------:R-:W-:-:S05]  /*16ab0*/  VIADD R0, R0, 0x1 ;  /* 0x0000000100007836 */ /* 0x000fca0000000000 */
[----:B------:R-:W-:-:S04]  /*16ac0*/  ISETP.NE.AND P1, PT, R0, 0x7, PT ;  /* 0x000000070000780c */ /* 0x000fc80003f25270 */
[----:B------:R-:W-:Y:S02]  /*16ad0*/  SEL R2, RZ, 0x1, P1 ;  /* 0x00000001ff027807 */ /* 0x000fe40000800000 */
[----:B------:R-:W-:Y:S02]  /*16ae0*/  SEL R0, R0, RZ, P1 ;  /* 0x000000ff00007207 */ /* 0x000fe40000800000 */
[----:B------:R-:W-:Y:S01]  /*16af0*/  LOP3.LUT R2, R7, R2, RZ, 0x3c, !PT ;  /* 0x0000000207027212 */ /* 0x000fe200078e3cff */
[----:B-1----:R-:W-:Y:S06]  /*16b00*/  @!P0 BRA `(.L_x_65) ;  /* 0x0000000400148947 */ /* 0x002fec0003800000 */
.L_x_79:
[----:B------:R-:W-:Y:S01]  /*16b10*/  IMAD R3, R0, 0x8, R3 ;  /* 0x0000000800037824 */ /* 0x000fe200078e0203 */
[----:B------:R-:W-:-:S07]  /*16b20*/  SHF.L.U32 R0, R2, 0x1f, RZ ;  /* 0x0000001f02007819 */ /* 0x000fce00000006ff */
.L_x_66:
[----:B--2---:R2:W3:Y:S02]  /*16b30*/  SYNCS.PHASECHK.TRANS64.TRYWAIT P0, [R3+URZ], R0 ;  /* 0x00000000030075a7 */ /* 0x0044e4000800017f */
[----:B---3--:R-:W-:Y:S05]  /*16b40*/  @!P0 NANOSLEEP.SYNCS 0x989680 ;  /* 0x009896800000895d */ /* 0x008fea0003900000 */
[----:B------:R-:W3:Y:S02]  /*16b50*/  @!P0 SYNCS.PHASECHK.TRANS64 P0, [R3+URZ], R0 ;  /* 0x00000000030085a7 */ /* 0x000ee4000800007f */
[----:B---3--:R-:W-:Y:S05]  /*16b60*/  @!P0 BRA `(.L_x_66) ;  /* 0xfffffffc00f08947 */ /* 0x008fea000383ffff */
.L_x_58:
[----:B------:R-:W-:Y:S05]  /*16b70*/  BSYNC B0 ;  /* 0x0000000000007941 */ /* 0x000fea0003800000 */
.L_x_57:
[----:B------:R-:W-:Y:S05]  /*16b80*/  EXIT ;  /* 0x000000000000794d */ /* 0x000fea0003800000 */
.L_x_17:
[----:B-1----:R-:W-:-:S04]  /*16b90*/  IMAD.U32 R9, RZ, RZ, UR6 ;  /* 0x00000006ff097e24 */ /* 0x002fc8000f8e00ff */
[----:B------:R1:W3:Y:S03]  /*16ba0*/  SYNCS.PHASECHK.TRANS64.TRYWAIT P0, [R9+URZ], R8 ;  /* 0x00000008090075a7 */ /* 0x0002e6000800017f */
[----:B---3--:R-:W-:Y:S05]  /*16bb0*/  @!P0 NANOSLEEP.SYNCS 0x989680 ;  /* 0x009896800000895d */ /* 0x008fea0003900000 */
[----:B------:R-:W3:Y:S02]  /*16bc0*/  @!P0 SYNCS.PHASECHK.TRANS64 P0, [R9+URZ], R8 ;  /* 0x00000008090085a7 */ /* 0x000ee4000800007f */
[----:B---3--:R-:W-:Y:S05]  /*16bd0*/  @!P0 BRA `(.L_x_17) ;  /* 0xfffffffc00ec8947 */ /* 0x008fea000383ffff */
[----:B------:R-:W-:Y:S05]  /*16be0*/  BRA `(.L_x_16) ;  /* 0xfffffeb000a87947 */ /* 0x000fea000383ffff */
.L_x_23:
[----:B-----5:R1:W-:Y:S02]  /*16bf0*/  STL [R1+0x124], R0 ;  /* 0x0001240001007387 */ /* 0x0203e40000100800 */
[----:B-1----:R-:W-:-:S04]  /*16c00*/  IMAD.U32 R0, RZ, RZ, UR16 ;  /* 0x00000010ff007e24 */ /* 0x002fc8000f8e00ff */
[----:B------:R1:W4:Y:S03]  /*16c10*/  SYNCS.PHASECHK.TRANS64.TRYWAIT P0, [R0+URZ], R229 ;  /* 0x000000e5000075a7 */ /* 0x000326000800017f */
[----:B----4-:R-:W-:Y:S05]  /*16c20*/  @!P0 NANOSLEEP.SYNCS 0x989680 ;  /* 0x009896800000895d */ /* 0x010fea0003900000 */
[----:B------:R1:W4:Y:S02]  /*16c30*/  @!P0 SYNCS.PHASECHK.TRANS64 P0, [R0+URZ], R229 ;  /* 0x000000e5000085a7 */ /* 0x000324000800007f */
[----:B-1----:R1:W5:Y:S02]  /*16c40*/  LDL.LU R0, [R1+0x124] ;  /* 0x0001240001007983 */ /* 0x0023640000300800 */
[----:B-1--4-:R-:W-:Y:S05]  /*16c50*/  @!P0 BRA `(.L_x_23) ;  /* 0xfffffffc00e48947 */ /* 0x012fea000383ffff */
[----:B------:R-:W-:Y:S05]  /*16c60*/  BRA `(.L_x_22) ;  /* 0xfffffec8009c7947 */ /* 0x000fea000383ffff */
.L_x_44:
[----:B------:R-:W-:Y:S01]  /*16c70*/  BSSY B1, `(.L_x_67) ;  /* 0x0000006000017945 */ /* 0x000fe20003800000 */
[----:B------:R-:W-:-:S07]  /*16c80*/  IMAD.MOV.U32 R2, RZ, RZ, -0x1 ;  /* 0xffffffffff027424 */ /* 0x000fce00078e00ff */
[----:B------:R-:W-:Y:S05]  /*16c90*/  WARPSYNC.COLLECTIVE R2, `(.L_x_68) ;  /* 0x00000000020c7348 */ /* 0x000fea0003c00000 */
[----:B------:R-:W-:Y:S02]  /*16ca0*/  ELECT P1, UR62, PT ;  /* 0x00000000003e782f */ /* 0x000fe40003820000 */
[----:B------:R-:W-:Y:S01]  /*16cb0*/  MOV R2, UR62 ;  /* 0x0000003e00027c02 */ /* 0x000fe20008000f00 */
[----:B------:R-:W-:Y:S10]  /*16cc0*/  ENDCOLLECTIVE ;  /* 0x000000000000791b */ /* 0x000ff40003800000 */
.L_x_68:
[----:B------:R-:W-:Y:S05]  /*16cd0*/  BSYNC B1 ;  /* 0x0000000000017941 */ /* 0x000fea0003800000 */
.L_x_67:
[----:B------:R-:W-:Y:S05]  /*16ce0*/  BRA `(.L_x_69) ;  /* 0xffffffec00a47947 */ /* 0x000fea000383ffff */
.L_x_47:
[----:B0-----:R0:W1:Y:S02]  /*16cf0*/  SYNCS.PHASECHK.TRANS64.TRYWAIT P1, [R14+URZ+0x38], R5 ;  /* 0x000038050e0075a7 */ /* 0x001064000802017f */
[----:B-1----:R-:W-:Y:S05]  /*16d00*/  @!P1 NANOSLEEP.SYNCS 0x989680 ;  /* 0x009896800000995d */ /* 0x002fea0003900000 */
[----:B------:R-:W1:Y:S02]  /*16d10*/  @!P1 SYNCS.PHASECHK.TRANS64 P1, [R14+URZ+0x38], R5 ;  /* 0x000038050e0095a7 */ /* 0x000e64000802007f */
[----:B-1----:R-:W-:Y:S05]  /*16d20*/  @!P1 BRA `(.L_x_47) ;  /* 0xfffffffc00f09947 */ /* 0x002fea000383ffff */
[----:B------:R-:W-:Y:S05]  /*16d30*/  BRA `(.L_x_70) ;  /* 0xffffffec00d87947 */ /* 0x000fea000383ffff */
.L_x_56:
[----:B------:R-:W-:Y:S01]  /*16d40*/  BSSY B0, `(.L_x_71) ;  /* 0x0000006000007945 */ /* 0x000fe20003800000 */
[----:B------:R-:W-:-:S07]  /*16d50*/  IMAD.MOV.U32 R2, RZ, RZ, -0x1 ;  /* 0xffffffffff027424 */ /* 0x000fce00078e00ff */
[----:B------:R-:W-:Y:S05]  /*16d60*/  WARPSYNC.COLLECTIVE R2, `(.L_x_72) ;  /* 0x00000000020c7348 */ /* 0x000fea0003c00000 */
[----:B------:R-:W-:Y:S02]  /*16d70*/  ELECT P1, UR62, PT ;  /* 0x00000000003e782f */ /* 0x000fe40003820000 */
[----:B------:R-:W-:Y:S01]  /*16d80*/  MOV R2, UR62 ;  /* 0x0000003e00027c02 */ /* 0x000fe20008000f00 */
[----:B------:R-:W-:Y:S10]  /*16d90*/  ENDCOLLECTIVE ;  /* 0x000000000000791b */ /* 0x000ff40003800000 */
.L_x_72:
[----:B------:R-:W-:Y:S05]  /*16da0*/  BSYNC B0 ;  /* 0x0000000000007941 */ /* 0x000fea0003800000 */
.L_x_71:
[----:B------:R-:W-:Y:S01]  /*16db0*/  PLOP3.LUT P0, PT, P1, PT, PT, 0x80, 0x0 ;  /* 0x000000000000781c */ /* 0x000fe20000f0f070 */
[----:B------:R-:W-:-:S12]  /*16dc0*/  BRA `(.L_x_73) ;  /* 0xfffffff8004c7947 */ /* 0x000fd8000383ffff */
.L_x_60:
[----:B0-----:R0:W1:Y:S02]  /*16dd0*/  SYNCS.PHASECHK.TRANS64.TRYWAIT P0, [R7+URZ], R2 ;  /* 0x00000002070075a7 */ /* 0x001064000800017f */
[----:B-1----:R-:W-:Y:S05]  /*16de0*/  @!P0 NANOSLEEP.SYNCS 0x989680 ;  /* 0x009896800000895d */ /* 0x002fea0003900000 */
[----:B------:R-:W1:Y:S02]  /*16df0*/  @!P0 SYNCS.PHASECHK.TRANS64 P0, [R7+URZ], R2 ;  /* 0x00000002070085a7 */ /* 0x000e64000800007f */
[----:B-1----:R-:W-:Y:S05]  /*16e00*/  @!P0 BRA `(.L_x_60) ;  /* 0xfffffffc00f08947 */ /* 0x002fea000383ffff */
[----:B------:R-:W-:Y:S05]  /*16e10*/  BRA `(.L_x_74) ;  /* 0xfffffff800907947 */ /* 0x000fea000383ffff */
.L_x_61:
[----:B0-----:R0:W1:Y:S02]  /*16e20*/  SYNCS.PHASECHK.TRANS64.TRYWAIT P0, [R9+URZ], R4 ;  /* 0x00000004090075a7 */ /* 0x001064000800017f */
[----:B-1----:R-:W-:Y:S05]  /*16e30*/  @!P0 NANOSLEEP.SYNCS 0x989680 ;  /* 0x009896800000895d */ /* 0x002fea0003900000 */
[----:B------:R-:W1:Y:S02]  /*16e40*/  @!P0 SYNCS.PHASECHK.TRANS64 P0, [R9+URZ], R4 ;  /* 0x00000004090085a7 */ /* 0x000e64000800007f */
[----:B-1----:R-:W-:Y:S05]  /*16e50*/  @!P0 BRA `(.L_x_61) ;  /* 0xfffffffc00f08947 */ /* 0x002fea000383ffff */
[----:B------:R-:W-:Y:S05]  /*16e60*/  BRA `(.L_x_75) ;  /* 0xfffffff800a07947 */ /* 0x000fea000383ffff */
.L_x_62:
[----:B0-----:R0:W1:Y:S02]  /*16e70*/  SYNCS.PHASECHK.TRANS64.TRYWAIT P0, [R6+URZ], R5 ;  /* 0x00000005060075a7 */ /* 0x001064000800017f */
[----:B-1----:R-:W-:Y:S05]  /*16e80*/  @!P0 NANOSLEEP.SYNCS 0x989680 ;  /* 0x009896800000895d */ /* 0x002fea0003900000 */
[----:B------:R-:W1:Y:S02]  /*16e90*/  @!P0 SYNCS.PHASECHK.TRANS64 P0, [R6+URZ], R5 ;  /* 0x00000005060085a7 */ /* 0x000e64000800007f */
[----:B-1----:R-:W-:Y:S05]  /*16ea0*/  @!P0 BRA `(.L_x_62) ;  /* 0xfffffffc00f08947 */ /* 0x002fea000383ffff */
[----:B------:R-:W-:Y:S05]  /*16eb0*/  BRA `(.L_x_76) ;  /* 0xfffffff800b07947 */ /* 0x000fea000383ffff */
.L_x_63:
[----:B0-----:R0:W1:Y:S02]  /*16ec0*/  SYNCS.PHASECHK.TRANS64.TRYWAIT P0, [R9+URZ], R4 ;  /* 0x00000004090075a7 */ /* 0x001064000800017f */
[----:B-1----:R-:W-:Y:S05]  /*16ed0*/  @!P0 NANOSLEEP.SYNCS 0x989680 ;  /* 0x009896800000895d */ /* 0x002fea0003900000 */
[----:B------:R-:W1:Y:S02]  /*16ee0*/  @!P0 SYNCS.PHASECHK.TRANS64 P0, [R9+URZ], R4 ;  /* 0x00000004090085a7 */ /* 0x000e64000800007f */
[----:B-1----:R-:W-:Y:S05]  /*16ef0*/  @!P0 BRA `(.L_x_63) ;  /* 0xfffffffc00f08947 */ /* 0x002fea000383ffff */
[----:B------:R-:W-:Y:S05]  /*16f00*/  BRA `(.L_x_77) ;  /* 0xfffffff800c07947 */ /* 0x000fea000383ffff */
.L_x_64:
[----:B0-----:R0:W1:Y:S02]  /*16f10*/  SYNCS.PHASECHK.TRANS64.TRYWAIT P0, [R6+URZ], R5 ;  /* 0x00000005060075a7 */ /* 0x001064000800017f */
[----:B-1----:R-:W-:Y:S05]  /*16f20*/  @!P0 NANOSLEEP.SYNCS 0x989680 ;  /* 0x009896800000895d */ /* 0x002fea0003900000 */
[----:B------:R-:W1:Y:S02]  /*16f30*/  @!P0 SYNCS.PHASECHK.TRANS64 P0, [R6+URZ], R5 ;  /* 0x00000005060085a7 */ /* 0x000e64000800007f */
[----:B-1----:R-:W-:Y:S05]  /*16f40*/  @!P0 BRA `(.L_x_64) ;  /* 0xfffffffc00f08947 */ /* 0x002fea000383ffff */
[----:B------:R-:W-:Y:S05]  /*16f50*/  BRA `(.L_x_78) ;  /* 0xfffffff800d07947 */ /* 0x000fea000383ffff */
.L_x_65:
[----:B-1----:R1:W2:Y:S02]  /*16f60*/  SYNCS.PHASECHK.TRANS64.TRYWAIT P0, [R9+URZ], R4 ;  /* 0x00000004090075a7 */ /* 0x0022a4000800017f */
[----:B--2---:R-:W-:Y:S05]  /*16f70*/  @!P0 NANOSLEEP.SYNCS 0x989680 ;  /* 0x009896800000895d */ /* 0x004fea0003900000 */
[----:B------:R-:W2:Y:S02]  /*16f80*/  @!P0 SYNCS.PHASECHK.TRANS64 P0, [R9+URZ], R4 ;  /* 0x00000004090085a7 */ /* 0x000ea4000800007f */
[----:B--2---:R-:W-:Y:S05]  /*16f90*/  @!P0 BRA `(.L_x_65) ;  /* 0xfffffffc00f08947 */ /* 0x004fea000383ffff */
[----:B------:R-:W-:Y:S05]  /*16fa0*/  BRA `(.L_x_79) ;  /* 0xfffffff800d87947 */ /* 0x000fea000383ffff */
.L_x_80:
[----:B------:R-:W-:-:S00]  /*16fb0*/  BRA `(.L_x_80) ;  /* 0xfffffffc00fc7947 */ /* 0x000fc0000383ffff */
[----:B------:R-:W-:-:S00]  /*16fc0*/  NOP ;  /* 0x0000000000007918 */ /* 0x000fc00000000000 */
        /* <DEDUP_REMOVED lines=11> */
.L_x_81:


//--------------------- .nv.shared._ZN7cutlass13device_kernelINS_4gemm6kernel13GemmUniversalIN4cute5tupleIJiiiiEEENS1_10collective13CollectiveMmaINS1_37MainloopSm90TmaGmmaWarpSpecializedFP8ILi7ENS5_IJNS4_1CILi1EEESB_SB_EEENS1_35KernelTmaWarpSpecializedCooperativeEEENS5_IJNSA_ILi384EEENSA_ILi96EEENSA_ILi64EEEEEENS_12float_e4m3_tENS5_IJlSB_lEEESJ_SK_NS4_8TiledMMAINS4_8MMA_AtomIJNS4_4SM904GMMA30MMA_64x96x32_F32E4M3E4M3_SS_TNILNSO_7ScaleInE1ELSQ_1EEEEEENS4_6LayoutINS5_IJNSA_ILi2EEESB_SB_EEENS5_IJSB_NSA_ILi0EEESW_EEEEENS5_IJNS4_10UnderscoreESZ_SZ_EEEEENS4_13SM90_TMA_LOADENS4_14ComposedLayoutINS4_7SwizzleILi2ELi4ELi3EEENS4_18smem_ptr_flag_bitsILi8EEENST_INS5_IJNSA_ILi8EEESH_EEENS5_IJSH_SB_EEEEEEEvNS4_8identityES12_S1C_vS1D_EENS_8epilogue10collective6detail29Sm90TmaWarpSpecializedAdapterINS1G_15DefaultEpilogueISJ_SK_SK_NS1F_6thread17LinearCombinationISJ_Li1EffLNS1K_9ScaleType4KindE0ELNS_15FloatRoundStyleE2ESJ_EENS1_15EpilogueDefaultEEEEEvvEEEEvNT_6ParamsE --------------------------
	.section	.nv.shared._ZN7cutlass13device_kernelINS_4gemm6kernel13GemmUniversalIN4cute5tupleIJiiiiEEENS1_10collective13CollectiveMmaINS1_37MainloopSm90TmaGmmaWarpSpecializedFP8ILi7ENS5_IJNS4_1CILi1EEESB_SB_EEENS1_35KernelTmaWarpSpecializedCooperativeEEENS5_IJNSA_ILi384EEENSA_ILi96EEENSA_ILi64EEEEEENS_12float_e4m3_tENS5_IJlSB_lEEESJ_SK_NS4_8TiledMMAINS4_8MMA_AtomIJNS4_4SM904GMMA30MMA_64x96x32_F32E4M3E4M3_SS_TNILNSO_7ScaleInE1ELSQ_1EEEEEENS4_6LayoutINS5_IJNSA_ILi2EEESB_SB_EEENS5_IJSB_NSA_ILi0EEESW_EEEEENS5_IJNS4_10UnderscoreESZ_SZ_EEEEENS4_13SM90_TMA_LOADENS4_14ComposedLayoutINS4_7SwizzleILi2ELi4ELi3EEENS4_18smem_ptr_flag_bitsILi8EEENST_INS5_IJNSA_ILi8EEESH_EEENS5_IJSH_SB_EEEEEEEvNS4_8identityES12_S1C_vS1D_EENS_8epilogue10collective6detail29Sm90TmaWarpSpecializedAdapterINS1G_15DefaultEpilogueISJ_SK_SK_NS1F_6thread17LinearCombinationISJ_Li1EffLNS1K_9ScaleType4KindE0ELNS_15FloatRoundStyleE2ESJ_EENS1_15EpilogueDefaultEEEEEvvEEEEvNT_6ParamsE,"aw",@nobits
	.sectionflags	@""
	.align	16
	.zero		1024


//--------------------- .nv.shared.reserved.0     --------------------------
	.section	.nv.shared.reserved.0,"aw",@nobits
	.weak		__nv_reservedSMEM_offset_0_alias
	.size		__nv_reservedSMEM_offset_0_alias, 0, 0
	.other		__nv_reservedSMEM_offset_0_alias,@"STO_CUDA_RESERVED_SHARED STV_DEFAULT"
__nv_reservedSMEM_offset_0_alias:
	.zero		0


//--------------------- .nv.global                --------------------------
	.section	.nv.global,"aw",@nobits
.nv.global:
	.type		_ZN40_INTERNAL_c12ef41d_4_k_cu_eb9d6698_122954cute1_E,@object
	.size		_ZN40_INTERNAL_c12ef41d_4_k_cu_eb9d6698_122954cute1_E,(_ZN40_INTERNAL_c12ef41d_4_k_cu_eb9d6698_122954cuda3std3__45__cpo6cbeginE - _ZN40_INTERNAL_c12ef41d_4_k_cu_eb9d6698_122954cute1_E)
_ZN40_INTERNAL_c12ef41d_4_k_cu_eb9d6698_122954cute1_E:
	.zero		1
	.type		_ZN40_INTERNAL_c12ef41d_4_k_cu_eb9d6698_122954cuda3std3__45__cpo6cbeginE,@object
	.size		_ZN40_INTERNAL_c12ef41d_4_k_cu_eb9d6698_122954cuda3std3__45__cpo6cbeginE,(_ZN40_INTERNAL_c12ef41d_4_k_cu_eb9d6698_122954cuda3std3__48in_placeE - _ZN40_INTERNAL_c12ef41d_4_k_cu_eb9d6698_122954cuda3std3__45__cpo6cbeginE)
_ZN40_INTERNAL_c12ef41d_4_k_cu_eb9d6698_122954cuda3std3__45__cpo6cbeginE:
	.zero		1
	.type		_ZN40_INTERNAL_c12ef41d_4_k_cu_eb9d6698_122954cuda3std3__48in_placeE,@object
	.size		_ZN40_INTERNAL_c12ef41d_4_k_cu_eb9d6698_122954cuda3std3__48in_placeE,(_ZN40_INTERNAL_c12ef41d_4_k_cu_eb9d6698_122954cuda3std6ranges3__45__cpo9iter_moveE - _ZN40_INTERNAL_c12ef41d_4_k_cu_eb9d6698_122954cuda3std3__48in_placeE)
_ZN40_INTERNAL_c12ef41d_4_k_cu_eb9d6698_122954cuda3std3__48in_placeE:
	.zero		1
	.type		_ZN40_INTERNAL_c12ef41d_4_k_cu_eb9d6698_122954cuda3std6ranges3__45__cpo9iter_moveE,@object
	.size		_ZN40_INTERNAL_c12ef41d_4_k_cu_eb9d6698_122954cuda3std6ranges3__45__cpo9iter_moveE,(_ZN40_INTERNAL_c12ef41d_4_k_cu_eb9d6698_122954cuda3std3__45__cpo5beginE - _ZN40_INTERNAL_c12ef41d_4_k_cu_eb9d6698_122954cuda3std6ranges3__45__cpo9iter_moveE)
_ZN40_INTERNAL_c12ef41d_4_k_cu_eb9d6698_122954cuda3std6ranges3__45__cpo9iter_moveE:
	.zero		1
	.type		_ZN40_INTERNAL_c12ef41d_4_k_cu_eb9d6698_122954cuda3std3__45__cpo5beginE,@object
	.size		_ZN40_INTERNAL_c12ef41d_4_k_cu_eb9d6698_122954cuda3std3__45__cpo5beginE,(_ZN40_INTERNAL_c12ef41d_4_k_cu_eb9d6698_122954cuda3std3__442_GLOBAL__N__c12ef41d_4_k_cu_eb9d6698_122956ignoreE - _ZN40_INTERNAL_c12ef41d_4_k_cu_eb9d6698_122954cuda3std3__45__cpo5beginE)
_ZN40_INTERNAL_c12ef41d_4_k_cu_eb9d6698_122954cuda3std3__45__cpo5beginE:
	.zero		1
	.type		_ZN40_INTERNAL_c12ef41d_4_k_cu_eb9d6698_122954cuda3std3__442_GLOBAL__N__c12ef41d_4_k_cu_eb9d6698_122956ignoreE,@object
	.size		_ZN40_INTERNAL_c12ef41d_4_k_cu_eb9d6698_122954cuda3std3__442_GLOBAL__N__c12ef41d_4_k_cu_eb9d6698_122956ignoreE,(_ZN40_INTERNAL_c12ef41d_4_k_cu_eb9d6698_122954cute7productE - _ZN40_INTERNAL_c12ef41d_4_k_cu_eb9d6698_122954cuda3std3__442_GLOBAL__N__c12ef41d_4_k_cu_eb9d6698_122956ignoreE)
_ZN40_INTERNAL_c12ef41d_4_k_cu_eb9d6698_122954cuda3std3__442_GLOBAL__N__c12ef41d_4_k_cu_eb9d6698_122956ignoreE:
	.zero		1
	.type		_ZN40_INTERNAL_c12ef41d_4_k_cu_eb9d6698_122954cute7productE,@object
	.size		_ZN40_INTERNAL_c12ef41d_4_k_cu_eb9d6698_122954cute7productE,(_ZN40_INTERNAL_c12ef41d_4_k_cu_eb9d6698_122954cuda3std3__45__cpo3endE - _ZN40_INTERNAL_c12ef41d_4_k_cu_eb9d6698_122954cute7productE)
_ZN40_INTERNAL_c12ef41d_4_k_cu_eb9d6698_122954cute7productE:
	.zero		1
	.type		_ZN40_INTERNAL_c12ef41d_4_k_cu_eb9d6698_122954cuda3std3__45__cpo3endE,@object
	.size		_ZN40_INTERNAL_c12ef41d_4_k_cu_eb9d6698_122954cuda3std3__45__cpo3endE,(_ZN40_INTERNAL_c12ef41d_4_k_cu_eb9d6698_122954cuda3std3__419piecewise_constructE - _ZN40_INTERNAL_c12ef41d_4_k_cu_eb9d6698_122954cuda3std3__45__cpo3endE)
_ZN40_INTERNAL_c12ef41d_4_k_cu_eb9d6698_122954cuda3std3__45__cpo3endE:
	.zero		1
	.type		_ZN40_INTERNAL_c12ef41d_4_k_cu_eb9d6698_122954cuda3std3__419piecewise_constructE,@object
	.size		_ZN40_INTERNAL_c12ef41d_4_k_cu_eb9d6698_122954cuda3std3__419piecewise_constructE,(_ZN40_INTERNAL_c12ef41d_4_k_cu_eb9d6698_122954cuda3std3__45__cpo4cendE - _ZN40_INTERNAL_c12ef41d_4_k_cu_eb9d6698_122954cuda3std3__419piecewise_constructE)
_ZN40_INTERNAL_c12ef41d_4_k_cu_eb9d6698_122954cuda3std3__419piecewise_constructE:
	.zero		1
	.type		_ZN40_INTERNAL_c12ef41d_4_k_cu_eb9d6698_122954cuda3std3__45__cpo4cendE,@object
	.size		_ZN40_INTERNAL_c12ef41d_4_k_cu_eb9d6698_122954cuda3std3__45__cpo4cendE,(_ZN40_INTERNAL_c12ef41d_4_k_cu_eb9d6698_122954cuda3std6ranges3__45__cpo4swapE - _ZN40_INTERNAL_c12ef41d_4_k_cu_eb9d6698_122954cuda3std3__45__cpo4cendE)
_ZN40_INTERNAL_c12ef41d_4_k_cu_eb9d6698_122954cuda3std3__45__cpo4cendE:
	.zero		1
	.type		_ZN40_INTERNAL_c12ef41d_4_k_cu_eb9d6698_122954cuda3std6ranges3__45__cpo4swapE,@object
	.size		_ZN40_INTERNAL_c12ef41d_4_k_cu_eb9d6698_122954cuda3std6ranges3__45__cpo4swapE,(.L_7 - _ZN40_INTERNAL_c12ef41d_4_k_cu_eb9d6698_122954cuda3std6ranges3__45__cpo4swapE)
_ZN40_INTERNAL_c12ef41d_4_k_cu_eb9d6698_122954cuda3std6ranges3__45__cpo4swapE:
	.zero		1
.L_7:


//--------------------- .nv.constant0._ZN7cutlass13device_kernelINS_4gemm6kernel13GemmUniversalIN4cute5tupleIJiiiiEEENS1_10collective13CollectiveMmaINS1_37MainloopSm90TmaGmmaWarpSpecializedFP8ILi7ENS5_IJNS4_1CILi1EEESB_SB_EEENS1_35KernelTmaWarpSpecializedCooperativeEEENS5_IJNSA_ILi384EEENSA_ILi96EEENSA_ILi64EEEEEENS_12float_e4m3_tENS5_IJlSB_lEEESJ_SK_NS4_8TiledMMAINS4_8MMA_AtomIJNS4_4SM904GMMA30MMA_64x96x32_F32E4M3E4M3_SS_TNILNSO_7ScaleInE1ELSQ_1EEEEEENS4_6LayoutINS5_IJNSA_ILi2EEESB_SB_EEENS5_IJSB_NSA_ILi0EEESW_EEEEENS5_IJNS4_10UnderscoreESZ_SZ_EEEEENS4_13SM90_TMA_LOADENS4_14ComposedLayoutINS4_7SwizzleILi2ELi4ELi3EEENS4_18smem_ptr_flag_bitsILi8EEENST_INS5_IJNSA_ILi8EEESH_EEENS5_IJSH_SB_EEEEEEEvNS4_8identityES12_S1C_vS1D_EENS_8epilogue10collective6detail29Sm90TmaWarpSpecializedAdapterINS1G_15DefaultEpilogueISJ_SK_SK_NS1F_6thread17LinearCombinationISJ_Li1EffLNS1K_9ScaleType4KindE0ELNS_15FloatRoundStyleE2ESJ_EENS1_15EpilogueDefaultEEEEEvvEEEEvNT_6ParamsE --------------------------
	.section	.nv.constant0._ZN7cutlass13device_kernelINS_4gemm6kernel13GemmUniversalIN4cute5tupleIJiiiiEEENS1_10collective13CollectiveMmaINS1_37MainloopSm90TmaGmmaWarpSpecializedFP8ILi7ENS5_IJNS4_1CILi1EEESB_SB_EEENS1_35KernelTmaWarpSpecializedCooperativeEEENS5_IJNSA_ILi384EEENSA_ILi96EEENSA_ILi64EEEEEENS_12float_e4m3_tENS5_IJlSB_lEEESJ_SK_NS4_8TiledMMAINS4_8MMA_AtomIJNS4_4SM904GMMA30MMA_64x96x32_F32E4M3E4M3_SS_TNILNSO_7ScaleInE1ELSQ_1EEEEEENS4_6LayoutINS5_IJNSA_ILi2EEESB_SB_EEENS5_IJSB_NSA_ILi0EEESW_EEEEENS5_IJNS4_10UnderscoreESZ_SZ_EEEEENS4_13SM90_TMA_LOADENS4_14ComposedLayoutINS4_7SwizzleILi2ELi4ELi3EEENS4_18smem_ptr_flag_bitsILi8EEENST_INS5_IJNSA_ILi8EEESH_EEENS5_IJSH_SB_EEEEEEEvNS4_8identityES12_S1C_vS1D_EENS_8epilogue10collective6detail29Sm90TmaWarpSpecializedAdapterINS1G_15DefaultEpilogueISJ_SK_SK_NS1F_6thread17LinearCombinationISJ_Li1EffLNS1K_9ScaleType4KindE0ELNS_15FloatRoundStyleE2ESJ_EENS1_15EpilogueDefaultEEEEEvvEEEEvNT_6ParamsE,"a",@progbits
	.sectionflags	@""
	.align	4
.nv.constant0._ZN7cutlass13device_kernelINS_4gemm6kernel13GemmUniversalIN4cute5tupleIJiiiiEEENS1_10collective13CollectiveMmaINS1_37MainloopSm90TmaGmmaWarpSpecializedFP8ILi7ENS5_IJNS4_1CILi1EEESB_SB_EEENS1_35KernelTmaWarpSpecializedCooperativeEEENS5_IJNSA_ILi384EEENSA_ILi96EEENSA_ILi64EEEEEENS_12float_e4m3_tENS5_IJlSB_lEEESJ_SK_NS4_8TiledMMAINS4_8MMA_AtomIJNS4_4SM904GMMA30MMA_64x96x32_F32E4M3E4M3_SS_TNILNSO_7ScaleInE1ELSQ_1EEEEEENS4_6LayoutINS5_IJNSA_ILi2EEESB_SB_EEENS5_IJSB_NSA_ILi0EEESW_EEEEENS5_IJNS4_10UnderscoreESZ_SZ_EEEEENS4_13SM90_TMA_LOADENS4_14ComposedLayoutINS4_7SwizzleILi2ELi4ELi3EEENS4_18smem_ptr_flag_bitsILi8EEENST_INS5_IJNSA_ILi8EEESH_EEENS5_IJSH_SB_EEEEEEEvNS4_8identityES12_S1C_vS1D_EENS_8epilogue10collective6detail29Sm90TmaWarpSpecializedAdapterINS1G_15DefaultEpilogueISJ_SK_SK_NS1F_6thread17LinearCombinationISJ_Li1EffLNS1K_9ScaleType4KindE0ELNS_15FloatRoundStyleE2ESJ_EENS1_15EpilogueDefaultEEEEEvvEEEEvNT_6ParamsE:
	.zero		1664


//--------------------- SYMBOLS --------------------------

	.type		.nv.reservedSmem.offset0,@object
	.size		.nv.reservedSmem.offset0,0x4
